//
// Generated by NVIDIA NVVM Compiler
//
// Compiler Build ID: CL-36424714
// Cuda compilation tools, release 13.0, V13.0.88
// Based on NVVM 20.0.0
//

.version 9.0
.target sm_100
.address_size 64

	// .globl	ff_add
.global .align 8 .b8 _ZN34_INTERNAL_560bd4e1_4_k_cu_5736f21c2ff7MODULUSE[32] = {71, 253, 124, 216, 22, 140, 32, 60, 141, 202, 113, 104, 145, 106, 129, 151, 93, 88, 129, 129, 182, 69, 80, 184, 41, 160, 49, 225, 114, 78, 100, 48};
.global .align 8 .b8 _ZN34_INTERNAL_560bd4e1_4_k_cu_5736f21c5bn2562g14G1_BE[32] = {3};
.global .align 8 .b8 _ZN34_INTERNAL_560bd4e1_4_k_cu_5736f21c5bn2562g16G1_B_3E[32] = {9};

.visible .entry ff_add(
	.param .u64 .ptr .align 1 ff_add_param_0,
	.param .u64 .ptr .align 1 ff_add_param_1,
	.param .u64 .ptr .align 1 ff_add_param_2
)
{
	.reg .b64 	%rd<135>;

	ld.param.u64 	%rd1, [ff_add_param_0];
	ld.param.u64 	%rd2, [ff_add_param_1];
	ld.param.u64 	%rd3, [ff_add_param_2];
	cvta.to.global.u64 	%rd4, %rd3;
	cvta.to.global.u64 	%rd5, %rd2;
	cvta.to.global.u64 	%rd6, %rd1;
	ld.global.u64 	%rd7, [%rd6];
	ld.global.u64 	%rd8, [%rd5];
	and.b64  	%rd9, %rd7, 4294967295;
	and.b64  	%rd10, %rd8, 4294967295;
	add.s64 	%rd11, %rd10, %rd9;
	shr.u64 	%rd12, %rd11, 32;
	shr.u64 	%rd13, %rd7, 32;
	shr.u64 	%rd14, %rd8, 32;
	add.s64 	%rd15, %rd14, %rd13;
	add.s64 	%rd16, %rd15, %rd12;
	shr.u64 	%rd17, %rd16, 32;
	and.b64  	%rd18, %rd11, 4294967295;
	shl.b64 	%rd19, %rd16, 32;
	or.b64  	%rd20, %rd19, %rd18;
	st.global.u64 	[%rd4], %rd20;
	ld.global.u64 	%rd21, [%rd6+8];
	ld.global.u64 	%rd22, [%rd5+8];
	and.b64  	%rd23, %rd21, 4294967295;
	and.b64  	%rd24, %rd22, 4294967295;
	add.s64 	%rd25, %rd24, %rd23;
	add.s64 	%rd26, %rd25, %rd17;
	shr.u64 	%rd27, %rd26, 32;
	shr.u64 	%rd28, %rd21, 32;
	shr.u64 	%rd29, %rd22, 32;
	add.s64 	%rd30, %rd29, %rd28;
	add.s64 	%rd31, %rd30, %rd27;
	shr.u64 	%rd32, %rd31, 32;
	and.b64  	%rd33, %rd26, 4294967295;
	shl.b64 	%rd34, %rd31, 32;
	or.b64  	%rd35, %rd34, %rd33;
	st.global.u64 	[%rd4+8], %rd35;
	ld.global.u64 	%rd36, [%rd6+16];
	ld.global.u64 	%rd37, [%rd5+16];
	and.b64  	%rd38, %rd36, 4294967295;
	and.b64  	%rd39, %rd37, 4294967295;
	add.s64 	%rd40, %rd39, %rd38;
	add.s64 	%rd41, %rd40, %rd32;
	shr.u64 	%rd42, %rd41, 32;
	shr.u64 	%rd43, %rd36, 32;
	shr.u64 	%rd44, %rd37, 32;
	add.s64 	%rd45, %rd44, %rd43;
	add.s64 	%rd46, %rd45, %rd42;
	shr.u64 	%rd47, %rd46, 32;
	and.b64  	%rd48, %rd41, 4294967295;
	shl.b64 	%rd49, %rd46, 32;
	or.b64  	%rd50, %rd49, %rd48;
	st.global.u64 	[%rd4+16], %rd50;
	ld.global.u64 	%rd51, [%rd6+24];
	ld.global.u64 	%rd52, [%rd5+24];
	and.b64  	%rd53, %rd51, 4294967295;
	and.b64  	%rd54, %rd52, 4294967295;
	and.b64  	%rd55, %rd51, -4294967296;
	add.s64 	%rd56, %rd52, %rd55;
	and.b64  	%rd57, %rd56, -4294967296;
	add.s64 	%rd58, %rd54, %rd53;
	add.s64 	%rd59, %rd58, %rd57;
	add.s64 	%rd60, %rd59, %rd47;
	add.s64 	%rd61, %rd18, -3632069959;
	and.b64  	%rd62, %rd16, 4294967295;
	shr.s64 	%rd63, %rd61, 63;
	add.s64 	%rd64, %rd62, %rd63;
	add.s64 	%rd65, %rd64, -1008765974;
	and.b64  	%rd66, %rd61, 4294967295;
	shr.s64 	%rd67, %rd65, 63;
	add.s64 	%rd68, %rd33, %rd67;
	add.s64 	%rd69, %rd68, -1752287885;
	and.b64  	%rd70, %rd31, 4294967295;
	shr.s64 	%rd71, %rd69, 63;
	add.s64 	%rd72, %rd70, %rd71;
	add.s64 	%rd73, %rd72, -2541841041;
	and.b64  	%rd74, %rd69, 4294967295;
	shr.s64 	%rd75, %rd73, 63;
	add.s64 	%rd76, %rd48, %rd75;
	add.s64 	%rd77, %rd76, -2172737629;
	and.b64  	%rd78, %rd46, 4294967295;
	shr.s64 	%rd79, %rd77, 63;
	add.s64 	%rd80, %rd78, %rd79;
	add.s64 	%rd81, %rd80, -3092268470;
	and.b64  	%rd82, %rd77, 4294967295;
	and.b64  	%rd83, %rd60, 4294967295;
	shr.s64 	%rd84, %rd81, 63;
	add.s64 	%rd85, %rd83, %rd84;
	add.s64 	%rd86, %rd85, -3778125865;
	shr.u64 	%rd87, %rd60, 32;
	shr.s64 	%rd88, %rd86, 63;
	add.s64 	%rd89, %rd87, %rd88;
	add.s64 	%rd90, %rd89, -811880050;
	shr.u64 	%rd91, %rd90, 32;
	and.b64  	%rd92, %rd86, 4294967295;
	shl.b64 	%rd93, %rd90, 32;
	and.b64  	%rd94, %rd91, 3632069959;
	add.s64 	%rd95, %rd94, %rd66;
	shr.u64 	%rd96, %rd95, 32;
	and.b64  	%rd97, %rd65, 4294967295;
	and.b64  	%rd98, %rd91, 1008765974;
	add.s64 	%rd99, %rd98, %rd97;
	add.s64 	%rd100, %rd99, %rd96;
	shr.u64 	%rd101, %rd100, 32;
	and.b64  	%rd102, %rd95, 4294967295;
	shl.b64 	%rd103, %rd100, 32;
	or.b64  	%rd104, %rd103, %rd102;
	st.global.u64 	[%rd4], %rd104;
	and.b64  	%rd105, %rd91, 1752287885;
	add.s64 	%rd106, %rd105, %rd74;
	add.s64 	%rd107, %rd106, %rd101;
	shr.u64 	%rd108, %rd107, 32;
	and.b64  	%rd109, %rd73, 4294967295;
	and.b64  	%rd110, %rd91, 2541841041;
	add.s64 	%rd111, %rd110, %rd109;
	add.s64 	%rd112, %rd111, %rd108;
	shr.u64 	%rd113, %rd112, 32;
	and.b64  	%rd114, %rd107, 4294967295;
	shl.b64 	%rd115, %rd112, 32;
	or.b64  	%rd116, %rd115, %rd114;
	st.global.u64 	[%rd4+8], %rd116;
	and.b64  	%rd117, %rd91, 2172737629;
	add.s64 	%rd118, %rd117, %rd82;
	add.s64 	%rd119, %rd118, %rd113;
	shr.u64 	%rd120, %rd119, 32;
	and.b64  	%rd121, %rd81, 4294967295;
	and.b64  	%rd122, %rd91, 3092268470;
	add.s64 	%rd123, %rd122, %rd121;
	add.s64 	%rd124, %rd123, %rd120;
	shr.u64 	%rd125, %rd124, 32;
	and.b64  	%rd126, %rd119, 4294967295;
	shl.b64 	%rd127, %rd124, 32;
	or.b64  	%rd128, %rd127, %rd126;
	st.global.u64 	[%rd4+16], %rd128;
	and.b64  	%rd129, %rd91, 3778125865;
	and.b64  	%rd130, %rd90, 3486998263024844800;
	or.b64  	%rd131, %rd92, %rd93;
	add.s64 	%rd132, %rd131, %rd130;
	add.s64 	%rd133, %rd132, %rd129;
	add.s64 	%rd134, %rd133, %rd125;
	st.global.u64 	[%rd4+24], %rd134;
	ret;

}
	// .globl	ff_sub
.visible .entry ff_sub(
	.param .u64 .ptr .align 1 ff_sub_param_0,
	.param .u64 .ptr .align 1 ff_sub_param_1,
	.param .u64 .ptr .align 1 ff_sub_param_2
)
{
	.reg .b64 	%rd<106>;

	ld.param.u64 	%rd1, [ff_sub_param_0];
	ld.param.u64 	%rd2, [ff_sub_param_1];
	ld.param.u64 	%rd3, [ff_sub_param_2];
	cvta.to.global.u64 	%rd4, %rd3;
	cvta.to.global.u64 	%rd5, %rd2;
	cvta.to.global.u64 	%rd6, %rd1;
	ld.global.u64 	%rd7, [%rd6];
	ld.global.u64 	%rd8, [%rd5];
	and.b64  	%rd9, %rd7, 4294967295;
	and.b64  	%rd10, %rd8, 4294967295;
	sub.s64 	%rd11, %rd9, %rd10;
	shr.u64 	%rd12, %rd7, 32;
	shr.u64 	%rd13, %rd8, 32;
	shr.s64 	%rd14, %rd11, 63;
	sub.s64 	%rd15, %rd12, %rd13;
	add.s64 	%rd16, %rd15, %rd14;
	and.b64  	%rd17, %rd11, 4294967295;
	shl.b64 	%rd18, %rd16, 32;
	or.b64  	%rd19, %rd18, %rd17;
	st.global.u64 	[%rd4], %rd19;
	ld.global.u64 	%rd20, [%rd6+8];
	ld.global.u64 	%rd21, [%rd5+8];
	and.b64  	%rd22, %rd20, 4294967295;
	and.b64  	%rd23, %rd21, 4294967295;
	shr.s64 	%rd24, %rd16, 63;
	sub.s64 	%rd25, %rd22, %rd23;
	add.s64 	%rd26, %rd25, %rd24;
	shr.u64 	%rd27, %rd20, 32;
	shr.u64 	%rd28, %rd21, 32;
	shr.s64 	%rd29, %rd26, 63;
	sub.s64 	%rd30, %rd27, %rd28;
	add.s64 	%rd31, %rd30, %rd29;
	and.b64  	%rd32, %rd26, 4294967295;
	shl.b64 	%rd33, %rd31, 32;
	or.b64  	%rd34, %rd33, %rd32;
	st.global.u64 	[%rd4+8], %rd34;
	ld.global.u64 	%rd35, [%rd6+16];
	ld.global.u64 	%rd36, [%rd5+16];
	and.b64  	%rd37, %rd35, 4294967295;
	and.b64  	%rd38, %rd36, 4294967295;
	shr.s64 	%rd39, %rd31, 63;
	sub.s64 	%rd40, %rd37, %rd38;
	add.s64 	%rd41, %rd40, %rd39;
	shr.u64 	%rd42, %rd35, 32;
	shr.u64 	%rd43, %rd36, 32;
	shr.s64 	%rd44, %rd41, 63;
	sub.s64 	%rd45, %rd42, %rd43;
	add.s64 	%rd46, %rd45, %rd44;
	and.b64  	%rd47, %rd41, 4294967295;
	shl.b64 	%rd48, %rd46, 32;
	or.b64  	%rd49, %rd48, %rd47;
	st.global.u64 	[%rd4+16], %rd49;
	ld.global.u64 	%rd50, [%rd6+24];
	ld.global.u64 	%rd51, [%rd5+24];
	and.b64  	%rd52, %rd50, 4294967295;
	and.b64  	%rd53, %rd51, 4294967295;
	shr.s64 	%rd54, %rd46, 63;
	sub.s64 	%rd55, %rd52, %rd53;
	add.s64 	%rd56, %rd55, %rd54;
	shr.u64 	%rd57, %rd50, 32;
	shr.u64 	%rd58, %rd51, 32;
	shr.s64 	%rd59, %rd56, 63;
	sub.s64 	%rd60, %rd57, %rd58;
	add.s64 	%rd61, %rd60, %rd59;
	shr.u64 	%rd62, %rd61, 32;
	and.b64  	%rd63, %rd56, 4294967295;
	shl.b64 	%rd64, %rd61, 32;
	and.b64  	%rd65, %rd62, 3632069959;
	add.s64 	%rd66, %rd65, %rd17;
	shr.u64 	%rd67, %rd66, 32;
	and.b64  	%rd68, %rd16, 4294967295;
	and.b64  	%rd69, %rd62, 1008765974;
	add.s64 	%rd70, %rd69, %rd68;
	add.s64 	%rd71, %rd70, %rd67;
	shr.u64 	%rd72, %rd71, 32;
	and.b64  	%rd73, %rd66, 4294967295;
	shl.b64 	%rd74, %rd71, 32;
	or.b64  	%rd75, %rd74, %rd73;
	st.global.u64 	[%rd4], %rd75;
	and.b64  	%rd76, %rd62, 1752287885;
	add.s64 	%rd77, %rd76, %rd32;
	add.s64 	%rd78, %rd77, %rd72;
	shr.u64 	%rd79, %rd78, 32;
	and.b64  	%rd80, %rd31, 4294967295;
	and.b64  	%rd81, %rd62, 2541841041;
	add.s64 	%rd82, %rd81, %rd80;
	add.s64 	%rd83, %rd82, %rd79;
	shr.u64 	%rd84, %rd83, 32;
	and.b64  	%rd85, %rd78, 4294967295;
	shl.b64 	%rd86, %rd83, 32;
	or.b64  	%rd87, %rd86, %rd85;
	st.global.u64 	[%rd4+8], %rd87;
	and.b64  	%rd88, %rd62, 2172737629;
	add.s64 	%rd89, %rd88, %rd47;
	add.s64 	%rd90, %rd89, %rd84;
	shr.u64 	%rd91, %rd90, 32;
	and.b64  	%rd92, %rd46, 4294967295;
	and.b64  	%rd93, %rd62, 3092268470;
	add.s64 	%rd94, %rd93, %rd92;
	add.s64 	%rd95, %rd94, %rd91;
	shr.u64 	%rd96, %rd95, 32;
	and.b64  	%rd97, %rd90, 4294967295;
	shl.b64 	%rd98, %rd95, 32;
	or.b64  	%rd99, %rd98, %rd97;
	st.global.u64 	[%rd4+16], %rd99;
	and.b64  	%rd100, %rd62, 3778125865;
	and.b64  	%rd101, %rd61, 3486998263024844800;
	add.s64 	%rd102, %rd64, %rd101;
	or.b64  	%rd103, %rd102, %rd63;
	add.s64 	%rd104, %rd103, %rd100;
	add.s64 	%rd105, %rd104, %rd96;
	st.global.u64 	[%rd4+24], %rd105;
	ret;

}
	// .globl	ff_square
.visible .entry ff_square(
	.param .u64 .ptr .align 1 ff_square_param_0,
	.param .u64 .ptr .align 1 ff_square_param_1
)
{
	.reg .b32 	%r<31>;
	.reg .b64 	%rd<271>;

	ld.param.u64 	%rd1, [ff_square_param_0];
	ld.param.u64 	%rd2, [ff_square_param_1];
	cvta.to.global.u64 	%rd3, %rd2;
	cvta.to.global.u64 	%rd4, %rd1;
	ld.global.u64 	%rd5, [%rd4];
	ld.global.u64 	%rd6, [%rd4+8];
	mul.lo.s64 	%rd7, %rd6, %rd5;
	shr.u64 	%rd8, %rd6, 32;
	shr.u64 	%rd9, %rd5, 32;
	mul.lo.s64 	%rd10, %rd9, %rd6;
	mad.lo.s64 	%rd11, %rd8, %rd5, %rd10;
	mul.lo.s64 	%rd12, %rd8, %rd9;
	and.b64  	%rd13, %rd7, 4294967295;
	shl.b64 	%rd14, %rd11, 32;
	or.b64  	%rd15, %rd14, %rd13;
	ld.global.u64 	%rd16, [%rd4+16];
	mad.lo.s64 	%rd17, %rd16, %rd5, %rd12;
	shr.u64 	%rd18, %rd16, 32;
	mul.lo.s64 	%rd19, %rd16, %rd9;
	mad.lo.s64 	%rd20, %rd18, %rd5, %rd19;
	mul.lo.s64 	%rd21, %rd18, %rd9;
	and.b64  	%rd22, %rd17, 4294967295;
	shl.b64 	%rd23, %rd20, 32;
	or.b64  	%rd24, %rd23, %rd22;
	ld.global.u64 	%rd25, [%rd4+24];
	mad.lo.s64 	%rd26, %rd25, %rd5, %rd21;
	shr.u64 	%rd27, %rd25, 32;
	mul.lo.s64 	%rd28, %rd9, %rd25;
	mad.lo.s64 	%rd29, %rd27, %rd5, %rd28;
	mul.lo.s64 	%rd30, %rd27, %rd9;
	mad.lo.s64 	%rd31, %rd16, %rd6, %rd26;
	mad.lo.s64 	%rd32, %rd8, %rd16, %rd29;
	mad.lo.s64 	%rd33, %rd18, %rd6, %rd32;
	and.b64  	%rd34, %rd31, 4294967295;
	shl.b64 	%rd35, %rd33, 32;
	or.b64  	%rd36, %rd35, %rd34;
	mad.lo.s64 	%rd37, %rd18, %rd8, %rd30;
	mad.lo.s64 	%rd38, %rd25, %rd6, %rd37;
	mul.lo.s64 	%rd39, %rd8, %rd25;
	mad.lo.s64 	%rd40, %rd27, %rd6, %rd39;
	mul.lo.s64 	%rd41, %rd27, %rd8;
	and.b64  	%rd42, %rd38, 4294967295;
	shl.b64 	%rd43, %rd40, 32;
	or.b64  	%rd44, %rd43, %rd42;
	mad.lo.s64 	%rd45, %rd25, %rd16, %rd41;
	mul.lo.s64 	%rd46, %rd18, %rd25;
	mad.lo.s64 	%rd47, %rd27, %rd16, %rd46;
	mul.lo.s64 	%rd48, %rd27, %rd18;
	and.b64  	%rd49, %rd45, 4294967295;
	shl.b64 	%rd50, %rd47, 32;
	or.b64  	%rd51, %rd50, %rd49;
	and.b64  	%rd52, %rd48, 4294967295;
	mov.b64 	{%r1, %r2}, %rd52;
	mov.b64 	{%r3, %r4}, %rd50;
	shf.l.wrap.b32 	%r5, %r4, %r1, 1;
	shf.l.wrap.b32 	%r6, %r1, %r2, 1;
	mov.b64 	%rd53, {%r5, %r6};
	mov.b64 	{%r7, %r8}, %rd51;
	mov.b64 	{%r9, %r10}, %rd43;
	shf.l.wrap.b32 	%r11, %r10, %r7, 1;
	shf.l.wrap.b32 	%r12, %r7, %r8, 1;
	mov.b64 	%rd54, {%r11, %r12};
	mov.b64 	{%r13, %r14}, %rd44;
	mov.b64 	{%r15, %r16}, %rd35;
	shf.l.wrap.b32 	%r17, %r16, %r13, 1;
	shf.l.wrap.b32 	%r18, %r13, %r14, 1;
	mov.b64 	%rd55, {%r17, %r18};
	mov.b64 	{%r19, %r20}, %rd36;
	mov.b64 	{%r21, %r22}, %rd23;
	shf.l.wrap.b32 	%r23, %r22, %r19, 1;
	shf.l.wrap.b32 	%r24, %r19, %r20, 1;
	mov.b64 	%rd56, {%r23, %r24};
	mov.b64 	{%r25, %r26}, %rd24;
	mov.b64 	{%r27, %r28}, %rd14;
	shf.l.wrap.b32 	%r29, %r28, %r25, 1;
	shf.l.wrap.b32 	%r30, %r25, %r26, 1;
	mov.b64 	%rd57, {%r29, %r30};
	shl.b64 	%rd58, %rd15, 1;
	mul.lo.s64 	%rd59, %rd5, %rd5;
	mul.lo.s64 	%rd60, %rd5, %rd9;
	shl.b64 	%rd61, %rd60, 33;
	mul.lo.s64 	%rd62, %rd9, %rd9;
	and.b64  	%rd63, %rd59, 4294967295;
	or.b64  	%rd64, %rd61, %rd63;
	and.b64  	%rd65, %rd62, 4294967295;
	and.b64  	%rd66, %rd58, 4294967294;
	add.s64 	%rd67, %rd65, %rd66;
	shr.u64 	%rd68, %rd67, 32;
	shr.u64 	%rd69, %rd58, 32;
	add.s64 	%rd70, %rd68, %rd69;
	shr.u64 	%rd71, %rd70, 32;
	mad.lo.s64 	%rd72, %rd6, %rd6, %rd57;
	shr.u64 	%rd73, %rd57, 32;
	mul.lo.s64 	%rd74, %rd6, %rd8;
	shl.b64 	%rd75, %rd74, 1;
	mul.lo.s64 	%rd76, %rd8, %rd8;
	and.b64  	%rd77, %rd76, 4294967295;
	and.b64  	%rd78, %rd56, 4294967295;
	add.s64 	%rd79, %rd77, %rd78;
	shr.u64 	%rd80, %rd79, 32;
	shr.u64 	%rd81, %rd56, 32;
	add.s64 	%rd82, %rd80, %rd81;
	shr.u64 	%rd83, %rd82, 32;
	mad.lo.s64 	%rd84, %rd16, %rd16, %rd55;
	add.s64 	%rd85, %rd84, %rd83;
	shr.u64 	%rd86, %rd55, 32;
	mul.lo.s64 	%rd87, %rd16, %rd18;
	shl.b64 	%rd88, %rd87, 1;
	add.s64 	%rd89, %rd86, %rd88;
	mul.lo.s64 	%rd90, %rd18, %rd18;
	and.b64  	%rd91, %rd85, 4294967295;
	and.b64  	%rd92, %rd89, 4294967295;
	and.b64  	%rd93, %rd90, 4294967295;
	and.b64  	%rd94, %rd54, 4294967295;
	add.s64 	%rd95, %rd94, %rd93;
	shr.u64 	%rd96, %rd95, 32;
	shr.u64 	%rd97, %rd54, 32;
	add.s64 	%rd98, %rd96, %rd97;
	shr.u64 	%rd99, %rd98, 32;
	and.b64  	%rd100, %rd95, 4294967295;
	and.b64  	%rd101, %rd98, 4294967295;
	mad.lo.s64 	%rd102, %rd25, %rd25, %rd53;
	add.s64 	%rd103, %rd102, %rd99;
	shr.u64 	%rd104, %rd53, 32;
	mul.lo.s64 	%rd105, %rd25, %rd27;
	shl.b64 	%rd106, %rd105, 1;
	or.b64  	%rd107, %rd104, %rd106;
	mul.lo.s64 	%rd108, %rd27, %rd27;
	and.b64  	%rd109, %rd103, 4294967295;
	and.b64  	%rd110, %rd107, 4294967295;
	and.b64  	%rd111, %rd108, 4294967295;
	mul.lo.s64 	%rd112, %rd64, -8659850874718887031;
	shr.u64 	%rd113, %rd112, 32;
	mad.lo.s64 	%rd114, %rd59, 2148002933, %rd67;
	mad.lo.s64 	%rd115, %rd113, 1008765974, %rd114;
	mad.lo.s64 	%rd116, %rd59, 207493785, %rd70;
	mad.lo.s64 	%rd117, %rd113, 1752287885, %rd116;
	and.b64  	%rd118, %rd115, 4294967295;
	shl.b64 	%rd119, %rd117, 32;
	or.b64  	%rd120, %rd119, %rd118;
	mad.lo.s64 	%rd121, %rd59, 234131697, %rd79;
	mad.lo.s64 	%rd122, %rd113, 3092268470, %rd121;
	mul.lo.s64 	%rd123, %rd59, 1202721026;
	mul.lo.s64 	%rd124, %rd113, 811880050;
	and.b64  	%rd125, %rd124, 4294967294;
	add.s64 	%rd126, %rd91, %rd125;
	shr.u64 	%rd127, %rd126, 32;
	add.s64 	%rd128, %rd127, %rd92;
	shr.u64 	%rd129, %rd128, 32;
	mul.lo.s64 	%rd130, %rd120, -8659850874718887031;
	shr.u64 	%rd131, %rd130, 32;
	mad.lo.s64 	%rd132, %rd59, 1746026693, %rd72;
	mad.lo.s64 	%rd133, %rd113, 2541841041, %rd132;
	add.s64 	%rd134, %rd133, %rd71;
	mad.lo.s64 	%rd135, %rd115, 2148002933, %rd134;
	mad.lo.s64 	%rd136, %rd131, 1008765974, %rd135;
	mad.lo.s64 	%rd137, %rd59, 1127133286, %rd73;
	add.s64 	%rd138, %rd137, %rd75;
	mad.lo.s64 	%rd139, %rd113, 2172737629, %rd138;
	mad.lo.s64 	%rd140, %rd115, 207493785, %rd139;
	mad.lo.s64 	%rd141, %rd131, 1752287885, %rd140;
	and.b64  	%rd142, %rd136, 4294967295;
	shl.b64 	%rd143, %rd141, 32;
	or.b64  	%rd144, %rd143, %rd142;
	mad.lo.s64 	%rd145, %rd115, 1746026693, %rd122;
	mad.lo.s64 	%rd146, %rd131, 2541841041, %rd145;
	mad.lo.s64 	%rd147, %rd115, 234131697, %rd126;
	mad.lo.s64 	%rd148, %rd131, 3092268470, %rd147;
	mad.lo.s64 	%rd149, %rd115, 1202721026, %rd128;
	mad.lo.s64 	%rd150, %rd131, 3778125865, %rd149;
	mul.lo.s64 	%rd151, %rd131, 811880050;
	and.b64  	%rd152, %rd151, 4294967294;
	add.s64 	%rd153, %rd152, %rd100;
	add.s64 	%rd154, %rd153, %rd129;
	shr.u64 	%rd155, %rd154, 32;
	add.s64 	%rd156, %rd155, %rd101;
	shr.u64 	%rd157, %rd156, 32;
	mul.lo.s64 	%rd158, %rd144, -8659850874718887031;
	shr.u64 	%rd159, %rd158, 32;
	mad.lo.s64 	%rd160, %rd136, 2148002933, %rd146;
	mad.lo.s64 	%rd161, %rd159, 1008765974, %rd160;
	mad.lo.s64 	%rd162, %rd113, 3778125865, %rd123;
	add.s64 	%rd163, %rd162, %rd82;
	mad.lo.s64 	%rd164, %rd115, 1127133286, %rd163;
	mad.lo.s64 	%rd165, %rd131, 2172737629, %rd164;
	mad.lo.s64 	%rd166, %rd136, 207493785, %rd165;
	mad.lo.s64 	%rd167, %rd159, 1752287885, %rd166;
	and.b64  	%rd168, %rd161, 4294967295;
	shl.b64 	%rd169, %rd167, 32;
	or.b64  	%rd170, %rd169, %rd168;
	mad.lo.s64 	%rd171, %rd136, 1746026693, %rd148;
	mad.lo.s64 	%rd172, %rd159, 2541841041, %rd171;
	mad.lo.s64 	%rd173, %rd136, 1127133286, %rd150;
	mad.lo.s64 	%rd174, %rd159, 2172737629, %rd173;
	mad.lo.s64 	%rd175, %rd136, 234131697, %rd154;
	mad.lo.s64 	%rd176, %rd159, 3092268470, %rd175;
	mad.lo.s64 	%rd177, %rd136, 1202721026, %rd156;
	mad.lo.s64 	%rd178, %rd159, 3778125865, %rd177;
	mul.lo.s64 	%rd179, %rd159, 811880050;
	and.b64  	%rd180, %rd179, 4294967294;
	add.s64 	%rd181, %rd157, %rd109;
	add.s64 	%rd182, %rd181, %rd180;
	shr.u64 	%rd183, %rd182, 32;
	add.s64 	%rd184, %rd183, %rd110;
	shr.u64 	%rd185, %rd184, 32;
	mul.lo.s64 	%rd186, %rd170, -8659850874718887031;
	shr.u64 	%rd187, %rd186, 32;
	mad.lo.s64 	%rd188, %rd161, 2148002933, %rd172;
	mad.lo.s64 	%rd189, %rd187, 1008765974, %rd188;
	mad.lo.s64 	%rd190, %rd161, 207493785, %rd174;
	mad.lo.s64 	%rd191, %rd187, 1752287885, %rd190;
	and.b64  	%rd192, %rd189, 4294967295;
	and.b64  	%rd193, %rd191, 4294967295;
	mad.lo.s64 	%rd194, %rd161, 1746026693, %rd176;
	mad.lo.s64 	%rd195, %rd187, 2541841041, %rd194;
	mad.lo.s64 	%rd196, %rd161, 1127133286, %rd178;
	mad.lo.s64 	%rd197, %rd187, 2172737629, %rd196;
	and.b64  	%rd198, %rd195, 4294967295;
	and.b64  	%rd199, %rd197, 4294967295;
	mad.lo.s64 	%rd200, %rd161, 234131697, %rd182;
	mad.lo.s64 	%rd201, %rd187, 3092268470, %rd200;
	mad.lo.s64 	%rd202, %rd161, 1202721026, %rd184;
	mad.lo.s64 	%rd203, %rd187, 3778125865, %rd202;
	mul.lo.s64 	%rd204, %rd187, 811880050;
	and.b64  	%rd205, %rd201, 4294967295;
	and.b64  	%rd206, %rd203, 4294967295;
	and.b64  	%rd207, %rd204, 4294967294;
	add.s64 	%rd208, %rd185, %rd111;
	add.s64 	%rd209, %rd208, %rd207;
	add.s64 	%rd210, %rd192, -3632069959;
	shr.s64 	%rd211, %rd210, 63;
	add.s64 	%rd212, %rd193, %rd211;
	add.s64 	%rd213, %rd212, -1008765974;
	and.b64  	%rd214, %rd210, 4294967295;
	shr.s64 	%rd215, %rd213, 63;
	add.s64 	%rd216, %rd198, %rd215;
	add.s64 	%rd217, %rd216, -1752287885;
	shr.s64 	%rd218, %rd217, 63;
	add.s64 	%rd219, %rd199, %rd218;
	add.s64 	%rd220, %rd219, -2541841041;
	and.b64  	%rd221, %rd217, 4294967295;
	shr.s64 	%rd222, %rd220, 63;
	add.s64 	%rd223, %rd205, %rd222;
	add.s64 	%rd224, %rd223, -2172737629;
	shr.s64 	%rd225, %rd224, 63;
	add.s64 	%rd226, %rd206, %rd225;
	add.s64 	%rd227, %rd226, -3092268470;
	and.b64  	%rd228, %rd224, 4294967295;
	and.b64  	%rd229, %rd209, 4294967295;
	shr.s64 	%rd230, %rd227, 63;
	add.s64 	%rd231, %rd229, %rd230;
	add.s64 	%rd232, %rd231, -3778125865;
	shr.s64 	%rd233, %rd232, 63;
	shl.b64 	%rd234, %rd233, 32;
	and.b64  	%rd235, %rd232, 4294967295;
	add.s64 	%rd236, %rd234, %rd209;
	add.s64 	%rd237, %rd236, -3486998263024844800;
	and.b64  	%rd238, %rd237, -4294967296;
	add.s64 	%rd239, %rd214, 3632069959;
	shr.u64 	%rd240, %rd239, 32;
	and.b64  	%rd241, %rd213, 4294967295;
	add.s64 	%rd242, %rd241, %rd240;
	add.s64 	%rd243, %rd242, 1008765974;
	shr.u64 	%rd244, %rd243, 32;
	and.b64  	%rd245, %rd239, 4294967295;
	shl.b64 	%rd246, %rd243, 32;
	or.b64  	%rd247, %rd246, %rd245;
	st.global.u64 	[%rd3], %rd247;
	add.s64 	%rd248, %rd221, %rd244;
	add.s64 	%rd249, %rd248, 1752287885;
	shr.u64 	%rd250, %rd249, 32;
	and.b64  	%rd251, %rd220, 4294967295;
	add.s64 	%rd252, %rd251, %rd250;
	add.s64 	%rd253, %rd252, 2541841041;
	shr.u64 	%rd254, %rd253, 32;
	and.b64  	%rd255, %rd249, 4294967295;
	shl.b64 	%rd256, %rd253, 32;
	or.b64  	%rd257, %rd256, %rd255;
	st.global.u64 	[%rd3+8], %rd257;
	add.s64 	%rd258, %rd228, %rd254;
	add.s64 	%rd259, %rd258, 2172737629;
	shr.u64 	%rd260, %rd259, 32;
	and.b64  	%rd261, %rd227, 4294967295;
	add.s64 	%rd262, %rd261, %rd260;
	add.s64 	%rd263, %rd262, 3092268470;
	shr.u64 	%rd264, %rd263, 32;
	and.b64  	%rd265, %rd259, 4294967295;
	shl.b64 	%rd266, %rd263, 32;
	or.b64  	%rd267, %rd266, %rd265;
	st.global.u64 	[%rd3+16], %rd267;
	or.b64  	%rd268, %rd235, %rd238;
	add.s64 	%rd269, %rd268, %rd264;
	add.s64 	%rd270, %rd269, 3486998266802970665;
	st.global.u64 	[%rd3+24], %rd270;
	ret;

}
	// .globl	ff_mul
.visible .entry ff_mul(
	.param .u64 .ptr .align 1 ff_mul_param_0,
	.param .u64 .ptr .align 1 ff_mul_param_1,
	.param .u64 .ptr .align 1 ff_mul_param_2
)
{
	.reg .b64 	%rd<258>;

	ld.param.u64 	%rd1, [ff_mul_param_0];
	ld.param.u64 	%rd2, [ff_mul_param_1];
	ld.param.u64 	%rd3, [ff_mul_param_2];
	cvta.to.global.u64 	%rd4, %rd3;
	cvta.to.global.u64 	%rd5, %rd2;
	cvta.to.global.u64 	%rd6, %rd1;
	ld.global.u64 	%rd7, [%rd6];
	ld.global.u64 	%rd8, [%rd5];
	mul.lo.s64 	%rd9, %rd8, %rd7;
	shr.u64 	%rd10, %rd8, 32;
	shr.u64 	%rd11, %rd7, 32;
	mul.lo.s64 	%rd12, %rd11, %rd8;
	mad.lo.s64 	%rd13, %rd10, %rd7, %rd12;
	mul.lo.s64 	%rd14, %rd10, %rd11;
	and.b64  	%rd15, %rd9, 4294967295;
	shl.b64 	%rd16, %rd13, 32;
	or.b64  	%rd17, %rd16, %rd15;
	ld.global.u64 	%rd18, [%rd5+8];
	mad.lo.s64 	%rd19, %rd18, %rd7, %rd14;
	shr.u64 	%rd20, %rd18, 32;
	mul.lo.s64 	%rd21, %rd18, %rd11;
	mul.lo.s64 	%rd22, %rd20, %rd11;
	ld.global.u64 	%rd23, [%rd5+16];
	shr.u64 	%rd24, %rd23, 32;
	mul.lo.s64 	%rd25, %rd11, %rd23;
	mul.lo.s64 	%rd26, %rd24, %rd11;
	ld.global.u64 	%rd27, [%rd5+24];
	shr.u64 	%rd28, %rd27, 32;
	mul.lo.s64 	%rd29, %rd27, %rd11;
	mul.lo.s64 	%rd30, %rd28, %rd11;
	ld.global.u64 	%rd31, [%rd6+8];
	shr.u64 	%rd32, %rd31, 32;
	mul.lo.s64 	%rd33, %rd32, %rd27;
	mad.lo.s64 	%rd34, %rd28, %rd31, %rd33;
	mul.lo.s64 	%rd35, %rd28, %rd32;
	ld.global.u64 	%rd36, [%rd6+16];
	shr.u64 	%rd37, %rd36, 32;
	mul.lo.s64 	%rd38, %rd37, %rd27;
	mad.lo.s64 	%rd39, %rd28, %rd36, %rd38;
	mul.lo.s64 	%rd40, %rd28, %rd37;
	ld.global.u64 	%rd41, [%rd6+24];
	shr.u64 	%rd42, %rd41, 32;
	mad.lo.s64 	%rd43, %rd24, %rd32, %rd30;
	mad.lo.s64 	%rd44, %rd27, %rd31, %rd43;
	mad.lo.s64 	%rd45, %rd20, %rd37, %rd44;
	mad.lo.s64 	%rd46, %rd23, %rd36, %rd45;
	mad.lo.s64 	%rd47, %rd10, %rd42, %rd46;
	mad.lo.s64 	%rd48, %rd18, %rd41, %rd47;
	mad.lo.s64 	%rd49, %rd37, %rd23, %rd34;
	mad.lo.s64 	%rd50, %rd24, %rd36, %rd49;
	mad.lo.s64 	%rd51, %rd42, %rd18, %rd50;
	mad.lo.s64 	%rd52, %rd20, %rd41, %rd51;
	and.b64  	%rd53, %rd48, 4294967295;
	and.b64  	%rd54, %rd52, 4294967295;
	mad.lo.s64 	%rd55, %rd24, %rd37, %rd35;
	mad.lo.s64 	%rd56, %rd27, %rd36, %rd55;
	mad.lo.s64 	%rd57, %rd20, %rd42, %rd56;
	mad.lo.s64 	%rd58, %rd23, %rd41, %rd57;
	mad.lo.s64 	%rd59, %rd42, %rd23, %rd39;
	mad.lo.s64 	%rd60, %rd24, %rd41, %rd59;
	and.b64  	%rd61, %rd58, 4294967295;
	and.b64  	%rd62, %rd60, 4294967295;
	mad.lo.s64 	%rd63, %rd24, %rd42, %rd40;
	mad.lo.s64 	%rd64, %rd27, %rd41, %rd63;
	mul.lo.s64 	%rd65, %rd42, %rd27;
	mad.lo.s64 	%rd66, %rd28, %rd41, %rd65;
	mul.lo.s64 	%rd67, %rd28, %rd42;
	and.b64  	%rd68, %rd64, 4294967295;
	and.b64  	%rd69, %rd66, 4294967295;
	and.b64  	%rd70, %rd67, 4294967295;
	mul.lo.s64 	%rd71, %rd17, -8659850874718887031;
	shr.u64 	%rd72, %rd71, 32;
	mad.lo.s64 	%rd73, %rd9, 2148002933, %rd19;
	mad.lo.s64 	%rd74, %rd8, %rd31, %rd73;
	mad.lo.s64 	%rd75, %rd72, 1008765974, %rd74;
	mad.lo.s64 	%rd76, %rd9, 207493785, %rd21;
	mad.lo.s64 	%rd77, %rd20, %rd7, %rd76;
	mad.lo.s64 	%rd78, %rd32, %rd8, %rd77;
	mad.lo.s64 	%rd79, %rd10, %rd31, %rd78;
	mad.lo.s64 	%rd80, %rd72, 1752287885, %rd79;
	and.b64  	%rd81, %rd75, 4294967295;
	shl.b64 	%rd82, %rd80, 32;
	or.b64  	%rd83, %rd82, %rd81;
	mul.lo.s64 	%rd84, %rd72, 811880050;
	and.b64  	%rd85, %rd84, 4294967294;
	add.s64 	%rd86, %rd53, %rd85;
	shr.u64 	%rd87, %rd86, 32;
	add.s64 	%rd88, %rd87, %rd54;
	shr.u64 	%rd89, %rd88, 32;
	mul.lo.s64 	%rd90, %rd83, -8659850874718887031;
	shr.u64 	%rd91, %rd90, 32;
	mad.lo.s64 	%rd92, %rd9, 1746026693, %rd22;
	mad.lo.s64 	%rd93, %rd23, %rd7, %rd92;
	mad.lo.s64 	%rd94, %rd10, %rd32, %rd93;
	mad.lo.s64 	%rd95, %rd72, 2541841041, %rd94;
	mad.lo.s64 	%rd96, %rd18, %rd31, %rd95;
	mad.lo.s64 	%rd97, %rd75, 2148002933, %rd96;
	mad.lo.s64 	%rd98, %rd8, %rd36, %rd97;
	mad.lo.s64 	%rd99, %rd91, 1008765974, %rd98;
	mad.lo.s64 	%rd100, %rd9, 1127133286, %rd25;
	mad.lo.s64 	%rd101, %rd24, %rd7, %rd100;
	mad.lo.s64 	%rd102, %rd72, 2172737629, %rd101;
	mad.lo.s64 	%rd103, %rd32, %rd18, %rd102;
	mad.lo.s64 	%rd104, %rd20, %rd31, %rd103;
	mad.lo.s64 	%rd105, %rd75, 207493785, %rd104;
	mad.lo.s64 	%rd106, %rd37, %rd8, %rd105;
	mad.lo.s64 	%rd107, %rd10, %rd36, %rd106;
	mad.lo.s64 	%rd108, %rd91, 1752287885, %rd107;
	and.b64  	%rd109, %rd99, 4294967295;
	shl.b64 	%rd110, %rd108, 32;
	or.b64  	%rd111, %rd110, %rd109;
	mul.lo.s64 	%rd112, %rd75, 234131697;
	mul.lo.s64 	%rd113, %rd75, 1202721026;
	mul.lo.s64 	%rd114, %rd91, 811880050;
	and.b64  	%rd115, %rd114, 4294967294;
	add.s64 	%rd116, %rd61, %rd115;
	add.s64 	%rd117, %rd116, %rd89;
	shr.u64 	%rd118, %rd117, 32;
	add.s64 	%rd119, %rd118, %rd62;
	shr.u64 	%rd120, %rd119, 32;
	mul.lo.s64 	%rd121, %rd111, -8659850874718887031;
	shr.u64 	%rd122, %rd121, 32;
	mad.lo.s64 	%rd123, %rd9, 234131697, %rd26;
	mad.lo.s64 	%rd124, %rd27, %rd7, %rd123;
	mad.lo.s64 	%rd125, %rd72, 3092268470, %rd124;
	mad.lo.s64 	%rd126, %rd20, %rd32, %rd125;
	mad.lo.s64 	%rd127, %rd23, %rd31, %rd126;
	mad.lo.s64 	%rd128, %rd75, 1746026693, %rd127;
	mad.lo.s64 	%rd129, %rd10, %rd37, %rd128;
	mad.lo.s64 	%rd130, %rd18, %rd36, %rd129;
	mad.lo.s64 	%rd131, %rd91, 2541841041, %rd130;
	mad.lo.s64 	%rd132, %rd99, 2148002933, %rd131;
	mad.lo.s64 	%rd133, %rd8, %rd41, %rd132;
	mad.lo.s64 	%rd134, %rd122, 1008765974, %rd133;
	mad.lo.s64 	%rd135, %rd9, 1202721026, %rd29;
	mad.lo.s64 	%rd136, %rd28, %rd7, %rd135;
	mad.lo.s64 	%rd137, %rd72, 3778125865, %rd136;
	mad.lo.s64 	%rd138, %rd32, %rd23, %rd137;
	mad.lo.s64 	%rd139, %rd75, 1127133286, %rd138;
	mad.lo.s64 	%rd140, %rd24, %rd31, %rd139;
	mad.lo.s64 	%rd141, %rd37, %rd18, %rd140;
	mad.lo.s64 	%rd142, %rd91, 2172737629, %rd141;
	mad.lo.s64 	%rd143, %rd20, %rd36, %rd142;
	mad.lo.s64 	%rd144, %rd99, 207493785, %rd143;
	mad.lo.s64 	%rd145, %rd42, %rd8, %rd144;
	mad.lo.s64 	%rd146, %rd10, %rd41, %rd145;
	mad.lo.s64 	%rd147, %rd122, 1752287885, %rd146;
	and.b64  	%rd148, %rd134, 4294967295;
	shl.b64 	%rd149, %rd147, 32;
	or.b64  	%rd150, %rd149, %rd148;
	mul.lo.s64 	%rd151, %rd99, 234131697;
	mul.lo.s64 	%rd152, %rd99, 1202721026;
	mul.lo.s64 	%rd153, %rd122, 811880050;
	and.b64  	%rd154, %rd153, 4294967294;
	add.s64 	%rd155, %rd68, %rd154;
	add.s64 	%rd156, %rd155, %rd120;
	shr.u64 	%rd157, %rd156, 32;
	add.s64 	%rd158, %rd157, %rd69;
	shr.u64 	%rd159, %rd158, 32;
	mul.lo.s64 	%rd160, %rd150, -8659850874718887031;
	shr.u64 	%rd161, %rd160, 32;
	mad.lo.s64 	%rd162, %rd91, 3092268470, %rd112;
	mad.lo.s64 	%rd163, %rd99, 1746026693, %rd162;
	mad.lo.s64 	%rd164, %rd122, 2541841041, %rd163;
	add.s64 	%rd165, %rd164, %rd86;
	mad.lo.s64 	%rd166, %rd134, 2148002933, %rd165;
	mad.lo.s64 	%rd167, %rd161, 1008765974, %rd166;
	mad.lo.s64 	%rd168, %rd91, 3778125865, %rd113;
	mad.lo.s64 	%rd169, %rd99, 1127133286, %rd168;
	mad.lo.s64 	%rd170, %rd122, 2172737629, %rd169;
	add.s64 	%rd171, %rd170, %rd88;
	mad.lo.s64 	%rd172, %rd134, 207493785, %rd171;
	mad.lo.s64 	%rd173, %rd161, 1752287885, %rd172;
	and.b64  	%rd174, %rd167, 4294967295;
	and.b64  	%rd175, %rd173, 4294967295;
	mad.lo.s64 	%rd176, %rd122, 3092268470, %rd151;
	mad.lo.s64 	%rd177, %rd134, 1746026693, %rd176;
	add.s64 	%rd178, %rd177, %rd117;
	mad.lo.s64 	%rd179, %rd161, 2541841041, %rd178;
	mad.lo.s64 	%rd180, %rd122, 3778125865, %rd152;
	mad.lo.s64 	%rd181, %rd134, 1127133286, %rd180;
	add.s64 	%rd182, %rd181, %rd119;
	mad.lo.s64 	%rd183, %rd161, 2172737629, %rd182;
	and.b64  	%rd184, %rd179, 4294967295;
	and.b64  	%rd185, %rd183, 4294967295;
	mad.lo.s64 	%rd186, %rd134, 234131697, %rd156;
	mad.lo.s64 	%rd187, %rd161, 3092268470, %rd186;
	mul.lo.s64 	%rd188, %rd134, 1202721026;
	mad.lo.s64 	%rd189, %rd161, 3778125865, %rd188;
	add.s64 	%rd190, %rd189, %rd158;
	mul.lo.s64 	%rd191, %rd161, 811880050;
	and.b64  	%rd192, %rd187, 4294967295;
	and.b64  	%rd193, %rd190, 4294967295;
	and.b64  	%rd194, %rd191, 4294967294;
	add.s64 	%rd195, %rd194, %rd70;
	add.s64 	%rd196, %rd195, %rd159;
	add.s64 	%rd197, %rd174, -3632069959;
	shr.s64 	%rd198, %rd197, 63;
	add.s64 	%rd199, %rd175, %rd198;
	add.s64 	%rd200, %rd199, -1008765974;
	and.b64  	%rd201, %rd197, 4294967295;
	shr.s64 	%rd202, %rd200, 63;
	add.s64 	%rd203, %rd184, %rd202;
	add.s64 	%rd204, %rd203, -1752287885;
	shr.s64 	%rd205, %rd204, 63;
	add.s64 	%rd206, %rd185, %rd205;
	add.s64 	%rd207, %rd206, -2541841041;
	and.b64  	%rd208, %rd204, 4294967295;
	shr.s64 	%rd209, %rd207, 63;
	add.s64 	%rd210, %rd192, %rd209;
	add.s64 	%rd211, %rd210, -2172737629;
	shr.s64 	%rd212, %rd211, 63;
	add.s64 	%rd213, %rd193, %rd212;
	add.s64 	%rd214, %rd213, -3092268470;
	and.b64  	%rd215, %rd211, 4294967295;
	and.b64  	%rd216, %rd196, 4294967295;
	shr.s64 	%rd217, %rd214, 63;
	add.s64 	%rd218, %rd216, %rd217;
	add.s64 	%rd219, %rd218, -3778125865;
	shr.s64 	%rd220, %rd219, 63;
	shl.b64 	%rd221, %rd220, 32;
	and.b64  	%rd222, %rd219, 4294967295;
	add.s64 	%rd223, %rd221, %rd196;
	add.s64 	%rd224, %rd223, -3486998263024844800;
	and.b64  	%rd225, %rd224, -4294967296;
	add.s64 	%rd226, %rd201, 3632069959;
	shr.u64 	%rd227, %rd226, 32;
	and.b64  	%rd228, %rd200, 4294967295;
	add.s64 	%rd229, %rd228, %rd227;
	add.s64 	%rd230, %rd229, 1008765974;
	shr.u64 	%rd231, %rd230, 32;
	and.b64  	%rd232, %rd226, 4294967295;
	shl.b64 	%rd233, %rd230, 32;
	or.b64  	%rd234, %rd233, %rd232;
	st.global.u64 	[%rd4], %rd234;
	add.s64 	%rd235, %rd208, %rd231;
	add.s64 	%rd236, %rd235, 1752287885;
	shr.u64 	%rd237, %rd236, 32;
	and.b64  	%rd238, %rd207, 4294967295;
	add.s64 	%rd239, %rd238, %rd237;
	add.s64 	%rd240, %rd239, 2541841041;
	shr.u64 	%rd241, %rd240, 32;
	and.b64  	%rd242, %rd236, 4294967295;
	shl.b64 	%rd243, %rd240, 32;
	or.b64  	%rd244, %rd243, %rd242;
	st.global.u64 	[%rd4+8], %rd244;
	add.s64 	%rd245, %rd215, %rd241;
	add.s64 	%rd246, %rd245, 2172737629;
	shr.u64 	%rd247, %rd246, 32;
	and.b64  	%rd248, %rd214, 4294967295;
	add.s64 	%rd249, %rd248, %rd247;
	add.s64 	%rd250, %rd249, 3092268470;
	shr.u64 	%rd251, %rd250, 32;
	and.b64  	%rd252, %rd246, 4294967295;
	shl.b64 	%rd253, %rd250, 32;
	or.b64  	%rd254, %rd253, %rd252;
	st.global.u64 	[%rd4+16], %rd254;
	or.b64  	%rd255, %rd222, %rd225;
	add.s64 	%rd256, %rd255, %rd251;
	add.s64 	%rd257, %rd256, 3486998266802970665;
	st.global.u64 	[%rd4+24], %rd257;
	ret;

}
	// .globl	ff_montgomery_reduce
.visible .entry ff_montgomery_reduce(
	.param .u64 .ptr .align 1 ff_montgomery_reduce_param_0,
	.param .u64 .ptr .align 1 ff_montgomery_reduce_param_1
)
{
	.reg .b64 	%rd<196>;

	ld.param.u64 	%rd1, [ff_montgomery_reduce_param_0];
	ld.param.u64 	%rd2, [ff_montgomery_reduce_param_1];
	cvta.to.global.u64 	%rd3, %rd2;
	cvta.to.global.u64 	%rd4, %rd1;
	ld.global.u64 	%rd5, [%rd4];
	mul.lo.s64 	%rd6, %rd5, -8659850874718887031;
	shr.u64 	%rd7, %rd6, 32;
	ld.global.u64 	%rd8, [%rd4+8];
	mad.lo.s64 	%rd9, %rd5, 2148002933, %rd8;
	mad.lo.s64 	%rd10, %rd7, 1008765974, %rd9;
	shr.u64 	%rd11, %rd8, 32;
	mad.lo.s64 	%rd12, %rd5, 207493785, %rd11;
	mad.lo.s64 	%rd13, %rd7, 1752287885, %rd12;
	and.b64  	%rd14, %rd10, 4294967295;
	shl.b64 	%rd15, %rd13, 32;
	or.b64  	%rd16, %rd15, %rd14;
	ld.global.u64 	%rd17, [%rd4+16];
	mad.lo.s64 	%rd18, %rd5, 1746026693, %rd17;
	mad.lo.s64 	%rd19, %rd7, 2541841041, %rd18;
	shr.u64 	%rd20, %rd17, 32;
	mad.lo.s64 	%rd21, %rd5, 1127133286, %rd20;
	mad.lo.s64 	%rd22, %rd7, 2172737629, %rd21;
	ld.global.u64 	%rd23, [%rd4+24];
	mad.lo.s64 	%rd24, %rd5, 234131697, %rd23;
	mad.lo.s64 	%rd25, %rd7, 3092268470, %rd24;
	shr.u64 	%rd26, %rd23, 32;
	mul.lo.s64 	%rd27, %rd5, 1202721026;
	mul.lo.s64 	%rd28, %rd7, 811880050;
	and.b64  	%rd29, %rd28, 4294967294;
	ld.global.u64 	%rd30, [%rd4+32];
	and.b64  	%rd31, %rd30, 4294967295;
	add.s64 	%rd32, %rd31, %rd29;
	shr.u64 	%rd33, %rd32, 32;
	shr.u64 	%rd34, %rd30, 32;
	add.s64 	%rd35, %rd33, %rd34;
	shr.u64 	%rd36, %rd35, 32;
	mul.lo.s64 	%rd37, %rd16, -8659850874718887031;
	shr.u64 	%rd38, %rd37, 32;
	mad.lo.s64 	%rd39, %rd10, 2148002933, %rd19;
	mad.lo.s64 	%rd40, %rd38, 1008765974, %rd39;
	mad.lo.s64 	%rd41, %rd10, 207493785, %rd22;
	mad.lo.s64 	%rd42, %rd38, 1752287885, %rd41;
	and.b64  	%rd43, %rd40, 4294967295;
	shl.b64 	%rd44, %rd42, 32;
	or.b64  	%rd45, %rd44, %rd43;
	mad.lo.s64 	%rd46, %rd10, 1746026693, %rd25;
	mad.lo.s64 	%rd47, %rd38, 2541841041, %rd46;
	mad.lo.s64 	%rd48, %rd10, 234131697, %rd32;
	mad.lo.s64 	%rd49, %rd38, 3092268470, %rd48;
	mad.lo.s64 	%rd50, %rd10, 1202721026, %rd35;
	mad.lo.s64 	%rd51, %rd38, 3778125865, %rd50;
	mul.lo.s64 	%rd52, %rd38, 811880050;
	and.b64  	%rd53, %rd52, 4294967294;
	ld.global.u64 	%rd54, [%rd4+40];
	and.b64  	%rd55, %rd54, 4294967295;
	add.s64 	%rd56, %rd36, %rd55;
	add.s64 	%rd57, %rd56, %rd53;
	shr.u64 	%rd58, %rd57, 32;
	shr.u64 	%rd59, %rd54, 32;
	add.s64 	%rd60, %rd58, %rd59;
	shr.u64 	%rd61, %rd60, 32;
	mul.lo.s64 	%rd62, %rd45, -8659850874718887031;
	shr.u64 	%rd63, %rd62, 32;
	mad.lo.s64 	%rd64, %rd40, 2148002933, %rd47;
	mad.lo.s64 	%rd65, %rd63, 1008765974, %rd64;
	mad.lo.s64 	%rd66, %rd7, 3778125865, %rd27;
	add.s64 	%rd67, %rd66, %rd26;
	mad.lo.s64 	%rd68, %rd10, 1127133286, %rd67;
	mad.lo.s64 	%rd69, %rd38, 2172737629, %rd68;
	mad.lo.s64 	%rd70, %rd40, 207493785, %rd69;
	mad.lo.s64 	%rd71, %rd63, 1752287885, %rd70;
	and.b64  	%rd72, %rd65, 4294967295;
	shl.b64 	%rd73, %rd71, 32;
	or.b64  	%rd74, %rd73, %rd72;
	mad.lo.s64 	%rd75, %rd40, 1746026693, %rd49;
	mad.lo.s64 	%rd76, %rd63, 2541841041, %rd75;
	mad.lo.s64 	%rd77, %rd40, 1127133286, %rd51;
	mad.lo.s64 	%rd78, %rd63, 2172737629, %rd77;
	mad.lo.s64 	%rd79, %rd40, 234131697, %rd57;
	mad.lo.s64 	%rd80, %rd63, 3092268470, %rd79;
	mad.lo.s64 	%rd81, %rd40, 1202721026, %rd60;
	mad.lo.s64 	%rd82, %rd63, 3778125865, %rd81;
	mul.lo.s64 	%rd83, %rd63, 811880050;
	and.b64  	%rd84, %rd83, 4294967294;
	ld.global.u64 	%rd85, [%rd4+48];
	and.b64  	%rd86, %rd85, 4294967295;
	add.s64 	%rd87, %rd61, %rd86;
	add.s64 	%rd88, %rd87, %rd84;
	shr.u64 	%rd89, %rd88, 32;
	shr.u64 	%rd90, %rd85, 32;
	add.s64 	%rd91, %rd89, %rd90;
	shr.u64 	%rd92, %rd91, 32;
	mul.lo.s64 	%rd93, %rd74, -8659850874718887031;
	shr.u64 	%rd94, %rd93, 32;
	mad.lo.s64 	%rd95, %rd65, 2148002933, %rd76;
	mad.lo.s64 	%rd96, %rd94, 1008765974, %rd95;
	mad.lo.s64 	%rd97, %rd65, 207493785, %rd78;
	mad.lo.s64 	%rd98, %rd94, 1752287885, %rd97;
	and.b64  	%rd99, %rd96, 4294967295;
	and.b64  	%rd100, %rd98, 4294967295;
	mad.lo.s64 	%rd101, %rd65, 1746026693, %rd80;
	mad.lo.s64 	%rd102, %rd94, 2541841041, %rd101;
	mad.lo.s64 	%rd103, %rd65, 1127133286, %rd82;
	mad.lo.s64 	%rd104, %rd94, 2172737629, %rd103;
	and.b64  	%rd105, %rd102, 4294967295;
	and.b64  	%rd106, %rd104, 4294967295;
	mad.lo.s64 	%rd107, %rd65, 234131697, %rd88;
	mad.lo.s64 	%rd108, %rd94, 3092268470, %rd107;
	mad.lo.s64 	%rd109, %rd65, 1202721026, %rd91;
	mad.lo.s64 	%rd110, %rd94, 3778125865, %rd109;
	mul.lo.s64 	%rd111, %rd94, 811880050;
	and.b64  	%rd112, %rd108, 4294967295;
	and.b64  	%rd113, %rd110, 4294967295;
	and.b64  	%rd114, %rd111, 4294967294;
	ld.global.u64 	%rd115, [%rd4+56];
	and.b64  	%rd116, %rd115, 4294967295;
	add.s64 	%rd117, %rd92, %rd116;
	add.s64 	%rd118, %rd117, %rd114;
	shr.u64 	%rd119, %rd118, 32;
	shr.u64 	%rd120, %rd115, 32;
	add.s64 	%rd121, %rd119, %rd120;
	shr.u64 	%rd122, %rd121, 32;
	and.b64  	%rd123, %rd118, 4294967295;
	and.b64  	%rd124, %rd121, 4294967295;
	add.s64 	%rd125, %rd99, -3632069959;
	shr.s64 	%rd126, %rd125, 63;
	add.s64 	%rd127, %rd100, %rd126;
	add.s64 	%rd128, %rd127, -1008765974;
	and.b64  	%rd129, %rd125, 4294967295;
	shr.s64 	%rd130, %rd128, 63;
	add.s64 	%rd131, %rd105, %rd130;
	add.s64 	%rd132, %rd131, -1752287885;
	shr.s64 	%rd133, %rd132, 63;
	add.s64 	%rd134, %rd106, %rd133;
	add.s64 	%rd135, %rd134, -2541841041;
	and.b64  	%rd136, %rd132, 4294967295;
	shr.s64 	%rd137, %rd135, 63;
	add.s64 	%rd138, %rd112, %rd137;
	add.s64 	%rd139, %rd138, -2172737629;
	shr.s64 	%rd140, %rd139, 63;
	add.s64 	%rd141, %rd113, %rd140;
	add.s64 	%rd142, %rd141, -3092268470;
	and.b64  	%rd143, %rd139, 4294967295;
	shr.s64 	%rd144, %rd142, 63;
	add.s64 	%rd145, %rd123, %rd144;
	add.s64 	%rd146, %rd145, -3778125865;
	shr.s64 	%rd147, %rd146, 63;
	add.s64 	%rd148, %rd124, %rd147;
	add.s64 	%rd149, %rd148, -811880050;
	and.b64  	%rd150, %rd146, 4294967295;
	shl.b64 	%rd151, %rd149, 32;
	shr.s64 	%rd152, %rd149, 63;
	add.s64 	%rd153, %rd152, %rd122;
	shr.u64 	%rd154, %rd153, 32;
	and.b64  	%rd155, %rd154, 3632069959;
	add.s64 	%rd156, %rd155, %rd129;
	shr.u64 	%rd157, %rd156, 32;
	and.b64  	%rd158, %rd128, 4294967295;
	and.b64  	%rd159, %rd154, 1008765974;
	add.s64 	%rd160, %rd159, %rd158;
	add.s64 	%rd161, %rd160, %rd157;
	shr.u64 	%rd162, %rd161, 32;
	and.b64  	%rd163, %rd156, 4294967295;
	shl.b64 	%rd164, %rd161, 32;
	or.b64  	%rd165, %rd164, %rd163;
	st.global.u64 	[%rd3], %rd165;
	and.b64  	%rd166, %rd154, 1752287885;
	add.s64 	%rd167, %rd166, %rd136;
	add.s64 	%rd168, %rd167, %rd162;
	shr.u64 	%rd169, %rd168, 32;
	and.b64  	%rd170, %rd135, 4294967295;
	and.b64  	%rd171, %rd154, 2541841041;
	add.s64 	%rd172, %rd171, %rd170;
	add.s64 	%rd173, %rd172, %rd169;
	shr.u64 	%rd174, %rd173, 32;
	and.b64  	%rd175, %rd168, 4294967295;
	shl.b64 	%rd176, %rd173, 32;
	or.b64  	%rd177, %rd176, %rd175;
	st.global.u64 	[%rd3+8], %rd177;
	and.b64  	%rd178, %rd154, 2172737629;
	add.s64 	%rd179, %rd178, %rd143;
	add.s64 	%rd180, %rd179, %rd174;
	shr.u64 	%rd181, %rd180, 32;
	and.b64  	%rd182, %rd142, 4294967295;
	and.b64  	%rd183, %rd154, 3092268470;
	add.s64 	%rd184, %rd183, %rd182;
	add.s64 	%rd185, %rd184, %rd181;
	shr.u64 	%rd186, %rd185, 32;
	and.b64  	%rd187, %rd180, 4294967295;
	shl.b64 	%rd188, %rd185, 32;
	or.b64  	%rd189, %rd188, %rd187;
	st.global.u64 	[%rd3+16], %rd189;
	and.b64  	%rd190, %rd154, 3778125865;
	and.b64  	%rd191, %rd153, 3486998263024844800;
	or.b64  	%rd192, %rd150, %rd151;
	add.s64 	%rd193, %rd192, %rd191;
	add.s64 	%rd194, %rd193, %rd190;
	add.s64 	%rd195, %rd194, %rd186;
	st.global.u64 	[%rd3+24], %rd195;
	ret;

}
	// .globl	g1_dbl
.visible .entry g1_dbl(
	.param .u64 .ptr .align 1 g1_dbl_param_0,
	.param .u64 .ptr .align 1 g1_dbl_param_1
)
{
	.reg .pred 	%p<2>;
	.reg .b32 	%r<151>;
	.reg .b64 	%rd<3017>;

	ld.param.u64 	%rd6, [g1_dbl_param_0];
	ld.param.u64 	%rd7, [g1_dbl_param_1];
	cvta.to.global.u64 	%rd1, %rd7;
	cvta.to.global.u64 	%rd8, %rd6;
	ld.global.u64 	%rd2, [%rd8+64];
	ld.global.u64 	%rd3, [%rd8+72];
	and.b64  	%rd9, %rd3, %rd2;
	ld.global.u64 	%rd4, [%rd8+80];
	and.b64  	%rd10, %rd4, %rd9;
	ld.global.u64 	%rd5, [%rd8+88];
	and.b64  	%rd11, %rd5, %rd10;
	setp.ne.s64 	%p1, %rd11, 0;
	@%p1 bra 	$L__BB5_2;
	mov.b64 	%rd3010, -3216340282688729699;
	st.global.u64 	[%rd1+32], %rd3010;
	mov.b64 	%rd3011, 754611498739239741;
	st.global.u64 	[%rd1+40], %rd3011;
	mov.b64 	%rd3012, 7381016538464732716;
	st.global.u64 	[%rd1+48], %rd3012;
	mov.b64 	%rd3013, 1011752739694698287;
	st.global.u64 	[%rd1+56], %rd3013;
	mov.b64 	%rd3014, 0;
	st.global.u64 	[%rd1], %rd3014;
	st.global.u64 	[%rd1+8], %rd3014;
	st.global.u64 	[%rd1+16], %rd3014;
	st.global.u64 	[%rd1+24], %rd3014;
	st.global.u64 	[%rd1+64], %rd3014;
	st.global.u64 	[%rd1+72], %rd3014;
	st.global.u64 	[%rd1+80], %rd3014;
	st.global.u64 	[%rd1+88], %rd3014;
	bra.uni 	$L__BB5_3;
$L__BB5_2:
	ld.param.u64 	%rd3016, [g1_dbl_param_1];
	ld.param.u64 	%rd3015, [g1_dbl_param_0];
	cvta.to.global.u64 	%rd12, %rd3015;
	ld.global.u64 	%rd13, [%rd12];
	ld.global.u64 	%rd14, [%rd12+8];
	mul.lo.s64 	%rd15, %rd14, %rd13;
	shr.u64 	%rd16, %rd14, 32;
	shr.u64 	%rd17, %rd13, 32;
	mul.lo.s64 	%rd18, %rd17, %rd14;
	mad.lo.s64 	%rd19, %rd16, %rd13, %rd18;
	mul.lo.s64 	%rd20, %rd16, %rd17;
	and.b64  	%rd21, %rd15, 4294967295;
	shl.b64 	%rd22, %rd19, 32;
	or.b64  	%rd23, %rd22, %rd21;
	ld.global.u64 	%rd24, [%rd12+16];
	mad.lo.s64 	%rd25, %rd24, %rd13, %rd20;
	shr.u64 	%rd26, %rd24, 32;
	mul.lo.s64 	%rd27, %rd24, %rd17;
	mad.lo.s64 	%rd28, %rd26, %rd13, %rd27;
	mul.lo.s64 	%rd29, %rd26, %rd17;
	and.b64  	%rd30, %rd25, 4294967295;
	shl.b64 	%rd31, %rd28, 32;
	or.b64  	%rd32, %rd31, %rd30;
	ld.global.u64 	%rd33, [%rd12+24];
	mad.lo.s64 	%rd34, %rd33, %rd13, %rd29;
	shr.u64 	%rd35, %rd33, 32;
	mul.lo.s64 	%rd36, %rd17, %rd33;
	mad.lo.s64 	%rd37, %rd35, %rd13, %rd36;
	mul.lo.s64 	%rd38, %rd35, %rd17;
	mad.lo.s64 	%rd39, %rd24, %rd14, %rd34;
	mad.lo.s64 	%rd40, %rd16, %rd24, %rd37;
	mad.lo.s64 	%rd41, %rd26, %rd14, %rd40;
	and.b64  	%rd42, %rd39, 4294967295;
	shl.b64 	%rd43, %rd41, 32;
	or.b64  	%rd44, %rd43, %rd42;
	mad.lo.s64 	%rd45, %rd26, %rd16, %rd38;
	mad.lo.s64 	%rd46, %rd33, %rd14, %rd45;
	mul.lo.s64 	%rd47, %rd16, %rd33;
	mad.lo.s64 	%rd48, %rd35, %rd14, %rd47;
	mul.lo.s64 	%rd49, %rd35, %rd16;
	and.b64  	%rd50, %rd46, 4294967295;
	shl.b64 	%rd51, %rd48, 32;
	or.b64  	%rd52, %rd51, %rd50;
	mad.lo.s64 	%rd53, %rd33, %rd24, %rd49;
	mul.lo.s64 	%rd54, %rd26, %rd33;
	mad.lo.s64 	%rd55, %rd35, %rd24, %rd54;
	mul.lo.s64 	%rd56, %rd35, %rd26;
	and.b64  	%rd57, %rd53, 4294967295;
	shl.b64 	%rd58, %rd55, 32;
	or.b64  	%rd59, %rd58, %rd57;
	and.b64  	%rd60, %rd56, 4294967295;
	mov.b64 	{%r1, %r2}, %rd60;
	mov.b64 	{%r3, %r4}, %rd58;
	shf.l.wrap.b32 	%r5, %r4, %r1, 1;
	shf.l.wrap.b32 	%r6, %r1, %r2, 1;
	mov.b64 	%rd61, {%r5, %r6};
	mov.b64 	{%r7, %r8}, %rd59;
	mov.b64 	{%r9, %r10}, %rd51;
	shf.l.wrap.b32 	%r11, %r10, %r7, 1;
	shf.l.wrap.b32 	%r12, %r7, %r8, 1;
	mov.b64 	%rd62, {%r11, %r12};
	mov.b64 	{%r13, %r14}, %rd52;
	mov.b64 	{%r15, %r16}, %rd43;
	shf.l.wrap.b32 	%r17, %r16, %r13, 1;
	shf.l.wrap.b32 	%r18, %r13, %r14, 1;
	mov.b64 	%rd63, {%r17, %r18};
	mov.b64 	{%r19, %r20}, %rd44;
	mov.b64 	{%r21, %r22}, %rd31;
	shf.l.wrap.b32 	%r23, %r22, %r19, 1;
	shf.l.wrap.b32 	%r24, %r19, %r20, 1;
	mov.b64 	%rd64, {%r23, %r24};
	mov.b64 	{%r25, %r26}, %rd32;
	mov.b64 	{%r27, %r28}, %rd22;
	shf.l.wrap.b32 	%r29, %r28, %r25, 1;
	shf.l.wrap.b32 	%r30, %r25, %r26, 1;
	mov.b64 	%rd65, {%r29, %r30};
	shl.b64 	%rd66, %rd23, 1;
	mul.lo.s64 	%rd67, %rd13, %rd13;
	mul.lo.s64 	%rd68, %rd13, %rd17;
	shl.b64 	%rd69, %rd68, 33;
	mul.lo.s64 	%rd70, %rd17, %rd17;
	and.b64  	%rd71, %rd67, 4294967295;
	or.b64  	%rd72, %rd69, %rd71;
	and.b64  	%rd73, %rd70, 4294967295;
	and.b64  	%rd74, %rd66, 4294967294;
	add.s64 	%rd75, %rd73, %rd74;
	shr.u64 	%rd76, %rd75, 32;
	shr.u64 	%rd77, %rd66, 32;
	add.s64 	%rd78, %rd76, %rd77;
	shr.u64 	%rd79, %rd78, 32;
	mad.lo.s64 	%rd80, %rd14, %rd14, %rd65;
	shr.u64 	%rd81, %rd65, 32;
	mul.lo.s64 	%rd82, %rd14, %rd16;
	shl.b64 	%rd83, %rd82, 1;
	mul.lo.s64 	%rd84, %rd16, %rd16;
	and.b64  	%rd85, %rd84, 4294967295;
	and.b64  	%rd86, %rd64, 4294967295;
	add.s64 	%rd87, %rd85, %rd86;
	shr.u64 	%rd88, %rd87, 32;
	shr.u64 	%rd89, %rd64, 32;
	add.s64 	%rd90, %rd88, %rd89;
	shr.u64 	%rd91, %rd90, 32;
	mad.lo.s64 	%rd92, %rd24, %rd24, %rd63;
	add.s64 	%rd93, %rd92, %rd91;
	shr.u64 	%rd94, %rd63, 32;
	mul.lo.s64 	%rd95, %rd24, %rd26;
	shl.b64 	%rd96, %rd95, 1;
	add.s64 	%rd97, %rd94, %rd96;
	mul.lo.s64 	%rd98, %rd26, %rd26;
	and.b64  	%rd99, %rd93, 4294967295;
	and.b64  	%rd100, %rd97, 4294967295;
	and.b64  	%rd101, %rd98, 4294967295;
	and.b64  	%rd102, %rd62, 4294967295;
	add.s64 	%rd103, %rd102, %rd101;
	shr.u64 	%rd104, %rd103, 32;
	shr.u64 	%rd105, %rd62, 32;
	add.s64 	%rd106, %rd104, %rd105;
	shr.u64 	%rd107, %rd106, 32;
	and.b64  	%rd108, %rd103, 4294967295;
	and.b64  	%rd109, %rd106, 4294967295;
	mad.lo.s64 	%rd110, %rd33, %rd33, %rd61;
	add.s64 	%rd111, %rd110, %rd107;
	shr.u64 	%rd112, %rd61, 32;
	mul.lo.s64 	%rd113, %rd33, %rd35;
	shl.b64 	%rd114, %rd113, 1;
	or.b64  	%rd115, %rd112, %rd114;
	mul.lo.s64 	%rd116, %rd35, %rd35;
	and.b64  	%rd117, %rd111, 4294967295;
	and.b64  	%rd118, %rd115, 4294967295;
	and.b64  	%rd119, %rd116, 4294967295;
	mul.lo.s64 	%rd120, %rd72, -8659850874718887031;
	shr.u64 	%rd121, %rd120, 32;
	mad.lo.s64 	%rd122, %rd67, 2148002933, %rd75;
	mad.lo.s64 	%rd123, %rd121, 1008765974, %rd122;
	mad.lo.s64 	%rd124, %rd67, 207493785, %rd78;
	mad.lo.s64 	%rd125, %rd121, 1752287885, %rd124;
	and.b64  	%rd126, %rd123, 4294967295;
	shl.b64 	%rd127, %rd125, 32;
	or.b64  	%rd128, %rd127, %rd126;
	mad.lo.s64 	%rd129, %rd67, 234131697, %rd87;
	mad.lo.s64 	%rd130, %rd121, 3092268470, %rd129;
	mul.lo.s64 	%rd131, %rd67, 1202721026;
	mul.lo.s64 	%rd132, %rd121, 811880050;
	and.b64  	%rd133, %rd132, 4294967294;
	add.s64 	%rd134, %rd99, %rd133;
	shr.u64 	%rd135, %rd134, 32;
	add.s64 	%rd136, %rd135, %rd100;
	shr.u64 	%rd137, %rd136, 32;
	mul.lo.s64 	%rd138, %rd128, -8659850874718887031;
	shr.u64 	%rd139, %rd138, 32;
	mad.lo.s64 	%rd140, %rd67, 1746026693, %rd80;
	mad.lo.s64 	%rd141, %rd121, 2541841041, %rd140;
	add.s64 	%rd142, %rd141, %rd79;
	mad.lo.s64 	%rd143, %rd123, 2148002933, %rd142;
	mad.lo.s64 	%rd144, %rd139, 1008765974, %rd143;
	mad.lo.s64 	%rd145, %rd67, 1127133286, %rd81;
	add.s64 	%rd146, %rd145, %rd83;
	mad.lo.s64 	%rd147, %rd121, 2172737629, %rd146;
	mad.lo.s64 	%rd148, %rd123, 207493785, %rd147;
	mad.lo.s64 	%rd149, %rd139, 1752287885, %rd148;
	and.b64  	%rd150, %rd144, 4294967295;
	shl.b64 	%rd151, %rd149, 32;
	or.b64  	%rd152, %rd151, %rd150;
	mad.lo.s64 	%rd153, %rd123, 1746026693, %rd130;
	mad.lo.s64 	%rd154, %rd139, 2541841041, %rd153;
	mad.lo.s64 	%rd155, %rd123, 234131697, %rd134;
	mad.lo.s64 	%rd156, %rd139, 3092268470, %rd155;
	mad.lo.s64 	%rd157, %rd123, 1202721026, %rd136;
	mad.lo.s64 	%rd158, %rd139, 3778125865, %rd157;
	mul.lo.s64 	%rd159, %rd139, 811880050;
	and.b64  	%rd160, %rd159, 4294967294;
	add.s64 	%rd161, %rd160, %rd108;
	add.s64 	%rd162, %rd161, %rd137;
	shr.u64 	%rd163, %rd162, 32;
	add.s64 	%rd164, %rd163, %rd109;
	shr.u64 	%rd165, %rd164, 32;
	mul.lo.s64 	%rd166, %rd152, -8659850874718887031;
	shr.u64 	%rd167, %rd166, 32;
	mad.lo.s64 	%rd168, %rd144, 2148002933, %rd154;
	mad.lo.s64 	%rd169, %rd167, 1008765974, %rd168;
	mad.lo.s64 	%rd170, %rd121, 3778125865, %rd131;
	add.s64 	%rd171, %rd170, %rd90;
	mad.lo.s64 	%rd172, %rd123, 1127133286, %rd171;
	mad.lo.s64 	%rd173, %rd139, 2172737629, %rd172;
	mad.lo.s64 	%rd174, %rd144, 207493785, %rd173;
	mad.lo.s64 	%rd175, %rd167, 1752287885, %rd174;
	and.b64  	%rd176, %rd169, 4294967295;
	shl.b64 	%rd177, %rd175, 32;
	or.b64  	%rd178, %rd177, %rd176;
	mad.lo.s64 	%rd179, %rd144, 1746026693, %rd156;
	mad.lo.s64 	%rd180, %rd167, 2541841041, %rd179;
	mad.lo.s64 	%rd181, %rd144, 1127133286, %rd158;
	mad.lo.s64 	%rd182, %rd167, 2172737629, %rd181;
	mad.lo.s64 	%rd183, %rd144, 234131697, %rd162;
	mad.lo.s64 	%rd184, %rd167, 3092268470, %rd183;
	mad.lo.s64 	%rd185, %rd144, 1202721026, %rd164;
	mad.lo.s64 	%rd186, %rd167, 3778125865, %rd185;
	mul.lo.s64 	%rd187, %rd167, 811880050;
	and.b64  	%rd188, %rd187, 4294967294;
	add.s64 	%rd189, %rd165, %rd117;
	add.s64 	%rd190, %rd189, %rd188;
	shr.u64 	%rd191, %rd190, 32;
	add.s64 	%rd192, %rd191, %rd118;
	shr.u64 	%rd193, %rd192, 32;
	mul.lo.s64 	%rd194, %rd178, -8659850874718887031;
	shr.u64 	%rd195, %rd194, 32;
	mad.lo.s64 	%rd196, %rd169, 2148002933, %rd180;
	mad.lo.s64 	%rd197, %rd195, 1008765974, %rd196;
	mad.lo.s64 	%rd198, %rd169, 207493785, %rd182;
	mad.lo.s64 	%rd199, %rd195, 1752287885, %rd198;
	and.b64  	%rd200, %rd197, 4294967295;
	and.b64  	%rd201, %rd199, 4294967295;
	mad.lo.s64 	%rd202, %rd169, 1746026693, %rd184;
	mad.lo.s64 	%rd203, %rd195, 2541841041, %rd202;
	mad.lo.s64 	%rd204, %rd169, 1127133286, %rd186;
	mad.lo.s64 	%rd205, %rd195, 2172737629, %rd204;
	and.b64  	%rd206, %rd203, 4294967295;
	and.b64  	%rd207, %rd205, 4294967295;
	mad.lo.s64 	%rd208, %rd169, 234131697, %rd190;
	mad.lo.s64 	%rd209, %rd195, 3092268470, %rd208;
	mad.lo.s64 	%rd210, %rd169, 1202721026, %rd192;
	mad.lo.s64 	%rd211, %rd195, 3778125865, %rd210;
	mul.lo.s64 	%rd212, %rd195, 811880050;
	and.b64  	%rd213, %rd209, 4294967295;
	and.b64  	%rd214, %rd211, 4294967295;
	and.b64  	%rd215, %rd212, 4294967294;
	add.s64 	%rd216, %rd193, %rd119;
	add.s64 	%rd217, %rd216, %rd215;
	add.s64 	%rd218, %rd200, -3632069959;
	shr.s64 	%rd219, %rd218, 63;
	add.s64 	%rd220, %rd201, %rd219;
	add.s64 	%rd221, %rd220, -1008765974;
	and.b64  	%rd222, %rd218, 4294967295;
	and.b64  	%rd223, %rd221, 4294967295;
	shr.s64 	%rd224, %rd221, 63;
	add.s64 	%rd225, %rd206, %rd224;
	add.s64 	%rd226, %rd225, -1752287885;
	shr.s64 	%rd227, %rd226, 63;
	add.s64 	%rd228, %rd207, %rd227;
	add.s64 	%rd229, %rd228, -2541841041;
	and.b64  	%rd230, %rd226, 4294967295;
	and.b64  	%rd231, %rd229, 4294967295;
	shr.s64 	%rd232, %rd229, 63;
	add.s64 	%rd233, %rd213, %rd232;
	add.s64 	%rd234, %rd233, -2172737629;
	shr.s64 	%rd235, %rd234, 63;
	add.s64 	%rd236, %rd214, %rd235;
	add.s64 	%rd237, %rd236, -3092268470;
	and.b64  	%rd238, %rd234, 4294967295;
	and.b64  	%rd239, %rd237, 4294967295;
	and.b64  	%rd240, %rd217, 4294967295;
	shr.s64 	%rd241, %rd237, 63;
	add.s64 	%rd242, %rd240, %rd241;
	add.s64 	%rd243, %rd242, -3778125865;
	and.b64  	%rd244, %rd243, 4294967295;
	add.s64 	%rd245, %rd222, 3632069959;
	shr.u64 	%rd246, %rd245, 32;
	add.s64 	%rd247, %rd246, %rd223;
	add.s64 	%rd248, %rd247, 1008765974;
	shr.u64 	%rd249, %rd248, 32;
	and.b64  	%rd250, %rd245, 4294967295;
	and.b64  	%rd251, %rd248, 4294967295;
	add.s64 	%rd252, %rd230, %rd249;
	add.s64 	%rd253, %rd252, 1752287885;
	shr.u64 	%rd254, %rd253, 32;
	add.s64 	%rd255, %rd231, %rd254;
	add.s64 	%rd256, %rd255, 2541841041;
	shr.u64 	%rd257, %rd256, 32;
	and.b64  	%rd258, %rd253, 4294967295;
	and.b64  	%rd259, %rd256, 4294967295;
	add.s64 	%rd260, %rd238, %rd257;
	add.s64 	%rd261, %rd260, 2172737629;
	shr.u64 	%rd262, %rd261, 32;
	add.s64 	%rd263, %rd239, %rd262;
	add.s64 	%rd264, %rd263, 3092268470;
	shr.u64 	%rd265, %rd264, 32;
	and.b64  	%rd266, %rd261, 4294967295;
	and.b64  	%rd267, %rd264, 4294967295;
	add.s64 	%rd268, %rd244, %rd265;
	add.s64 	%rd269, %rd268, 3778125865;
	shr.s64 	%rd270, %rd243, 31;
	and.b64  	%rd271, %rd270, -4294967296;
	add.s64 	%rd272, %rd271, %rd217;
	and.b64  	%rd273, %rd272, -4294967296;
	add.s64 	%rd274, %rd273, %rd269;
	ld.global.u64 	%rd275, [%rd12+32];
	ld.global.u64 	%rd276, [%rd12+40];
	mul.lo.s64 	%rd277, %rd276, %rd275;
	shr.u64 	%rd278, %rd276, 32;
	shr.u64 	%rd279, %rd275, 32;
	mul.lo.s64 	%rd280, %rd279, %rd276;
	mad.lo.s64 	%rd281, %rd278, %rd275, %rd280;
	mul.lo.s64 	%rd282, %rd278, %rd279;
	and.b64  	%rd283, %rd277, 4294967295;
	shl.b64 	%rd284, %rd281, 32;
	or.b64  	%rd285, %rd284, %rd283;
	ld.global.u64 	%rd286, [%rd12+48];
	mad.lo.s64 	%rd287, %rd286, %rd275, %rd282;
	shr.u64 	%rd288, %rd286, 32;
	mul.lo.s64 	%rd289, %rd286, %rd279;
	mad.lo.s64 	%rd290, %rd288, %rd275, %rd289;
	mul.lo.s64 	%rd291, %rd288, %rd279;
	and.b64  	%rd292, %rd287, 4294967295;
	shl.b64 	%rd293, %rd290, 32;
	or.b64  	%rd294, %rd293, %rd292;
	ld.global.u64 	%rd295, [%rd12+56];
	mad.lo.s64 	%rd296, %rd295, %rd275, %rd291;
	shr.u64 	%rd297, %rd295, 32;
	mul.lo.s64 	%rd298, %rd279, %rd295;
	mad.lo.s64 	%rd299, %rd297, %rd275, %rd298;
	mul.lo.s64 	%rd300, %rd297, %rd279;
	mad.lo.s64 	%rd301, %rd286, %rd276, %rd296;
	mad.lo.s64 	%rd302, %rd278, %rd286, %rd299;
	mad.lo.s64 	%rd303, %rd288, %rd276, %rd302;
	and.b64  	%rd304, %rd301, 4294967295;
	shl.b64 	%rd305, %rd303, 32;
	or.b64  	%rd306, %rd305, %rd304;
	mad.lo.s64 	%rd307, %rd288, %rd278, %rd300;
	mad.lo.s64 	%rd308, %rd295, %rd276, %rd307;
	mul.lo.s64 	%rd309, %rd278, %rd295;
	mad.lo.s64 	%rd310, %rd297, %rd276, %rd309;
	mul.lo.s64 	%rd311, %rd297, %rd278;
	and.b64  	%rd312, %rd308, 4294967295;
	shl.b64 	%rd313, %rd310, 32;
	or.b64  	%rd314, %rd313, %rd312;
	mad.lo.s64 	%rd315, %rd295, %rd286, %rd311;
	mul.lo.s64 	%rd316, %rd288, %rd295;
	mad.lo.s64 	%rd317, %rd297, %rd286, %rd316;
	mul.lo.s64 	%rd318, %rd297, %rd288;
	and.b64  	%rd319, %rd315, 4294967295;
	shl.b64 	%rd320, %rd317, 32;
	or.b64  	%rd321, %rd320, %rd319;
	and.b64  	%rd322, %rd318, 4294967295;
	mov.b64 	{%r31, %r32}, %rd322;
	mov.b64 	{%r33, %r34}, %rd320;
	shf.l.wrap.b32 	%r35, %r34, %r31, 1;
	shf.l.wrap.b32 	%r36, %r31, %r32, 1;
	mov.b64 	%rd323, {%r35, %r36};
	mov.b64 	{%r37, %r38}, %rd321;
	mov.b64 	{%r39, %r40}, %rd313;
	shf.l.wrap.b32 	%r41, %r40, %r37, 1;
	shf.l.wrap.b32 	%r42, %r37, %r38, 1;
	mov.b64 	%rd324, {%r41, %r42};
	mov.b64 	{%r43, %r44}, %rd314;
	mov.b64 	{%r45, %r46}, %rd305;
	shf.l.wrap.b32 	%r47, %r46, %r43, 1;
	shf.l.wrap.b32 	%r48, %r43, %r44, 1;
	mov.b64 	%rd325, {%r47, %r48};
	mov.b64 	{%r49, %r50}, %rd306;
	mov.b64 	{%r51, %r52}, %rd293;
	shf.l.wrap.b32 	%r53, %r52, %r49, 1;
	shf.l.wrap.b32 	%r54, %r49, %r50, 1;
	mov.b64 	%rd326, {%r53, %r54};
	mov.b64 	{%r55, %r56}, %rd294;
	mov.b64 	{%r57, %r58}, %rd284;
	shf.l.wrap.b32 	%r59, %r58, %r55, 1;
	shf.l.wrap.b32 	%r60, %r55, %r56, 1;
	mov.b64 	%rd327, {%r59, %r60};
	shl.b64 	%rd328, %rd285, 1;
	mul.lo.s64 	%rd329, %rd275, %rd275;
	mul.lo.s64 	%rd330, %rd275, %rd279;
	shl.b64 	%rd331, %rd330, 33;
	mul.lo.s64 	%rd332, %rd279, %rd279;
	and.b64  	%rd333, %rd329, 4294967295;
	or.b64  	%rd334, %rd331, %rd333;
	and.b64  	%rd335, %rd332, 4294967295;
	and.b64  	%rd336, %rd328, 4294967294;
	add.s64 	%rd337, %rd335, %rd336;
	shr.u64 	%rd338, %rd337, 32;
	shr.u64 	%rd339, %rd328, 32;
	add.s64 	%rd340, %rd338, %rd339;
	shr.u64 	%rd341, %rd340, 32;
	mad.lo.s64 	%rd342, %rd276, %rd276, %rd327;
	shr.u64 	%rd343, %rd327, 32;
	mul.lo.s64 	%rd344, %rd276, %rd278;
	shl.b64 	%rd345, %rd344, 1;
	mul.lo.s64 	%rd346, %rd278, %rd278;
	and.b64  	%rd347, %rd346, 4294967295;
	and.b64  	%rd348, %rd326, 4294967295;
	add.s64 	%rd349, %rd347, %rd348;
	shr.u64 	%rd350, %rd349, 32;
	shr.u64 	%rd351, %rd326, 32;
	add.s64 	%rd352, %rd350, %rd351;
	shr.u64 	%rd353, %rd352, 32;
	mad.lo.s64 	%rd354, %rd286, %rd286, %rd325;
	add.s64 	%rd355, %rd354, %rd353;
	shr.u64 	%rd356, %rd325, 32;
	mul.lo.s64 	%rd357, %rd286, %rd288;
	shl.b64 	%rd358, %rd357, 1;
	add.s64 	%rd359, %rd356, %rd358;
	mul.lo.s64 	%rd360, %rd288, %rd288;
	and.b64  	%rd361, %rd355, 4294967295;
	and.b64  	%rd362, %rd359, 4294967295;
	and.b64  	%rd363, %rd360, 4294967295;
	and.b64  	%rd364, %rd324, 4294967295;
	add.s64 	%rd365, %rd364, %rd363;
	shr.u64 	%rd366, %rd365, 32;
	shr.u64 	%rd367, %rd324, 32;
	add.s64 	%rd368, %rd366, %rd367;
	shr.u64 	%rd369, %rd368, 32;
	and.b64  	%rd370, %rd365, 4294967295;
	and.b64  	%rd371, %rd368, 4294967295;
	mad.lo.s64 	%rd372, %rd295, %rd295, %rd323;
	add.s64 	%rd373, %rd372, %rd369;
	shr.u64 	%rd374, %rd323, 32;
	mul.lo.s64 	%rd375, %rd295, %rd297;
	shl.b64 	%rd376, %rd375, 1;
	or.b64  	%rd377, %rd374, %rd376;
	mul.lo.s64 	%rd378, %rd297, %rd297;
	and.b64  	%rd379, %rd373, 4294967295;
	and.b64  	%rd380, %rd377, 4294967295;
	and.b64  	%rd381, %rd378, 4294967295;
	mul.lo.s64 	%rd382, %rd334, -8659850874718887031;
	shr.u64 	%rd383, %rd382, 32;
	mad.lo.s64 	%rd384, %rd329, 2148002933, %rd337;
	mad.lo.s64 	%rd385, %rd383, 1008765974, %rd384;
	mad.lo.s64 	%rd386, %rd329, 207493785, %rd340;
	mad.lo.s64 	%rd387, %rd383, 1752287885, %rd386;
	and.b64  	%rd388, %rd385, 4294967295;
	shl.b64 	%rd389, %rd387, 32;
	or.b64  	%rd390, %rd389, %rd388;
	mad.lo.s64 	%rd391, %rd329, 234131697, %rd349;
	mad.lo.s64 	%rd392, %rd383, 3092268470, %rd391;
	mul.lo.s64 	%rd393, %rd329, 1202721026;
	mul.lo.s64 	%rd394, %rd383, 811880050;
	and.b64  	%rd395, %rd394, 4294967294;
	add.s64 	%rd396, %rd361, %rd395;
	shr.u64 	%rd397, %rd396, 32;
	add.s64 	%rd398, %rd397, %rd362;
	shr.u64 	%rd399, %rd398, 32;
	mul.lo.s64 	%rd400, %rd390, -8659850874718887031;
	shr.u64 	%rd401, %rd400, 32;
	mad.lo.s64 	%rd402, %rd329, 1746026693, %rd342;
	mad.lo.s64 	%rd403, %rd383, 2541841041, %rd402;
	add.s64 	%rd404, %rd403, %rd341;
	mad.lo.s64 	%rd405, %rd385, 2148002933, %rd404;
	mad.lo.s64 	%rd406, %rd401, 1008765974, %rd405;
	mad.lo.s64 	%rd407, %rd329, 1127133286, %rd343;
	add.s64 	%rd408, %rd407, %rd345;
	mad.lo.s64 	%rd409, %rd383, 2172737629, %rd408;
	mad.lo.s64 	%rd410, %rd385, 207493785, %rd409;
	mad.lo.s64 	%rd411, %rd401, 1752287885, %rd410;
	and.b64  	%rd412, %rd406, 4294967295;
	shl.b64 	%rd413, %rd411, 32;
	or.b64  	%rd414, %rd413, %rd412;
	mad.lo.s64 	%rd415, %rd385, 1746026693, %rd392;
	mad.lo.s64 	%rd416, %rd401, 2541841041, %rd415;
	mad.lo.s64 	%rd417, %rd385, 234131697, %rd396;
	mad.lo.s64 	%rd418, %rd401, 3092268470, %rd417;
	mad.lo.s64 	%rd419, %rd385, 1202721026, %rd398;
	mad.lo.s64 	%rd420, %rd401, 3778125865, %rd419;
	mul.lo.s64 	%rd421, %rd401, 811880050;
	and.b64  	%rd422, %rd421, 4294967294;
	add.s64 	%rd423, %rd422, %rd370;
	add.s64 	%rd424, %rd423, %rd399;
	shr.u64 	%rd425, %rd424, 32;
	add.s64 	%rd426, %rd425, %rd371;
	shr.u64 	%rd427, %rd426, 32;
	mul.lo.s64 	%rd428, %rd414, -8659850874718887031;
	shr.u64 	%rd429, %rd428, 32;
	mad.lo.s64 	%rd430, %rd406, 2148002933, %rd416;
	mad.lo.s64 	%rd431, %rd429, 1008765974, %rd430;
	mad.lo.s64 	%rd432, %rd383, 3778125865, %rd393;
	add.s64 	%rd433, %rd432, %rd352;
	mad.lo.s64 	%rd434, %rd385, 1127133286, %rd433;
	mad.lo.s64 	%rd435, %rd401, 2172737629, %rd434;
	mad.lo.s64 	%rd436, %rd406, 207493785, %rd435;
	mad.lo.s64 	%rd437, %rd429, 1752287885, %rd436;
	and.b64  	%rd438, %rd431, 4294967295;
	shl.b64 	%rd439, %rd437, 32;
	or.b64  	%rd440, %rd439, %rd438;
	mad.lo.s64 	%rd441, %rd406, 1746026693, %rd418;
	mad.lo.s64 	%rd442, %rd429, 2541841041, %rd441;
	mad.lo.s64 	%rd443, %rd406, 1127133286, %rd420;
	mad.lo.s64 	%rd444, %rd429, 2172737629, %rd443;
	mad.lo.s64 	%rd445, %rd406, 234131697, %rd424;
	mad.lo.s64 	%rd446, %rd429, 3092268470, %rd445;
	mad.lo.s64 	%rd447, %rd406, 1202721026, %rd426;
	mad.lo.s64 	%rd448, %rd429, 3778125865, %rd447;
	mul.lo.s64 	%rd449, %rd429, 811880050;
	and.b64  	%rd450, %rd449, 4294967294;
	add.s64 	%rd451, %rd427, %rd379;
	add.s64 	%rd452, %rd451, %rd450;
	shr.u64 	%rd453, %rd452, 32;
	add.s64 	%rd454, %rd453, %rd380;
	shr.u64 	%rd455, %rd454, 32;
	mul.lo.s64 	%rd456, %rd440, -8659850874718887031;
	shr.u64 	%rd457, %rd456, 32;
	mad.lo.s64 	%rd458, %rd431, 2148002933, %rd442;
	mad.lo.s64 	%rd459, %rd457, 1008765974, %rd458;
	mad.lo.s64 	%rd460, %rd431, 207493785, %rd444;
	mad.lo.s64 	%rd461, %rd457, 1752287885, %rd460;
	and.b64  	%rd462, %rd459, 4294967295;
	and.b64  	%rd463, %rd461, 4294967295;
	mad.lo.s64 	%rd464, %rd431, 1746026693, %rd446;
	mad.lo.s64 	%rd465, %rd457, 2541841041, %rd464;
	mad.lo.s64 	%rd466, %rd431, 1127133286, %rd448;
	mad.lo.s64 	%rd467, %rd457, 2172737629, %rd466;
	and.b64  	%rd468, %rd465, 4294967295;
	and.b64  	%rd469, %rd467, 4294967295;
	mad.lo.s64 	%rd470, %rd431, 234131697, %rd452;
	mad.lo.s64 	%rd471, %rd457, 3092268470, %rd470;
	mad.lo.s64 	%rd472, %rd431, 1202721026, %rd454;
	mad.lo.s64 	%rd473, %rd457, 3778125865, %rd472;
	mul.lo.s64 	%rd474, %rd457, 811880050;
	and.b64  	%rd475, %rd471, 4294967295;
	and.b64  	%rd476, %rd473, 4294967295;
	and.b64  	%rd477, %rd474, 4294967294;
	add.s64 	%rd478, %rd455, %rd381;
	add.s64 	%rd479, %rd478, %rd477;
	add.s64 	%rd480, %rd462, -3632069959;
	shr.s64 	%rd481, %rd480, 63;
	add.s64 	%rd482, %rd463, %rd481;
	add.s64 	%rd483, %rd482, -1008765974;
	and.b64  	%rd484, %rd480, 4294967295;
	and.b64  	%rd485, %rd483, 4294967295;
	shr.s64 	%rd486, %rd483, 63;
	add.s64 	%rd487, %rd468, %rd486;
	add.s64 	%rd488, %rd487, -1752287885;
	shr.s64 	%rd489, %rd488, 63;
	add.s64 	%rd490, %rd469, %rd489;
	add.s64 	%rd491, %rd490, -2541841041;
	and.b64  	%rd492, %rd488, 4294967295;
	and.b64  	%rd493, %rd491, 4294967295;
	shr.s64 	%rd494, %rd491, 63;
	add.s64 	%rd495, %rd475, %rd494;
	add.s64 	%rd496, %rd495, -2172737629;
	shr.s64 	%rd497, %rd496, 63;
	add.s64 	%rd498, %rd476, %rd497;
	add.s64 	%rd499, %rd498, -3092268470;
	and.b64  	%rd500, %rd496, 4294967295;
	and.b64  	%rd501, %rd499, 4294967295;
	and.b64  	%rd502, %rd479, 4294967295;
	shr.s64 	%rd503, %rd499, 63;
	add.s64 	%rd504, %rd502, %rd503;
	add.s64 	%rd505, %rd504, -3778125865;
	and.b64  	%rd506, %rd505, 4294967295;
	add.s64 	%rd507, %rd484, 3632069959;
	shr.u64 	%rd508, %rd507, 32;
	add.s64 	%rd509, %rd508, %rd485;
	add.s64 	%rd510, %rd509, 1008765974;
	shr.u64 	%rd511, %rd510, 32;
	and.b64  	%rd512, %rd507, 4294967295;
	and.b64  	%rd513, %rd510, 4294967295;
	add.s64 	%rd514, %rd492, %rd511;
	add.s64 	%rd515, %rd514, 1752287885;
	shr.u64 	%rd516, %rd515, 32;
	add.s64 	%rd517, %rd493, %rd516;
	add.s64 	%rd518, %rd517, 2541841041;
	shr.u64 	%rd519, %rd518, 32;
	and.b64  	%rd520, %rd515, 4294967295;
	and.b64  	%rd521, %rd518, 4294967295;
	add.s64 	%rd522, %rd500, %rd519;
	add.s64 	%rd523, %rd522, 2172737629;
	shr.u64 	%rd524, %rd523, 32;
	add.s64 	%rd525, %rd501, %rd524;
	add.s64 	%rd526, %rd525, 3092268470;
	shr.u64 	%rd527, %rd526, 32;
	and.b64  	%rd528, %rd523, 4294967295;
	and.b64  	%rd529, %rd526, 4294967295;
	add.s64 	%rd530, %rd506, %rd527;
	add.s64 	%rd531, %rd530, 3778125865;
	shr.s64 	%rd532, %rd505, 31;
	and.b64  	%rd533, %rd532, -4294967296;
	add.s64 	%rd534, %rd533, %rd479;
	and.b64  	%rd535, %rd534, -4294967296;
	add.s64 	%rd536, %rd535, %rd531;
	mul.lo.s64 	%rd537, %rd515, %rd507;
	mul.lo.s64 	%rd538, %rd515, %rd510;
	mad.lo.s64 	%rd539, %rd518, %rd507, %rd538;
	mul.lo.s64 	%rd540, %rd518, %rd510;
	and.b64  	%rd541, %rd537, 4294967295;
	shl.b64 	%rd542, %rd539, 32;
	or.b64  	%rd543, %rd542, %rd541;
	mad.lo.s64 	%rd544, %rd523, %rd507, %rd540;
	mul.lo.s64 	%rd545, %rd523, %rd510;
	mad.lo.s64 	%rd546, %rd526, %rd507, %rd545;
	and.b64  	%rd547, %rd544, 4294967295;
	shl.b64 	%rd548, %rd546, 32;
	or.b64  	%rd549, %rd548, %rd547;
	shr.u64 	%rd550, %rd536, 32;
	mul.lo.s64 	%rd551, %rd523, %rd515;
	mad.lo.s64 	%rd552, %rd526, %rd510, %rd551;
	mad.lo.s64 	%rd553, %rd531, %rd507, %rd552;
	mul.lo.s64 	%rd554, %rd523, %rd518;
	mad.lo.s64 	%rd555, %rd526, %rd515, %rd554;
	mad.lo.s64 	%rd556, %rd531, %rd510, %rd555;
	mad.lo.s64 	%rd557, %rd550, %rd507, %rd556;
	mul.lo.s64 	%rd558, %rd526, %rd518;
	and.b64  	%rd559, %rd553, 4294967295;
	shl.b64 	%rd560, %rd557, 32;
	or.b64  	%rd561, %rd560, %rd559;
	mad.lo.s64 	%rd562, %rd531, %rd515, %rd558;
	mad.lo.s64 	%rd563, %rd550, %rd510, %rd562;
	mul.lo.s64 	%rd564, %rd531, %rd518;
	mad.lo.s64 	%rd565, %rd550, %rd515, %rd564;
	and.b64  	%rd566, %rd563, 4294967295;
	shl.b64 	%rd567, %rd565, 32;
	or.b64  	%rd568, %rd566, %rd567;
	mul.lo.s64 	%rd569, %rd531, %rd523;
	mad.lo.s64 	%rd570, %rd550, %rd518, %rd569;
	mul.lo.s64 	%rd571, %rd531, %rd526;
	mad.lo.s64 	%rd572, %rd550, %rd523, %rd571;
	mul.lo.s64 	%rd573, %rd550, %rd526;
	and.b64  	%rd574, %rd570, 4294967295;
	shl.b64 	%rd575, %rd572, 32;
	or.b64  	%rd576, %rd575, %rd574;
	and.b64  	%rd577, %rd573, 4294967295;
	mov.b64 	{%r61, %r62}, %rd577;
	mov.b64 	{%r63, %r64}, %rd575;
	shf.l.wrap.b32 	%r65, %r64, %r61, 1;
	shf.l.wrap.b32 	%r66, %r61, %r62, 1;
	mov.b64 	%rd578, {%r65, %r66};
	mov.b64 	{%r67, %r68}, %rd576;
	mov.b64 	{%r69, %r70}, %rd567;
	shf.l.wrap.b32 	%r71, %r70, %r67, 1;
	shf.l.wrap.b32 	%r72, %r67, %r68, 1;
	mov.b64 	%rd579, {%r71, %r72};
	mov.b64 	{%r73, %r74}, %rd568;
	mov.b64 	{%r75, %r76}, %rd560;
	shf.l.wrap.b32 	%r77, %r76, %r73, 1;
	shf.l.wrap.b32 	%r78, %r73, %r74, 1;
	mov.b64 	%rd580, {%r77, %r78};
	mov.b64 	{%r79, %r80}, %rd561;
	mov.b64 	{%r81, %r82}, %rd548;
	shf.l.wrap.b32 	%r83, %r82, %r79, 1;
	shf.l.wrap.b32 	%r84, %r79, %r80, 1;
	mov.b64 	%rd581, {%r83, %r84};
	mov.b64 	{%r85, %r86}, %rd549;
	mov.b64 	{%r87, %r88}, %rd542;
	shf.l.wrap.b32 	%r89, %r88, %r85, 1;
	shf.l.wrap.b32 	%r90, %r85, %r86, 1;
	mov.b64 	%rd582, {%r89, %r90};
	shl.b64 	%rd583, %rd543, 1;
	mul.lo.s64 	%rd584, %rd507, %rd507;
	mul.lo.s64 	%rd585, %rd507, %rd510;
	shl.b64 	%rd586, %rd585, 33;
	mul.lo.s64 	%rd587, %rd510, %rd510;
	and.b64  	%rd588, %rd584, 4294967295;
	or.b64  	%rd589, %rd586, %rd588;
	and.b64  	%rd590, %rd587, 4294967295;
	and.b64  	%rd591, %rd583, 4294967294;
	add.s64 	%rd592, %rd591, %rd590;
	shr.u64 	%rd593, %rd592, 32;
	shr.u64 	%rd594, %rd583, 32;
	add.s64 	%rd595, %rd593, %rd594;
	shr.u64 	%rd596, %rd595, 32;
	mul.lo.s64 	%rd597, %rd515, %rd515;
	shr.u64 	%rd598, %rd582, 32;
	mul.lo.s64 	%rd599, %rd515, %rd518;
	shl.b64 	%rd600, %rd599, 1;
	mul.lo.s64 	%rd601, %rd518, %rd518;
	and.b64  	%rd602, %rd601, 4294967295;
	and.b64  	%rd603, %rd581, 4294967295;
	add.s64 	%rd604, %rd603, %rd602;
	shr.u64 	%rd605, %rd604, 32;
	shr.u64 	%rd606, %rd581, 32;
	add.s64 	%rd607, %rd605, %rd606;
	shr.u64 	%rd608, %rd607, 32;
	mad.lo.s64 	%rd609, %rd523, %rd523, %rd580;
	add.s64 	%rd610, %rd609, %rd608;
	shr.u64 	%rd611, %rd580, 32;
	mul.lo.s64 	%rd612, %rd523, %rd526;
	shl.b64 	%rd613, %rd612, 1;
	add.s64 	%rd614, %rd611, %rd613;
	mul.lo.s64 	%rd615, %rd526, %rd526;
	and.b64  	%rd616, %rd610, 4294967295;
	and.b64  	%rd617, %rd614, 4294967295;
	and.b64  	%rd618, %rd615, 4294967295;
	and.b64  	%rd619, %rd579, 4294967295;
	add.s64 	%rd620, %rd619, %rd618;
	shr.u64 	%rd621, %rd620, 32;
	shr.u64 	%rd622, %rd579, 32;
	add.s64 	%rd623, %rd621, %rd622;
	shr.u64 	%rd624, %rd623, 32;
	and.b64  	%rd625, %rd620, 4294967295;
	and.b64  	%rd626, %rd623, 4294967295;
	mad.lo.s64 	%rd627, %rd531, %rd531, %rd578;
	add.s64 	%rd628, %rd627, %rd624;
	shr.u64 	%rd629, %rd578, 32;
	mul.lo.s64 	%rd630, %rd531, %rd550;
	shl.b64 	%rd631, %rd630, 1;
	or.b64  	%rd632, %rd629, %rd631;
	mul.lo.s64 	%rd633, %rd550, %rd550;
	and.b64  	%rd634, %rd628, 4294967295;
	and.b64  	%rd635, %rd632, 4294967295;
	and.b64  	%rd636, %rd633, 4294967295;
	mul.lo.s64 	%rd637, %rd589, -8659850874718887031;
	shr.u64 	%rd638, %rd637, 32;
	mul.lo.s64 	%rd639, %rd584, 2148002933;
	mad.lo.s64 	%rd640, %rd638, 1008765974, %rd639;
	add.s64 	%rd641, %rd640, %rd592;
	mul.lo.s64 	%rd642, %rd584, 207493785;
	mad.lo.s64 	%rd643, %rd638, 1752287885, %rd642;
	add.s64 	%rd644, %rd643, %rd595;
	and.b64  	%rd645, %rd641, 4294967295;
	shl.b64 	%rd646, %rd644, 32;
	or.b64  	%rd647, %rd646, %rd645;
	mul.lo.s64 	%rd648, %rd584, 1127133286;
	mul.lo.s64 	%rd649, %rd584, 234131697;
	mul.lo.s64 	%rd650, %rd584, 1202721026;
	mul.lo.s64 	%rd651, %rd638, 811880050;
	and.b64  	%rd652, %rd651, 4294967294;
	add.s64 	%rd653, %rd616, %rd652;
	shr.u64 	%rd654, %rd653, 32;
	add.s64 	%rd655, %rd654, %rd617;
	shr.u64 	%rd656, %rd655, 32;
	mul.lo.s64 	%rd657, %rd647, -8659850874718887031;
	shr.u64 	%rd658, %rd657, 32;
	mad.lo.s64 	%rd659, %rd584, 1746026693, %rd597;
	mad.lo.s64 	%rd660, %rd638, 2541841041, %rd659;
	add.s64 	%rd661, %rd660, %rd596;
	mad.lo.s64 	%rd662, %rd641, 2148002933, %rd661;
	add.s64 	%rd663, %rd662, %rd582;
	mad.lo.s64 	%rd664, %rd658, 1008765974, %rd663;
	mad.lo.s64 	%rd665, %rd638, 2172737629, %rd648;
	add.s64 	%rd666, %rd665, %rd600;
	mad.lo.s64 	%rd667, %rd641, 207493785, %rd666;
	add.s64 	%rd668, %rd667, %rd598;
	mad.lo.s64 	%rd669, %rd658, 1752287885, %rd668;
	and.b64  	%rd670, %rd664, 4294967295;
	shl.b64 	%rd671, %rd669, 32;
	or.b64  	%rd672, %rd671, %rd670;
	mul.lo.s64 	%rd673, %rd641, 234131697;
	mul.lo.s64 	%rd674, %rd641, 1202721026;
	mul.lo.s64 	%rd675, %rd658, 811880050;
	and.b64  	%rd676, %rd675, 4294967294;
	add.s64 	%rd677, %rd625, %rd676;
	add.s64 	%rd678, %rd677, %rd656;
	shr.u64 	%rd679, %rd678, 32;
	add.s64 	%rd680, %rd679, %rd626;
	shr.u64 	%rd681, %rd680, 32;
	mul.lo.s64 	%rd682, %rd672, -8659850874718887031;
	shr.u64 	%rd683, %rd682, 32;
	mad.lo.s64 	%rd684, %rd638, 3092268470, %rd649;
	mad.lo.s64 	%rd685, %rd641, 1746026693, %rd684;
	mad.lo.s64 	%rd686, %rd658, 2541841041, %rd685;
	mad.lo.s64 	%rd687, %rd664, 2148002933, %rd686;
	add.s64 	%rd688, %rd687, %rd604;
	mad.lo.s64 	%rd689, %rd683, 1008765974, %rd688;
	mad.lo.s64 	%rd690, %rd638, 3778125865, %rd650;
	mad.lo.s64 	%rd691, %rd641, 1127133286, %rd690;
	mad.lo.s64 	%rd692, %rd658, 2172737629, %rd691;
	mad.lo.s64 	%rd693, %rd664, 207493785, %rd692;
	mad.lo.s64 	%rd694, %rd683, 1752287885, %rd693;
	add.s64 	%rd695, %rd694, %rd607;
	and.b64  	%rd696, %rd689, 4294967295;
	shl.b64 	%rd697, %rd695, 32;
	or.b64  	%rd698, %rd697, %rd696;
	mul.lo.s64 	%rd699, %rd664, 234131697;
	mul.lo.s64 	%rd700, %rd664, 1202721026;
	mul.lo.s64 	%rd701, %rd683, 811880050;
	and.b64  	%rd702, %rd701, 4294967294;
	add.s64 	%rd703, %rd634, %rd702;
	add.s64 	%rd704, %rd703, %rd681;
	shr.u64 	%rd705, %rd704, 32;
	add.s64 	%rd706, %rd705, %rd635;
	shr.u64 	%rd707, %rd706, 32;
	mul.lo.s64 	%rd708, %rd698, -8659850874718887031;
	shr.u64 	%rd709, %rd708, 32;
	mad.lo.s64 	%rd710, %rd658, 3092268470, %rd673;
	mad.lo.s64 	%rd711, %rd664, 1746026693, %rd710;
	mad.lo.s64 	%rd712, %rd683, 2541841041, %rd711;
	add.s64 	%rd713, %rd712, %rd653;
	mad.lo.s64 	%rd714, %rd689, 2148002933, %rd713;
	mad.lo.s64 	%rd715, %rd709, 1008765974, %rd714;
	mad.lo.s64 	%rd716, %rd658, 3778125865, %rd674;
	mad.lo.s64 	%rd717, %rd664, 1127133286, %rd716;
	mad.lo.s64 	%rd718, %rd683, 2172737629, %rd717;
	mad.lo.s64 	%rd719, %rd689, 207493785, %rd718;
	add.s64 	%rd720, %rd719, %rd655;
	mad.lo.s64 	%rd721, %rd709, 1752287885, %rd720;
	and.b64  	%rd722, %rd715, 4294967295;
	and.b64  	%rd723, %rd721, 4294967295;
	mad.lo.s64 	%rd724, %rd683, 3092268470, %rd699;
	mad.lo.s64 	%rd725, %rd689, 1746026693, %rd724;
	add.s64 	%rd726, %rd725, %rd678;
	mad.lo.s64 	%rd727, %rd709, 2541841041, %rd726;
	mad.lo.s64 	%rd728, %rd683, 3778125865, %rd700;
	mad.lo.s64 	%rd729, %rd689, 1127133286, %rd728;
	add.s64 	%rd730, %rd729, %rd680;
	mad.lo.s64 	%rd731, %rd709, 2172737629, %rd730;
	and.b64  	%rd732, %rd727, 4294967295;
	and.b64  	%rd733, %rd731, 4294967295;
	mul.lo.s64 	%rd734, %rd689, 234131697;
	mad.lo.s64 	%rd735, %rd709, 3092268470, %rd734;
	add.s64 	%rd736, %rd735, %rd704;
	mul.lo.s64 	%rd737, %rd689, 1202721026;
	mad.lo.s64 	%rd738, %rd709, 3778125865, %rd737;
	add.s64 	%rd739, %rd738, %rd706;
	mul.lo.s64 	%rd740, %rd709, 811880050;
	and.b64  	%rd741, %rd736, 4294967295;
	and.b64  	%rd742, %rd739, 4294967295;
	and.b64  	%rd743, %rd740, 4294967294;
	add.s64 	%rd744, %rd743, %rd636;
	add.s64 	%rd745, %rd744, %rd707;
	add.s64 	%rd746, %rd722, -3632069959;
	shr.s64 	%rd747, %rd746, 63;
	add.s64 	%rd748, %rd723, %rd747;
	add.s64 	%rd749, %rd748, -1008765974;
	and.b64  	%rd750, %rd746, 4294967295;
	and.b64  	%rd751, %rd749, 4294967295;
	shr.s64 	%rd752, %rd749, 63;
	add.s64 	%rd753, %rd732, %rd752;
	add.s64 	%rd754, %rd753, -1752287885;
	shr.s64 	%rd755, %rd754, 63;
	add.s64 	%rd756, %rd733, %rd755;
	add.s64 	%rd757, %rd756, -2541841041;
	and.b64  	%rd758, %rd754, 4294967295;
	and.b64  	%rd759, %rd757, 4294967295;
	shr.s64 	%rd760, %rd757, 63;
	add.s64 	%rd761, %rd741, %rd760;
	add.s64 	%rd762, %rd761, -2172737629;
	shr.s64 	%rd763, %rd762, 63;
	add.s64 	%rd764, %rd742, %rd763;
	add.s64 	%rd765, %rd764, -3092268470;
	and.b64  	%rd766, %rd762, 4294967295;
	and.b64  	%rd767, %rd765, 4294967295;
	and.b64  	%rd768, %rd745, 4294967295;
	shr.s64 	%rd769, %rd765, 63;
	add.s64 	%rd770, %rd768, %rd769;
	add.s64 	%rd771, %rd770, -3778125865;
	and.b64  	%rd772, %rd771, 4294967295;
	add.s64 	%rd773, %rd750, 3632069959;
	shr.u64 	%rd774, %rd773, 32;
	add.s64 	%rd775, %rd774, %rd751;
	add.s64 	%rd776, %rd775, 1008765974;
	shr.u64 	%rd777, %rd776, 32;
	and.b64  	%rd778, %rd773, 4294967295;
	and.b64  	%rd779, %rd776, 4294967295;
	add.s64 	%rd780, %rd758, %rd777;
	add.s64 	%rd781, %rd780, 1752287885;
	shr.u64 	%rd782, %rd781, 32;
	add.s64 	%rd783, %rd759, %rd782;
	add.s64 	%rd784, %rd783, 2541841041;
	shr.u64 	%rd785, %rd784, 32;
	and.b64  	%rd786, %rd781, 4294967295;
	and.b64  	%rd787, %rd784, 4294967295;
	add.s64 	%rd788, %rd766, %rd785;
	add.s64 	%rd789, %rd788, 2172737629;
	shr.u64 	%rd790, %rd789, 32;
	add.s64 	%rd791, %rd767, %rd790;
	add.s64 	%rd792, %rd791, 3092268470;
	shr.u64 	%rd793, %rd792, 32;
	and.b64  	%rd794, %rd789, 4294967295;
	and.b64  	%rd795, %rd792, 4294967295;
	add.s64 	%rd796, %rd772, %rd793;
	add.s64 	%rd797, %rd796, 3778125865;
	shr.s64 	%rd798, %rd771, 31;
	and.b64  	%rd799, %rd798, -4294967296;
	add.s64 	%rd800, %rd799, %rd745;
	and.b64  	%rd801, %rd800, -4294967296;
	add.s64 	%rd802, %rd801, %rd797;
	and.b64  	%rd803, %rd13, 4294967295;
	add.s64 	%rd804, %rd512, %rd803;
	shr.u64 	%rd805, %rd804, 32;
	add.s64 	%rd806, %rd805, %rd17;
	add.s64 	%rd807, %rd806, %rd513;
	shr.u64 	%rd808, %rd807, 32;
	and.b64  	%rd809, %rd804, 4294967295;
	and.b64  	%rd810, %rd807, 4294967295;
	and.b64  	%rd811, %rd14, 4294967295;
	add.s64 	%rd812, %rd808, %rd811;
	add.s64 	%rd813, %rd812, %rd520;
	shr.u64 	%rd814, %rd813, 32;
	add.s64 	%rd815, %rd521, %rd16;
	add.s64 	%rd816, %rd815, %rd814;
	shr.u64 	%rd817, %rd816, 32;
	and.b64  	%rd818, %rd813, 4294967295;
	and.b64  	%rd819, %rd816, 4294967295;
	and.b64  	%rd820, %rd24, 4294967295;
	add.s64 	%rd821, %rd817, %rd820;
	add.s64 	%rd822, %rd821, %rd528;
	shr.u64 	%rd823, %rd822, 32;
	add.s64 	%rd824, %rd529, %rd26;
	add.s64 	%rd825, %rd824, %rd823;
	shr.u64 	%rd826, %rd825, 32;
	and.b64  	%rd827, %rd822, 4294967295;
	and.b64  	%rd828, %rd825, 4294967295;
	and.b64  	%rd829, %rd33, 4294967295;
	add.s64 	%rd830, %rd826, %rd829;
	and.b64  	%rd831, %rd531, 4294967295;
	add.s64 	%rd832, %rd830, %rd831;
	and.b64  	%rd833, %rd33, -4294967296;
	add.s64 	%rd834, %rd536, %rd833;
	and.b64  	%rd835, %rd834, -4294967296;
	add.s64 	%rd836, %rd835, %rd832;
	add.s64 	%rd837, %rd809, -3632069959;
	shr.s64 	%rd838, %rd837, 63;
	add.s64 	%rd839, %rd838, %rd810;
	add.s64 	%rd840, %rd839, -1008765974;
	and.b64  	%rd841, %rd837, 4294967295;
	and.b64  	%rd842, %rd840, 4294967295;
	shr.s64 	%rd843, %rd840, 63;
	add.s64 	%rd844, %rd843, %rd818;
	add.s64 	%rd845, %rd844, -1752287885;
	shr.s64 	%rd846, %rd845, 63;
	add.s64 	%rd847, %rd846, %rd819;
	add.s64 	%rd848, %rd847, -2541841041;
	and.b64  	%rd849, %rd845, 4294967295;
	and.b64  	%rd850, %rd848, 4294967295;
	shr.s64 	%rd851, %rd848, 63;
	add.s64 	%rd852, %rd851, %rd827;
	add.s64 	%rd853, %rd852, -2172737629;
	shr.s64 	%rd854, %rd853, 63;
	add.s64 	%rd855, %rd854, %rd828;
	add.s64 	%rd856, %rd855, -3092268470;
	and.b64  	%rd857, %rd853, 4294967295;
	and.b64  	%rd858, %rd856, 4294967295;
	and.b64  	%rd859, %rd832, 4294967295;
	shr.s64 	%rd860, %rd856, 63;
	add.s64 	%rd861, %rd860, %rd859;
	add.s64 	%rd862, %rd861, -3778125865;
	shr.u64 	%rd863, %rd836, 32;
	shr.s64 	%rd864, %rd862, 63;
	add.s64 	%rd865, %rd864, %rd863;
	add.s64 	%rd866, %rd865, -811880050;
	shr.u64 	%rd867, %rd866, 32;
	and.b64  	%rd868, %rd862, 4294967295;
	and.b64  	%rd869, %rd867, 3632069959;
	add.s64 	%rd870, %rd869, %rd841;
	shr.u64 	%rd871, %rd870, 32;
	and.b64  	%rd872, %rd867, 1008765974;
	add.s64 	%rd873, %rd872, %rd842;
	add.s64 	%rd874, %rd873, %rd871;
	shr.u64 	%rd875, %rd874, 32;
	and.b64  	%rd876, %rd867, 1752287885;
	add.s64 	%rd877, %rd876, %rd849;
	add.s64 	%rd878, %rd877, %rd875;
	shr.u64 	%rd879, %rd878, 32;
	and.b64  	%rd880, %rd867, 2541841041;
	add.s64 	%rd881, %rd880, %rd850;
	add.s64 	%rd882, %rd881, %rd879;
	shr.u64 	%rd883, %rd882, 32;
	and.b64  	%rd884, %rd867, 2172737629;
	add.s64 	%rd885, %rd884, %rd857;
	add.s64 	%rd886, %rd885, %rd883;
	shr.u64 	%rd887, %rd886, 32;
	and.b64  	%rd888, %rd867, 3092268470;
	add.s64 	%rd889, %rd888, %rd858;
	add.s64 	%rd890, %rd889, %rd887;
	shr.u64 	%rd891, %rd890, 32;
	and.b64  	%rd892, %rd867, 3778125865;
	add.s64 	%rd893, %rd892, %rd868;
	add.s64 	%rd894, %rd893, %rd891;
	shl.b64 	%rd895, %rd866, 32;
	and.b64  	%rd896, %rd866, 3486998263024844800;
	add.s64 	%rd897, %rd896, %rd895;
	add.s64 	%rd898, %rd897, %rd894;
	mul.lo.s64 	%rd899, %rd878, %rd870;
	mul.lo.s64 	%rd900, %rd878, %rd874;
	mad.lo.s64 	%rd901, %rd882, %rd870, %rd900;
	mul.lo.s64 	%rd902, %rd882, %rd874;
	and.b64  	%rd903, %rd899, 4294967295;
	shl.b64 	%rd904, %rd901, 32;
	or.b64  	%rd905, %rd904, %rd903;
	mad.lo.s64 	%rd906, %rd886, %rd870, %rd902;
	mul.lo.s64 	%rd907, %rd886, %rd874;
	mad.lo.s64 	%rd908, %rd890, %rd870, %rd907;
	and.b64  	%rd909, %rd906, 4294967295;
	shl.b64 	%rd910, %rd908, 32;
	or.b64  	%rd911, %rd910, %rd909;
	shr.u64 	%rd912, %rd898, 32;
	mul.lo.s64 	%rd913, %rd886, %rd878;
	mad.lo.s64 	%rd914, %rd890, %rd874, %rd913;
	mad.lo.s64 	%rd915, %rd894, %rd870, %rd914;
	mul.lo.s64 	%rd916, %rd886, %rd882;
	mad.lo.s64 	%rd917, %rd890, %rd878, %rd916;
	mad.lo.s64 	%rd918, %rd894, %rd874, %rd917;
	mad.lo.s64 	%rd919, %rd912, %rd870, %rd918;
	mul.lo.s64 	%rd920, %rd890, %rd882;
	and.b64  	%rd921, %rd915, 4294967295;
	shl.b64 	%rd922, %rd919, 32;
	or.b64  	%rd923, %rd922, %rd921;
	mad.lo.s64 	%rd924, %rd894, %rd878, %rd920;
	mad.lo.s64 	%rd925, %rd912, %rd874, %rd924;
	mul.lo.s64 	%rd926, %rd894, %rd882;
	mad.lo.s64 	%rd927, %rd912, %rd878, %rd926;
	and.b64  	%rd928, %rd925, 4294967295;
	shl.b64 	%rd929, %rd927, 32;
	or.b64  	%rd930, %rd928, %rd929;
	mul.lo.s64 	%rd931, %rd894, %rd886;
	mad.lo.s64 	%rd932, %rd912, %rd882, %rd931;
	mul.lo.s64 	%rd933, %rd894, %rd890;
	mad.lo.s64 	%rd934, %rd912, %rd886, %rd933;
	mul.lo.s64 	%rd935, %rd912, %rd890;
	and.b64  	%rd936, %rd932, 4294967295;
	shl.b64 	%rd937, %rd934, 32;
	or.b64  	%rd938, %rd937, %rd936;
	and.b64  	%rd939, %rd935, 4294967295;
	mov.b64 	{%r91, %r92}, %rd939;
	mov.b64 	{%r93, %r94}, %rd937;
	shf.l.wrap.b32 	%r95, %r94, %r91, 1;
	shf.l.wrap.b32 	%r96, %r91, %r92, 1;
	mov.b64 	%rd940, {%r95, %r96};
	mov.b64 	{%r97, %r98}, %rd938;
	mov.b64 	{%r99, %r100}, %rd929;
	shf.l.wrap.b32 	%r101, %r100, %r97, 1;
	shf.l.wrap.b32 	%r102, %r97, %r98, 1;
	mov.b64 	%rd941, {%r101, %r102};
	mov.b64 	{%r103, %r104}, %rd930;
	mov.b64 	{%r105, %r106}, %rd922;
	shf.l.wrap.b32 	%r107, %r106, %r103, 1;
	shf.l.wrap.b32 	%r108, %r103, %r104, 1;
	mov.b64 	%rd942, {%r107, %r108};
	mov.b64 	{%r109, %r110}, %rd923;
	mov.b64 	{%r111, %r112}, %rd910;
	shf.l.wrap.b32 	%r113, %r112, %r109, 1;
	shf.l.wrap.b32 	%r114, %r109, %r110, 1;
	mov.b64 	%rd943, {%r113, %r114};
	mov.b64 	{%r115, %r116}, %rd911;
	mov.b64 	{%r117, %r118}, %rd904;
	shf.l.wrap.b32 	%r119, %r118, %r115, 1;
	shf.l.wrap.b32 	%r120, %r115, %r116, 1;
	mov.b64 	%rd944, {%r119, %r120};
	shl.b64 	%rd945, %rd905, 1;
	mul.lo.s64 	%rd946, %rd870, %rd870;
	mul.lo.s64 	%rd947, %rd870, %rd874;
	shl.b64 	%rd948, %rd947, 33;
	mul.lo.s64 	%rd949, %rd874, %rd874;
	and.b64  	%rd950, %rd946, 4294967295;
	or.b64  	%rd951, %rd948, %rd950;
	and.b64  	%rd952, %rd949, 4294967295;
	and.b64  	%rd953, %rd945, 4294967294;
	add.s64 	%rd954, %rd953, %rd952;
	shr.u64 	%rd955, %rd954, 32;
	shr.u64 	%rd956, %rd945, 32;
	add.s64 	%rd957, %rd955, %rd956;
	shr.u64 	%rd958, %rd957, 32;
	mul.lo.s64 	%rd959, %rd878, %rd878;
	shr.u64 	%rd960, %rd944, 32;
	mul.lo.s64 	%rd961, %rd878, %rd882;
	shl.b64 	%rd962, %rd961, 1;
	mul.lo.s64 	%rd963, %rd882, %rd882;
	and.b64  	%rd964, %rd963, 4294967295;
	and.b64  	%rd965, %rd943, 4294967295;
	add.s64 	%rd966, %rd965, %rd964;
	shr.u64 	%rd967, %rd966, 32;
	shr.u64 	%rd968, %rd943, 32;
	add.s64 	%rd969, %rd967, %rd968;
	shr.u64 	%rd970, %rd969, 32;
	mad.lo.s64 	%rd971, %rd886, %rd886, %rd942;
	add.s64 	%rd972, %rd971, %rd970;
	shr.u64 	%rd973, %rd942, 32;
	mul.lo.s64 	%rd974, %rd886, %rd890;
	shl.b64 	%rd975, %rd974, 1;
	add.s64 	%rd976, %rd973, %rd975;
	mul.lo.s64 	%rd977, %rd890, %rd890;
	and.b64  	%rd978, %rd972, 4294967295;
	and.b64  	%rd979, %rd976, 4294967295;
	and.b64  	%rd980, %rd977, 4294967295;
	and.b64  	%rd981, %rd941, 4294967295;
	add.s64 	%rd982, %rd981, %rd980;
	shr.u64 	%rd983, %rd982, 32;
	shr.u64 	%rd984, %rd941, 32;
	add.s64 	%rd985, %rd983, %rd984;
	shr.u64 	%rd986, %rd985, 32;
	and.b64  	%rd987, %rd982, 4294967295;
	and.b64  	%rd988, %rd985, 4294967295;
	mad.lo.s64 	%rd989, %rd894, %rd894, %rd940;
	add.s64 	%rd990, %rd989, %rd986;
	shr.u64 	%rd991, %rd940, 32;
	mul.lo.s64 	%rd992, %rd894, %rd912;
	shl.b64 	%rd993, %rd992, 1;
	or.b64  	%rd994, %rd991, %rd993;
	mul.lo.s64 	%rd995, %rd912, %rd912;
	and.b64  	%rd996, %rd990, 4294967295;
	and.b64  	%rd997, %rd994, 4294967295;
	and.b64  	%rd998, %rd995, 4294967295;
	mul.lo.s64 	%rd999, %rd951, -8659850874718887031;
	shr.u64 	%rd1000, %rd999, 32;
	mul.lo.s64 	%rd1001, %rd946, 2148002933;
	mad.lo.s64 	%rd1002, %rd1000, 1008765974, %rd1001;
	add.s64 	%rd1003, %rd1002, %rd954;
	mul.lo.s64 	%rd1004, %rd946, 207493785;
	mad.lo.s64 	%rd1005, %rd1000, 1752287885, %rd1004;
	add.s64 	%rd1006, %rd1005, %rd957;
	and.b64  	%rd1007, %rd1003, 4294967295;
	shl.b64 	%rd1008, %rd1006, 32;
	or.b64  	%rd1009, %rd1008, %rd1007;
	mul.lo.s64 	%rd1010, %rd946, 1127133286;
	mul.lo.s64 	%rd1011, %rd946, 234131697;
	mul.lo.s64 	%rd1012, %rd946, 1202721026;
	mul.lo.s64 	%rd1013, %rd1000, 811880050;
	and.b64  	%rd1014, %rd1013, 4294967294;
	add.s64 	%rd1015, %rd978, %rd1014;
	shr.u64 	%rd1016, %rd1015, 32;
	add.s64 	%rd1017, %rd1016, %rd979;
	shr.u64 	%rd1018, %rd1017, 32;
	mul.lo.s64 	%rd1019, %rd1009, -8659850874718887031;
	shr.u64 	%rd1020, %rd1019, 32;
	mad.lo.s64 	%rd1021, %rd946, 1746026693, %rd959;
	mad.lo.s64 	%rd1022, %rd1000, 2541841041, %rd1021;
	add.s64 	%rd1023, %rd1022, %rd944;
	add.s64 	%rd1024, %rd1023, %rd958;
	mad.lo.s64 	%rd1025, %rd1003, 2148002933, %rd1024;
	mad.lo.s64 	%rd1026, %rd1020, 1008765974, %rd1025;
	mad.lo.s64 	%rd1027, %rd1000, 2172737629, %rd1010;
	add.s64 	%rd1028, %rd1027, %rd962;
	mad.lo.s64 	%rd1029, %rd1003, 207493785, %rd1028;
	add.s64 	%rd1030, %rd1029, %rd960;
	mad.lo.s64 	%rd1031, %rd1020, 1752287885, %rd1030;
	and.b64  	%rd1032, %rd1026, 4294967295;
	shl.b64 	%rd1033, %rd1031, 32;
	or.b64  	%rd1034, %rd1033, %rd1032;
	mul.lo.s64 	%rd1035, %rd1003, 234131697;
	mul.lo.s64 	%rd1036, %rd1003, 1202721026;
	mul.lo.s64 	%rd1037, %rd1020, 811880050;
	and.b64  	%rd1038, %rd1037, 4294967294;
	add.s64 	%rd1039, %rd987, %rd1038;
	add.s64 	%rd1040, %rd1039, %rd1018;
	shr.u64 	%rd1041, %rd1040, 32;
	add.s64 	%rd1042, %rd1041, %rd988;
	shr.u64 	%rd1043, %rd1042, 32;
	mul.lo.s64 	%rd1044, %rd1034, -8659850874718887031;
	shr.u64 	%rd1045, %rd1044, 32;
	mad.lo.s64 	%rd1046, %rd1000, 3092268470, %rd1011;
	mad.lo.s64 	%rd1047, %rd1003, 1746026693, %rd1046;
	mad.lo.s64 	%rd1048, %rd1020, 2541841041, %rd1047;
	mad.lo.s64 	%rd1049, %rd1026, 2148002933, %rd1048;
	add.s64 	%rd1050, %rd1049, %rd966;
	mad.lo.s64 	%rd1051, %rd1045, 1008765974, %rd1050;
	mad.lo.s64 	%rd1052, %rd1000, 3778125865, %rd1012;
	mad.lo.s64 	%rd1053, %rd1003, 1127133286, %rd1052;
	mad.lo.s64 	%rd1054, %rd1020, 2172737629, %rd1053;
	mad.lo.s64 	%rd1055, %rd1026, 207493785, %rd1054;
	add.s64 	%rd1056, %rd1055, %rd969;
	mad.lo.s64 	%rd1057, %rd1045, 1752287885, %rd1056;
	and.b64  	%rd1058, %rd1051, 4294967295;
	shl.b64 	%rd1059, %rd1057, 32;
	or.b64  	%rd1060, %rd1059, %rd1058;
	mul.lo.s64 	%rd1061, %rd1026, 234131697;
	mul.lo.s64 	%rd1062, %rd1026, 1202721026;
	mul.lo.s64 	%rd1063, %rd1045, 811880050;
	and.b64  	%rd1064, %rd1063, 4294967294;
	add.s64 	%rd1065, %rd1064, %rd996;
	add.s64 	%rd1066, %rd1065, %rd1043;
	shr.u64 	%rd1067, %rd1066, 32;
	add.s64 	%rd1068, %rd1067, %rd997;
	shr.u64 	%rd1069, %rd1068, 32;
	mul.lo.s64 	%rd1070, %rd1060, -8659850874718887031;
	shr.u64 	%rd1071, %rd1070, 32;
	mad.lo.s64 	%rd1072, %rd1020, 3092268470, %rd1035;
	mad.lo.s64 	%rd1073, %rd1026, 1746026693, %rd1072;
	mad.lo.s64 	%rd1074, %rd1045, 2541841041, %rd1073;
	add.s64 	%rd1075, %rd1074, %rd1015;
	mad.lo.s64 	%rd1076, %rd1051, 2148002933, %rd1075;
	mad.lo.s64 	%rd1077, %rd1071, 1008765974, %rd1076;
	mad.lo.s64 	%rd1078, %rd1020, 3778125865, %rd1036;
	mad.lo.s64 	%rd1079, %rd1026, 1127133286, %rd1078;
	mad.lo.s64 	%rd1080, %rd1045, 2172737629, %rd1079;
	mad.lo.s64 	%rd1081, %rd1051, 207493785, %rd1080;
	add.s64 	%rd1082, %rd1081, %rd1017;
	mad.lo.s64 	%rd1083, %rd1071, 1752287885, %rd1082;
	and.b64  	%rd1084, %rd1077, 4294967295;
	and.b64  	%rd1085, %rd1083, 4294967295;
	mad.lo.s64 	%rd1086, %rd1045, 3092268470, %rd1061;
	mad.lo.s64 	%rd1087, %rd1051, 1746026693, %rd1086;
	add.s64 	%rd1088, %rd1087, %rd1040;
	mad.lo.s64 	%rd1089, %rd1071, 2541841041, %rd1088;
	mad.lo.s64 	%rd1090, %rd1045, 3778125865, %rd1062;
	mad.lo.s64 	%rd1091, %rd1051, 1127133286, %rd1090;
	add.s64 	%rd1092, %rd1091, %rd1042;
	mad.lo.s64 	%rd1093, %rd1071, 2172737629, %rd1092;
	and.b64  	%rd1094, %rd1089, 4294967295;
	and.b64  	%rd1095, %rd1093, 4294967295;
	mul.lo.s64 	%rd1096, %rd1051, 234131697;
	mad.lo.s64 	%rd1097, %rd1071, 3092268470, %rd1096;
	add.s64 	%rd1098, %rd1097, %rd1066;
	mul.lo.s64 	%rd1099, %rd1051, 1202721026;
	mad.lo.s64 	%rd1100, %rd1071, 3778125865, %rd1099;
	add.s64 	%rd1101, %rd1100, %rd1068;
	mul.lo.s64 	%rd1102, %rd1071, 811880050;
	and.b64  	%rd1103, %rd1098, 4294967295;
	and.b64  	%rd1104, %rd1101, 4294967295;
	and.b64  	%rd1105, %rd1102, 4294967294;
	add.s64 	%rd1106, %rd1105, %rd998;
	add.s64 	%rd1107, %rd1106, %rd1069;
	add.s64 	%rd1108, %rd1084, -3632069959;
	shr.s64 	%rd1109, %rd1108, 63;
	add.s64 	%rd1110, %rd1085, %rd1109;
	add.s64 	%rd1111, %rd1110, -1008765974;
	and.b64  	%rd1112, %rd1108, 4294967295;
	and.b64  	%rd1113, %rd1111, 4294967295;
	shr.s64 	%rd1114, %rd1111, 63;
	add.s64 	%rd1115, %rd1094, %rd1114;
	add.s64 	%rd1116, %rd1115, -1752287885;
	shr.s64 	%rd1117, %rd1116, 63;
	add.s64 	%rd1118, %rd1095, %rd1117;
	add.s64 	%rd1119, %rd1118, -2541841041;
	and.b64  	%rd1120, %rd1116, 4294967295;
	and.b64  	%rd1121, %rd1119, 4294967295;
	shr.s64 	%rd1122, %rd1119, 63;
	add.s64 	%rd1123, %rd1103, %rd1122;
	add.s64 	%rd1124, %rd1123, -2172737629;
	shr.s64 	%rd1125, %rd1124, 63;
	add.s64 	%rd1126, %rd1104, %rd1125;
	add.s64 	%rd1127, %rd1126, -3092268470;
	and.b64  	%rd1128, %rd1124, 4294967295;
	and.b64  	%rd1129, %rd1127, 4294967295;
	and.b64  	%rd1130, %rd1107, 4294967295;
	shr.s64 	%rd1131, %rd1127, 63;
	add.s64 	%rd1132, %rd1130, %rd1131;
	add.s64 	%rd1133, %rd1132, -3778125865;
	shr.u64 	%rd1134, %rd1107, 32;
	shr.s64 	%rd1135, %rd1133, 63;
	and.b64  	%rd1136, %rd1133, 4294967295;
	add.s64 	%rd1137, %rd1112, 3632069959;
	shr.u64 	%rd1138, %rd1137, 32;
	add.s64 	%rd1139, %rd1138, %rd1113;
	add.s64 	%rd1140, %rd1139, 1008765974;
	shr.u64 	%rd1141, %rd1140, 32;
	and.b64  	%rd1142, %rd1137, 4294967295;
	and.b64  	%rd1143, %rd1140, 4294967295;
	add.s64 	%rd1144, %rd1120, %rd1141;
	add.s64 	%rd1145, %rd1144, 1752287885;
	shr.u64 	%rd1146, %rd1145, 32;
	add.s64 	%rd1147, %rd1121, %rd1146;
	add.s64 	%rd1148, %rd1147, 2541841041;
	shr.u64 	%rd1149, %rd1148, 32;
	and.b64  	%rd1150, %rd1145, 4294967295;
	and.b64  	%rd1151, %rd1148, 4294967295;
	add.s64 	%rd1152, %rd1128, %rd1149;
	add.s64 	%rd1153, %rd1152, 2172737629;
	shr.u64 	%rd1154, %rd1153, 32;
	add.s64 	%rd1155, %rd1129, %rd1154;
	add.s64 	%rd1156, %rd1155, 3092268470;
	shr.u64 	%rd1157, %rd1156, 32;
	and.b64  	%rd1158, %rd1153, 4294967295;
	and.b64  	%rd1159, %rd1156, 4294967295;
	add.s64 	%rd1160, %rd1136, %rd1157;
	add.s64 	%rd1161, %rd1160, 3778125865;
	add.s64 	%rd1162, %rd1135, %rd1134;
	sub.s64 	%rd1163, %rd1142, %rd250;
	shr.s64 	%rd1164, %rd1163, 63;
	sub.s64 	%rd1165, %rd1164, %rd251;
	add.s64 	%rd1166, %rd1165, %rd1143;
	and.b64  	%rd1167, %rd1163, 4294967295;
	and.b64  	%rd1168, %rd1166, 4294967295;
	shr.s64 	%rd1169, %rd1166, 63;
	sub.s64 	%rd1170, %rd1169, %rd258;
	add.s64 	%rd1171, %rd1170, %rd1150;
	shr.s64 	%rd1172, %rd1171, 63;
	sub.s64 	%rd1173, %rd1172, %rd259;
	add.s64 	%rd1174, %rd1173, %rd1151;
	and.b64  	%rd1175, %rd1171, 4294967295;
	and.b64  	%rd1176, %rd1174, 4294967295;
	shr.s64 	%rd1177, %rd1174, 63;
	sub.s64 	%rd1178, %rd1177, %rd266;
	add.s64 	%rd1179, %rd1178, %rd1158;
	shr.s64 	%rd1180, %rd1179, 63;
	sub.s64 	%rd1181, %rd1180, %rd267;
	add.s64 	%rd1182, %rd1181, %rd1159;
	and.b64  	%rd1183, %rd1179, 4294967295;
	and.b64  	%rd1184, %rd1182, 4294967295;
	and.b64  	%rd1185, %rd1161, 4294967295;
	and.b64  	%rd1186, %rd269, 4294967295;
	shr.s64 	%rd1187, %rd1182, 63;
	sub.s64 	%rd1188, %rd1187, %rd1186;
	add.s64 	%rd1189, %rd1188, %rd1185;
	shr.u64 	%rd1190, %rd1161, 32;
	add.s64 	%rd1191, %rd1162, %rd1190;
	and.b64  	%rd1192, %rd1191, 4294967295;
	shr.u64 	%rd1193, %rd274, 32;
	shr.s64 	%rd1194, %rd1189, 63;
	sub.s64 	%rd1195, %rd1194, %rd1193;
	add.s64 	%rd1196, %rd1195, %rd1192;
	shr.u64 	%rd1197, %rd1196, 32;
	and.b64  	%rd1198, %rd1189, 4294967295;
	and.b64  	%rd1199, %rd1197, 3632069959;
	add.s64 	%rd1200, %rd1199, %rd1167;
	shr.u64 	%rd1201, %rd1200, 32;
	and.b64  	%rd1202, %rd1197, 1008765974;
	add.s64 	%rd1203, %rd1202, %rd1168;
	add.s64 	%rd1204, %rd1203, %rd1201;
	shr.u64 	%rd1205, %rd1204, 32;
	and.b64  	%rd1206, %rd1200, 4294967295;
	and.b64  	%rd1207, %rd1204, 4294967295;
	and.b64  	%rd1208, %rd1197, 1752287885;
	add.s64 	%rd1209, %rd1208, %rd1175;
	add.s64 	%rd1210, %rd1209, %rd1205;
	shr.u64 	%rd1211, %rd1210, 32;
	and.b64  	%rd1212, %rd1197, 2541841041;
	add.s64 	%rd1213, %rd1212, %rd1176;
	add.s64 	%rd1214, %rd1213, %rd1211;
	shr.u64 	%rd1215, %rd1214, 32;
	and.b64  	%rd1216, %rd1210, 4294967295;
	and.b64  	%rd1217, %rd1214, 4294967295;
	and.b64  	%rd1218, %rd1197, 2172737629;
	add.s64 	%rd1219, %rd1218, %rd1183;
	add.s64 	%rd1220, %rd1219, %rd1215;
	shr.u64 	%rd1221, %rd1220, 32;
	and.b64  	%rd1222, %rd1197, 3092268470;
	add.s64 	%rd1223, %rd1222, %rd1184;
	add.s64 	%rd1224, %rd1223, %rd1221;
	shr.u64 	%rd1225, %rd1224, 32;
	and.b64  	%rd1226, %rd1220, 4294967295;
	and.b64  	%rd1227, %rd1224, 4294967295;
	and.b64  	%rd1228, %rd1197, 3778125865;
	add.s64 	%rd1229, %rd1228, %rd1198;
	add.s64 	%rd1230, %rd1229, %rd1225;
	shl.b64 	%rd1231, %rd1196, 32;
	and.b64  	%rd1232, %rd1196, 3486998263024844800;
	add.s64 	%rd1233, %rd1232, %rd1231;
	add.s64 	%rd1234, %rd1233, %rd1230;
	sub.s64 	%rd1235, %rd1206, %rd778;
	shr.s64 	%rd1236, %rd1235, 63;
	sub.s64 	%rd1237, %rd1236, %rd779;
	add.s64 	%rd1238, %rd1237, %rd1207;
	and.b64  	%rd1239, %rd1235, 4294967295;
	and.b64  	%rd1240, %rd1238, 4294967295;
	shr.s64 	%rd1241, %rd1238, 63;
	sub.s64 	%rd1242, %rd1241, %rd786;
	add.s64 	%rd1243, %rd1242, %rd1216;
	shr.s64 	%rd1244, %rd1243, 63;
	sub.s64 	%rd1245, %rd1217, %rd787;
	add.s64 	%rd1246, %rd1245, %rd1244;
	and.b64  	%rd1247, %rd1243, 4294967295;
	and.b64  	%rd1248, %rd1246, 4294967295;
	shr.s64 	%rd1249, %rd1246, 63;
	sub.s64 	%rd1250, %rd1249, %rd794;
	add.s64 	%rd1251, %rd1250, %rd1226;
	shr.s64 	%rd1252, %rd1251, 63;
	sub.s64 	%rd1253, %rd1227, %rd795;
	add.s64 	%rd1254, %rd1253, %rd1252;
	and.b64  	%rd1255, %rd1251, 4294967295;
	and.b64  	%rd1256, %rd1254, 4294967295;
	and.b64  	%rd1257, %rd1230, 4294967295;
	and.b64  	%rd1258, %rd797, 4294967295;
	shr.s64 	%rd1259, %rd1254, 63;
	sub.s64 	%rd1260, %rd1259, %rd1258;
	add.s64 	%rd1261, %rd1260, %rd1257;
	shr.u64 	%rd1262, %rd1234, 32;
	shr.u64 	%rd1263, %rd802, 32;
	shr.s64 	%rd1264, %rd1261, 63;
	sub.s64 	%rd1265, %rd1262, %rd1263;
	add.s64 	%rd1266, %rd1265, %rd1264;
	shr.u64 	%rd1267, %rd1266, 32;
	and.b64  	%rd1268, %rd1261, 4294967295;
	and.b64  	%rd1269, %rd1267, 3632069959;
	add.s64 	%rd1270, %rd1269, %rd1239;
	shr.u64 	%rd1271, %rd1270, 32;
	and.b64  	%rd1272, %rd1267, 1008765974;
	add.s64 	%rd1273, %rd1272, %rd1240;
	add.s64 	%rd1274, %rd1273, %rd1271;
	shr.u64 	%rd1275, %rd1274, 32;
	and.b64  	%rd1276, %rd1267, 1752287885;
	add.s64 	%rd1277, %rd1276, %rd1247;
	add.s64 	%rd1278, %rd1277, %rd1275;
	shr.u64 	%rd1279, %rd1278, 32;
	and.b64  	%rd1280, %rd1267, 2541841041;
	add.s64 	%rd1281, %rd1280, %rd1248;
	add.s64 	%rd1282, %rd1281, %rd1279;
	shr.u64 	%rd1283, %rd1282, 32;
	and.b64  	%rd1284, %rd1267, 2172737629;
	add.s64 	%rd1285, %rd1284, %rd1255;
	add.s64 	%rd1286, %rd1285, %rd1283;
	shr.u64 	%rd1287, %rd1286, 32;
	and.b64  	%rd1288, %rd1267, 3092268470;
	add.s64 	%rd1289, %rd1288, %rd1256;
	add.s64 	%rd1290, %rd1289, %rd1287;
	shr.u64 	%rd1291, %rd1290, 32;
	and.b64  	%rd1292, %rd1267, 3778125865;
	add.s64 	%rd1293, %rd1292, %rd1268;
	add.s64 	%rd1294, %rd1293, %rd1291;
	shl.b64 	%rd1295, %rd1266, 32;
	and.b64  	%rd1296, %rd1266, 3486998263024844800;
	add.s64 	%rd1297, %rd1296, %rd1295;
	add.s64 	%rd1298, %rd1297, %rd1294;
	shr.u64 	%rd1299, %rd1270, 31;
	shl.b64 	%rd1300, %rd1270, 1;
	shl.b64 	%rd1301, %rd1274, 1;
	and.b64  	%rd1302, %rd1299, 1;
	or.b64  	%rd1303, %rd1301, %rd1302;
	shr.u64 	%rd1304, %rd1274, 31;
	and.b64  	%rd1305, %rd1304, 1;
	and.b64  	%rd1306, %rd1300, 4294967294;
	and.b64  	%rd1307, %rd1303, 4294967295;
	shl.b64 	%rd1308, %rd1278, 1;
	or.b64  	%rd1309, %rd1308, %rd1305;
	shr.u64 	%rd1310, %rd1278, 31;
	and.b64  	%rd1311, %rd1310, 1;
	shl.b64 	%rd1312, %rd1282, 1;
	or.b64  	%rd1313, %rd1312, %rd1311;
	shr.u64 	%rd1314, %rd1282, 31;
	and.b64  	%rd1315, %rd1314, 1;
	and.b64  	%rd1316, %rd1309, 4294967295;
	and.b64  	%rd1317, %rd1313, 4294967295;
	shl.b64 	%rd1318, %rd1286, 1;
	or.b64  	%rd1319, %rd1318, %rd1315;
	shr.u64 	%rd1320, %rd1286, 31;
	and.b64  	%rd1321, %rd1320, 1;
	shl.b64 	%rd1322, %rd1290, 1;
	or.b64  	%rd1323, %rd1322, %rd1321;
	shr.u64 	%rd1324, %rd1290, 31;
	and.b64  	%rd1325, %rd1324, 1;
	and.b64  	%rd1326, %rd1319, 4294967295;
	and.b64  	%rd1327, %rd1323, 4294967295;
	shl.b64 	%rd1328, %rd1294, 1;
	and.b64  	%rd1329, %rd1328, 8589934590;
	or.b64  	%rd1330, %rd1329, %rd1325;
	and.b64  	%rd1331, %rd1298, -4294967296;
	add.s64 	%rd1332, %rd1331, %rd1298;
	and.b64  	%rd1333, %rd1332, -4294967296;
	add.s64 	%rd1334, %rd1333, %rd1330;
	add.s64 	%rd1335, %rd1306, -3632069959;
	shr.s64 	%rd1336, %rd1335, 63;
	add.s64 	%rd1337, %rd1336, %rd1307;
	add.s64 	%rd1338, %rd1337, -1008765974;
	and.b64  	%rd1339, %rd1335, 4294967295;
	and.b64  	%rd1340, %rd1338, 4294967295;
	shr.s64 	%rd1341, %rd1338, 63;
	add.s64 	%rd1342, %rd1341, %rd1316;
	add.s64 	%rd1343, %rd1342, -1752287885;
	shr.s64 	%rd1344, %rd1343, 63;
	add.s64 	%rd1345, %rd1344, %rd1317;
	add.s64 	%rd1346, %rd1345, -2541841041;
	and.b64  	%rd1347, %rd1343, 4294967295;
	and.b64  	%rd1348, %rd1346, 4294967295;
	shr.s64 	%rd1349, %rd1346, 63;
	add.s64 	%rd1350, %rd1349, %rd1326;
	add.s64 	%rd1351, %rd1350, -2172737629;
	shr.s64 	%rd1352, %rd1351, 63;
	add.s64 	%rd1353, %rd1327, %rd1352;
	add.s64 	%rd1354, %rd1353, -3092268470;
	and.b64  	%rd1355, %rd1351, 4294967295;
	and.b64  	%rd1356, %rd1354, 4294967295;
	and.b64  	%rd1357, %rd1330, 4294967295;
	shr.s64 	%rd1358, %rd1354, 63;
	add.s64 	%rd1359, %rd1357, %rd1358;
	add.s64 	%rd1360, %rd1359, -3778125865;
	shr.u64 	%rd1361, %rd1334, 32;
	shr.s64 	%rd1362, %rd1360, 63;
	add.s64 	%rd1363, %rd1361, %rd1362;
	add.s64 	%rd1364, %rd1363, -811880050;
	shr.u64 	%rd1365, %rd1364, 32;
	and.b64  	%rd1366, %rd1360, 4294967295;
	and.b64  	%rd1367, %rd1365, 3632069959;
	add.s64 	%rd1368, %rd1367, %rd1339;
	shr.u64 	%rd1369, %rd1368, 32;
	and.b64  	%rd1370, %rd1365, 1008765974;
	add.s64 	%rd1371, %rd1370, %rd1340;
	add.s64 	%rd1372, %rd1371, %rd1369;
	shr.u64 	%rd1373, %rd1372, 32;
	and.b64  	%rd1374, %rd1368, 4294967295;
	and.b64  	%rd1375, %rd1372, 4294967295;
	and.b64  	%rd1376, %rd1365, 1752287885;
	add.s64 	%rd1377, %rd1376, %rd1347;
	add.s64 	%rd1378, %rd1377, %rd1373;
	shr.u64 	%rd1379, %rd1378, 32;
	and.b64  	%rd1380, %rd1365, 2541841041;
	add.s64 	%rd1381, %rd1380, %rd1348;
	add.s64 	%rd1382, %rd1381, %rd1379;
	shr.u64 	%rd1383, %rd1382, 32;
	and.b64  	%rd1384, %rd1378, 4294967295;
	and.b64  	%rd1385, %rd1382, 4294967295;
	and.b64  	%rd1386, %rd1365, 2172737629;
	add.s64 	%rd1387, %rd1386, %rd1355;
	add.s64 	%rd1388, %rd1387, %rd1383;
	shr.u64 	%rd1389, %rd1388, 32;
	and.b64  	%rd1390, %rd1365, 3092268470;
	add.s64 	%rd1391, %rd1390, %rd1356;
	add.s64 	%rd1392, %rd1391, %rd1389;
	shr.u64 	%rd1393, %rd1392, 32;
	and.b64  	%rd1394, %rd1388, 4294967295;
	and.b64  	%rd1395, %rd1392, 4294967295;
	and.b64  	%rd1396, %rd1365, 3778125865;
	add.s64 	%rd1397, %rd1396, %rd1366;
	add.s64 	%rd1398, %rd1397, %rd1393;
	shl.b64 	%rd1399, %rd1364, 32;
	and.b64  	%rd1400, %rd1364, 3486998263024844800;
	add.s64 	%rd1401, %rd1400, %rd1399;
	add.s64 	%rd1402, %rd1401, %rd1398;
	shr.u64 	%rd1403, %rd250, 31;
	shl.b64 	%rd1404, %rd245, 1;
	shl.b64 	%rd1405, %rd248, 1;
	or.b64  	%rd1406, %rd1405, %rd1403;
	shr.u64 	%rd1407, %rd248, 31;
	and.b64  	%rd1408, %rd1407, 1;
	and.b64  	%rd1409, %rd1404, 4294967294;
	and.b64  	%rd1410, %rd1406, 4294967295;
	shl.b64 	%rd1411, %rd253, 1;
	or.b64  	%rd1412, %rd1411, %rd1408;
	shr.u64 	%rd1413, %rd253, 31;
	and.b64  	%rd1414, %rd1413, 1;
	shl.b64 	%rd1415, %rd256, 1;
	or.b64  	%rd1416, %rd1415, %rd1414;
	shr.u64 	%rd1417, %rd256, 31;
	and.b64  	%rd1418, %rd1417, 1;
	and.b64  	%rd1419, %rd1412, 4294967295;
	and.b64  	%rd1420, %rd1416, 4294967295;
	shl.b64 	%rd1421, %rd261, 1;
	or.b64  	%rd1422, %rd1421, %rd1418;
	shr.u64 	%rd1423, %rd261, 31;
	and.b64  	%rd1424, %rd1423, 1;
	shl.b64 	%rd1425, %rd264, 1;
	or.b64  	%rd1426, %rd1425, %rd1424;
	shr.u64 	%rd1427, %rd264, 31;
	and.b64  	%rd1428, %rd1427, 1;
	and.b64  	%rd1429, %rd1422, 4294967295;
	and.b64  	%rd1430, %rd1426, 4294967295;
	shl.b64 	%rd1431, %rd269, 1;
	and.b64  	%rd1432, %rd1431, 8589934590;
	or.b64  	%rd1433, %rd1432, %rd1428;
	and.b64  	%rd1434, %rd274, -4294967296;
	add.s64 	%rd1435, %rd1434, %rd274;
	and.b64  	%rd1436, %rd1435, -4294967296;
	add.s64 	%rd1437, %rd1436, %rd1433;
	add.s64 	%rd1438, %rd1409, -3632069959;
	shr.s64 	%rd1439, %rd1438, 63;
	add.s64 	%rd1440, %rd1439, %rd1410;
	add.s64 	%rd1441, %rd1440, -1008765974;
	and.b64  	%rd1442, %rd1438, 4294967295;
	and.b64  	%rd1443, %rd1441, 4294967295;
	shr.s64 	%rd1444, %rd1441, 63;
	add.s64 	%rd1445, %rd1444, %rd1419;
	add.s64 	%rd1446, %rd1445, -1752287885;
	shr.s64 	%rd1447, %rd1446, 63;
	add.s64 	%rd1448, %rd1447, %rd1420;
	add.s64 	%rd1449, %rd1448, -2541841041;
	and.b64  	%rd1450, %rd1446, 4294967295;
	and.b64  	%rd1451, %rd1449, 4294967295;
	shr.s64 	%rd1452, %rd1449, 63;
	add.s64 	%rd1453, %rd1452, %rd1429;
	add.s64 	%rd1454, %rd1453, -2172737629;
	shr.s64 	%rd1455, %rd1454, 63;
	add.s64 	%rd1456, %rd1455, %rd1430;
	add.s64 	%rd1457, %rd1456, -3092268470;
	and.b64  	%rd1458, %rd1454, 4294967295;
	and.b64  	%rd1459, %rd1457, 4294967295;
	and.b64  	%rd1460, %rd1433, 4294967295;
	shr.s64 	%rd1461, %rd1457, 63;
	add.s64 	%rd1462, %rd1461, %rd1460;
	add.s64 	%rd1463, %rd1462, -3778125865;
	shr.u64 	%rd1464, %rd1437, 32;
	shr.s64 	%rd1465, %rd1463, 63;
	add.s64 	%rd1466, %rd1465, %rd1464;
	add.s64 	%rd1467, %rd1466, -811880050;
	shr.u64 	%rd1468, %rd1467, 32;
	and.b64  	%rd1469, %rd1463, 4294967295;
	and.b64  	%rd1470, %rd1468, 3632069959;
	add.s64 	%rd1471, %rd1470, %rd1442;
	shr.u64 	%rd1472, %rd1471, 32;
	and.b64  	%rd1473, %rd1468, 1008765974;
	add.s64 	%rd1474, %rd1473, %rd1443;
	add.s64 	%rd1475, %rd1474, %rd1472;
	shr.u64 	%rd1476, %rd1475, 32;
	and.b64  	%rd1477, %rd1471, 4294967295;
	and.b64  	%rd1478, %rd1475, 4294967295;
	and.b64  	%rd1479, %rd1468, 1752287885;
	add.s64 	%rd1480, %rd1479, %rd1450;
	add.s64 	%rd1481, %rd1480, %rd1476;
	shr.u64 	%rd1482, %rd1481, 32;
	and.b64  	%rd1483, %rd1468, 2541841041;
	add.s64 	%rd1484, %rd1483, %rd1451;
	add.s64 	%rd1485, %rd1484, %rd1482;
	shr.u64 	%rd1486, %rd1485, 32;
	and.b64  	%rd1487, %rd1481, 4294967295;
	and.b64  	%rd1488, %rd1485, 4294967295;
	and.b64  	%rd1489, %rd1468, 2172737629;
	add.s64 	%rd1490, %rd1489, %rd1458;
	add.s64 	%rd1491, %rd1490, %rd1486;
	shr.u64 	%rd1492, %rd1491, 32;
	and.b64  	%rd1493, %rd1468, 3092268470;
	add.s64 	%rd1494, %rd1493, %rd1459;
	add.s64 	%rd1495, %rd1494, %rd1492;
	shr.u64 	%rd1496, %rd1495, 32;
	and.b64  	%rd1497, %rd1491, 4294967295;
	and.b64  	%rd1498, %rd1495, 4294967295;
	and.b64  	%rd1499, %rd1468, 3778125865;
	add.s64 	%rd1500, %rd1499, %rd1469;
	add.s64 	%rd1501, %rd1500, %rd1496;
	shl.b64 	%rd1502, %rd1467, 32;
	and.b64  	%rd1503, %rd1467, 3486998263024844800;
	add.s64 	%rd1504, %rd1503, %rd1502;
	add.s64 	%rd1505, %rd1504, %rd1501;
	add.s64 	%rd1506, %rd1477, %rd250;
	shr.u64 	%rd1507, %rd1506, 32;
	add.s64 	%rd1508, %rd1478, %rd251;
	add.s64 	%rd1509, %rd1508, %rd1507;
	shr.u64 	%rd1510, %rd1509, 32;
	and.b64  	%rd1511, %rd1506, 4294967295;
	and.b64  	%rd1512, %rd1509, 4294967295;
	add.s64 	%rd1513, %rd1487, %rd258;
	add.s64 	%rd1514, %rd1513, %rd1510;
	shr.u64 	%rd1515, %rd1514, 32;
	add.s64 	%rd1516, %rd1488, %rd259;
	add.s64 	%rd1517, %rd1516, %rd1515;
	shr.u64 	%rd1518, %rd1517, 32;
	and.b64  	%rd1519, %rd1514, 4294967295;
	and.b64  	%rd1520, %rd1517, 4294967295;
	add.s64 	%rd1521, %rd1497, %rd266;
	add.s64 	%rd1522, %rd1521, %rd1518;
	shr.u64 	%rd1523, %rd1522, 32;
	add.s64 	%rd1524, %rd1498, %rd267;
	add.s64 	%rd1525, %rd1524, %rd1523;
	shr.u64 	%rd1526, %rd1525, 32;
	and.b64  	%rd1527, %rd1522, 4294967295;
	and.b64  	%rd1528, %rd1525, 4294967295;
	and.b64  	%rd1529, %rd1501, 4294967295;
	add.s64 	%rd1530, %rd1529, %rd1186;
	add.s64 	%rd1531, %rd1530, %rd1526;
	and.b64  	%rd1532, %rd1505, -4294967296;
	add.s64 	%rd1533, %rd1532, %rd274;
	and.b64  	%rd1534, %rd1533, -4294967296;
	add.s64 	%rd1535, %rd1534, %rd1531;
	add.s64 	%rd1536, %rd1511, -3632069959;
	shr.s64 	%rd1537, %rd1536, 63;
	add.s64 	%rd1538, %rd1537, %rd1512;
	add.s64 	%rd1539, %rd1538, -1008765974;
	and.b64  	%rd1540, %rd1536, 4294967295;
	and.b64  	%rd1541, %rd1539, 4294967295;
	shr.s64 	%rd1542, %rd1539, 63;
	add.s64 	%rd1543, %rd1542, %rd1519;
	add.s64 	%rd1544, %rd1543, -1752287885;
	shr.s64 	%rd1545, %rd1544, 63;
	add.s64 	%rd1546, %rd1545, %rd1520;
	add.s64 	%rd1547, %rd1546, -2541841041;
	and.b64  	%rd1548, %rd1544, 4294967295;
	and.b64  	%rd1549, %rd1547, 4294967295;
	shr.s64 	%rd1550, %rd1547, 63;
	add.s64 	%rd1551, %rd1550, %rd1527;
	add.s64 	%rd1552, %rd1551, -2172737629;
	shr.s64 	%rd1553, %rd1552, 63;
	add.s64 	%rd1554, %rd1528, %rd1553;
	add.s64 	%rd1555, %rd1554, -3092268470;
	and.b64  	%rd1556, %rd1552, 4294967295;
	and.b64  	%rd1557, %rd1555, 4294967295;
	and.b64  	%rd1558, %rd1531, 4294967295;
	shr.s64 	%rd1559, %rd1555, 63;
	add.s64 	%rd1560, %rd1558, %rd1559;
	add.s64 	%rd1561, %rd1560, -3778125865;
	shr.u64 	%rd1562, %rd1535, 32;
	shr.s64 	%rd1563, %rd1561, 63;
	add.s64 	%rd1564, %rd1562, %rd1563;
	add.s64 	%rd1565, %rd1564, -811880050;
	shr.u64 	%rd1566, %rd1565, 32;
	and.b64  	%rd1567, %rd1561, 4294967295;
	and.b64  	%rd1568, %rd1566, 3632069959;
	add.s64 	%rd1569, %rd1568, %rd1540;
	shr.u64 	%rd1570, %rd1569, 32;
	and.b64  	%rd1571, %rd1566, 1008765974;
	add.s64 	%rd1572, %rd1571, %rd1541;
	add.s64 	%rd1573, %rd1572, %rd1570;
	shr.u64 	%rd1574, %rd1573, 32;
	and.b64  	%rd1575, %rd1566, 1752287885;
	add.s64 	%rd1576, %rd1575, %rd1548;
	add.s64 	%rd1577, %rd1576, %rd1574;
	shr.u64 	%rd1578, %rd1577, 32;
	and.b64  	%rd1579, %rd1566, 2541841041;
	add.s64 	%rd1580, %rd1579, %rd1549;
	add.s64 	%rd1581, %rd1580, %rd1578;
	shr.u64 	%rd1582, %rd1581, 32;
	and.b64  	%rd1583, %rd1566, 2172737629;
	add.s64 	%rd1584, %rd1583, %rd1556;
	add.s64 	%rd1585, %rd1584, %rd1582;
	shr.u64 	%rd1586, %rd1585, 32;
	and.b64  	%rd1587, %rd1566, 3092268470;
	add.s64 	%rd1588, %rd1587, %rd1557;
	add.s64 	%rd1589, %rd1588, %rd1586;
	shr.u64 	%rd1590, %rd1589, 32;
	and.b64  	%rd1591, %rd1566, 3778125865;
	add.s64 	%rd1592, %rd1591, %rd1567;
	add.s64 	%rd1593, %rd1592, %rd1590;
	shl.b64 	%rd1594, %rd1565, 32;
	and.b64  	%rd1595, %rd1565, 3486998263024844800;
	add.s64 	%rd1596, %rd1595, %rd1594;
	add.s64 	%rd1597, %rd1596, %rd1593;
	mul.lo.s64 	%rd1598, %rd1577, %rd1569;
	mul.lo.s64 	%rd1599, %rd1577, %rd1573;
	mad.lo.s64 	%rd1600, %rd1581, %rd1569, %rd1599;
	mul.lo.s64 	%rd1601, %rd1581, %rd1573;
	and.b64  	%rd1602, %rd1598, 4294967295;
	shl.b64 	%rd1603, %rd1600, 32;
	or.b64  	%rd1604, %rd1603, %rd1602;
	mad.lo.s64 	%rd1605, %rd1585, %rd1569, %rd1601;
	mul.lo.s64 	%rd1606, %rd1585, %rd1573;
	mad.lo.s64 	%rd1607, %rd1589, %rd1569, %rd1606;
	and.b64  	%rd1608, %rd1605, 4294967295;
	shl.b64 	%rd1609, %rd1607, 32;
	or.b64  	%rd1610, %rd1609, %rd1608;
	shr.u64 	%rd1611, %rd1597, 32;
	mul.lo.s64 	%rd1612, %rd1585, %rd1577;
	mad.lo.s64 	%rd1613, %rd1589, %rd1573, %rd1612;
	mad.lo.s64 	%rd1614, %rd1593, %rd1569, %rd1613;
	mul.lo.s64 	%rd1615, %rd1585, %rd1581;
	mad.lo.s64 	%rd1616, %rd1589, %rd1577, %rd1615;
	mad.lo.s64 	%rd1617, %rd1593, %rd1573, %rd1616;
	mad.lo.s64 	%rd1618, %rd1611, %rd1569, %rd1617;
	mul.lo.s64 	%rd1619, %rd1589, %rd1581;
	and.b64  	%rd1620, %rd1614, 4294967295;
	shl.b64 	%rd1621, %rd1618, 32;
	or.b64  	%rd1622, %rd1621, %rd1620;
	mad.lo.s64 	%rd1623, %rd1593, %rd1577, %rd1619;
	mad.lo.s64 	%rd1624, %rd1611, %rd1573, %rd1623;
	mul.lo.s64 	%rd1625, %rd1593, %rd1581;
	mad.lo.s64 	%rd1626, %rd1611, %rd1577, %rd1625;
	and.b64  	%rd1627, %rd1624, 4294967295;
	shl.b64 	%rd1628, %rd1626, 32;
	or.b64  	%rd1629, %rd1627, %rd1628;
	mul.lo.s64 	%rd1630, %rd1593, %rd1585;
	mad.lo.s64 	%rd1631, %rd1611, %rd1581, %rd1630;
	mul.lo.s64 	%rd1632, %rd1593, %rd1589;
	mad.lo.s64 	%rd1633, %rd1611, %rd1585, %rd1632;
	mul.lo.s64 	%rd1634, %rd1611, %rd1589;
	and.b64  	%rd1635, %rd1631, 4294967295;
	shl.b64 	%rd1636, %rd1633, 32;
	or.b64  	%rd1637, %rd1636, %rd1635;
	and.b64  	%rd1638, %rd1634, 4294967295;
	mov.b64 	{%r121, %r122}, %rd1636;
	mov.b64 	{%r123, %r124}, %rd1638;
	shf.l.wrap.b32 	%r125, %r122, %r123, 1;
	shf.l.wrap.b32 	%r126, %r123, %r124, 1;
	mov.b64 	%rd1639, {%r125, %r126};
	mov.b64 	{%r127, %r128}, %rd1637;
	mov.b64 	{%r129, %r130}, %rd1628;
	shf.l.wrap.b32 	%r131, %r130, %r127, 1;
	shf.l.wrap.b32 	%r132, %r127, %r128, 1;
	mov.b64 	%rd1640, {%r131, %r132};
	mov.b64 	{%r133, %r134}, %rd1629;
	mov.b64 	{%r135, %r136}, %rd1621;
	shf.l.wrap.b32 	%r137, %r136, %r133, 1;
	shf.l.wrap.b32 	%r138, %r133, %r134, 1;
	mov.b64 	%rd1641, {%r137, %r138};
	mov.b64 	{%r139, %r140}, %rd1622;
	mov.b64 	{%r141, %r142}, %rd1609;
	shf.l.wrap.b32 	%r143, %r142, %r139, 1;
	shf.l.wrap.b32 	%r144, %r139, %r140, 1;
	mov.b64 	%rd1642, {%r143, %r144};
	mov.b64 	{%r145, %r146}, %rd1610;
	mov.b64 	{%r147, %r148}, %rd1603;
	shf.l.wrap.b32 	%r149, %r148, %r145, 1;
	shf.l.wrap.b32 	%r150, %r145, %r146, 1;
	mov.b64 	%rd1643, {%r149, %r150};
	shl.b64 	%rd1644, %rd1604, 1;
	mul.lo.s64 	%rd1645, %rd1569, %rd1569;
	mul.lo.s64 	%rd1646, %rd1569, %rd1573;
	shl.b64 	%rd1647, %rd1646, 33;
	mul.lo.s64 	%rd1648, %rd1573, %rd1573;
	and.b64  	%rd1649, %rd1645, 4294967295;
	or.b64  	%rd1650, %rd1647, %rd1649;
	and.b64  	%rd1651, %rd1648, 4294967295;
	and.b64  	%rd1652, %rd1644, 4294967294;
	add.s64 	%rd1653, %rd1652, %rd1651;
	shr.u64 	%rd1654, %rd1653, 32;
	shr.u64 	%rd1655, %rd1644, 32;
	add.s64 	%rd1656, %rd1654, %rd1655;
	shr.u64 	%rd1657, %rd1656, 32;
	mul.lo.s64 	%rd1658, %rd1577, %rd1577;
	shr.u64 	%rd1659, %rd1643, 32;
	mul.lo.s64 	%rd1660, %rd1577, %rd1581;
	shl.b64 	%rd1661, %rd1660, 1;
	mul.lo.s64 	%rd1662, %rd1581, %rd1581;
	and.b64  	%rd1663, %rd1662, 4294967295;
	and.b64  	%rd1664, %rd1642, 4294967295;
	add.s64 	%rd1665, %rd1664, %rd1663;
	shr.u64 	%rd1666, %rd1665, 32;
	shr.u64 	%rd1667, %rd1642, 32;
	add.s64 	%rd1668, %rd1666, %rd1667;
	shr.u64 	%rd1669, %rd1668, 32;
	mad.lo.s64 	%rd1670, %rd1585, %rd1585, %rd1641;
	add.s64 	%rd1671, %rd1670, %rd1669;
	shr.u64 	%rd1672, %rd1641, 32;
	mul.lo.s64 	%rd1673, %rd1585, %rd1589;
	shl.b64 	%rd1674, %rd1673, 1;
	add.s64 	%rd1675, %rd1672, %rd1674;
	mul.lo.s64 	%rd1676, %rd1589, %rd1589;
	and.b64  	%rd1677, %rd1671, 4294967295;
	and.b64  	%rd1678, %rd1675, 4294967295;
	and.b64  	%rd1679, %rd1676, 4294967295;
	and.b64  	%rd1680, %rd1640, 4294967295;
	add.s64 	%rd1681, %rd1680, %rd1679;
	shr.u64 	%rd1682, %rd1681, 32;
	shr.u64 	%rd1683, %rd1640, 32;
	add.s64 	%rd1684, %rd1682, %rd1683;
	shr.u64 	%rd1685, %rd1684, 32;
	and.b64  	%rd1686, %rd1681, 4294967295;
	and.b64  	%rd1687, %rd1684, 4294967295;
	mad.lo.s64 	%rd1688, %rd1593, %rd1593, %rd1639;
	add.s64 	%rd1689, %rd1688, %rd1685;
	shr.u64 	%rd1690, %rd1639, 32;
	mul.lo.s64 	%rd1691, %rd1593, %rd1611;
	shl.b64 	%rd1692, %rd1691, 1;
	or.b64  	%rd1693, %rd1690, %rd1692;
	mul.lo.s64 	%rd1694, %rd1611, %rd1611;
	and.b64  	%rd1695, %rd1689, 4294967295;
	and.b64  	%rd1696, %rd1693, 4294967295;
	and.b64  	%rd1697, %rd1694, 4294967295;
	mul.lo.s64 	%rd1698, %rd1650, -8659850874718887031;
	shr.u64 	%rd1699, %rd1698, 32;
	mul.lo.s64 	%rd1700, %rd1645, 2148002933;
	mad.lo.s64 	%rd1701, %rd1699, 1008765974, %rd1700;
	add.s64 	%rd1702, %rd1701, %rd1653;
	mul.lo.s64 	%rd1703, %rd1645, 207493785;
	mad.lo.s64 	%rd1704, %rd1699, 1752287885, %rd1703;
	add.s64 	%rd1705, %rd1704, %rd1656;
	and.b64  	%rd1706, %rd1702, 4294967295;
	shl.b64 	%rd1707, %rd1705, 32;
	or.b64  	%rd1708, %rd1707, %rd1706;
	mul.lo.s64 	%rd1709, %rd1645, 1127133286;
	mul.lo.s64 	%rd1710, %rd1645, 234131697;
	mul.lo.s64 	%rd1711, %rd1645, 1202721026;
	mul.lo.s64 	%rd1712, %rd1699, 811880050;
	and.b64  	%rd1713, %rd1712, 4294967294;
	add.s64 	%rd1714, %rd1677, %rd1713;
	shr.u64 	%rd1715, %rd1714, 32;
	add.s64 	%rd1716, %rd1715, %rd1678;
	shr.u64 	%rd1717, %rd1716, 32;
	mul.lo.s64 	%rd1718, %rd1708, -8659850874718887031;
	shr.u64 	%rd1719, %rd1718, 32;
	mad.lo.s64 	%rd1720, %rd1645, 1746026693, %rd1658;
	mad.lo.s64 	%rd1721, %rd1699, 2541841041, %rd1720;
	add.s64 	%rd1722, %rd1721, %rd1643;
	add.s64 	%rd1723, %rd1722, %rd1657;
	mad.lo.s64 	%rd1724, %rd1702, 2148002933, %rd1723;
	mad.lo.s64 	%rd1725, %rd1719, 1008765974, %rd1724;
	mad.lo.s64 	%rd1726, %rd1699, 2172737629, %rd1709;
	add.s64 	%rd1727, %rd1726, %rd1661;
	mad.lo.s64 	%rd1728, %rd1702, 207493785, %rd1727;
	add.s64 	%rd1729, %rd1728, %rd1659;
	mad.lo.s64 	%rd1730, %rd1719, 1752287885, %rd1729;
	and.b64  	%rd1731, %rd1725, 4294967295;
	shl.b64 	%rd1732, %rd1730, 32;
	or.b64  	%rd1733, %rd1732, %rd1731;
	mul.lo.s64 	%rd1734, %rd1702, 234131697;
	mul.lo.s64 	%rd1735, %rd1702, 1202721026;
	mul.lo.s64 	%rd1736, %rd1719, 811880050;
	and.b64  	%rd1737, %rd1736, 4294967294;
	add.s64 	%rd1738, %rd1686, %rd1737;
	add.s64 	%rd1739, %rd1738, %rd1717;
	shr.u64 	%rd1740, %rd1739, 32;
	add.s64 	%rd1741, %rd1740, %rd1687;
	shr.u64 	%rd1742, %rd1741, 32;
	mul.lo.s64 	%rd1743, %rd1733, -8659850874718887031;
	shr.u64 	%rd1744, %rd1743, 32;
	mad.lo.s64 	%rd1745, %rd1699, 3092268470, %rd1710;
	mad.lo.s64 	%rd1746, %rd1702, 1746026693, %rd1745;
	mad.lo.s64 	%rd1747, %rd1719, 2541841041, %rd1746;
	mad.lo.s64 	%rd1748, %rd1725, 2148002933, %rd1747;
	add.s64 	%rd1749, %rd1748, %rd1665;
	mad.lo.s64 	%rd1750, %rd1744, 1008765974, %rd1749;
	mad.lo.s64 	%rd1751, %rd1699, 3778125865, %rd1711;
	mad.lo.s64 	%rd1752, %rd1702, 1127133286, %rd1751;
	mad.lo.s64 	%rd1753, %rd1719, 2172737629, %rd1752;
	mad.lo.s64 	%rd1754, %rd1725, 207493785, %rd1753;
	add.s64 	%rd1755, %rd1754, %rd1668;
	mad.lo.s64 	%rd1756, %rd1744, 1752287885, %rd1755;
	and.b64  	%rd1757, %rd1750, 4294967295;
	shl.b64 	%rd1758, %rd1756, 32;
	or.b64  	%rd1759, %rd1758, %rd1757;
	mul.lo.s64 	%rd1760, %rd1725, 234131697;
	mul.lo.s64 	%rd1761, %rd1725, 1202721026;
	mul.lo.s64 	%rd1762, %rd1744, 811880050;
	and.b64  	%rd1763, %rd1762, 4294967294;
	add.s64 	%rd1764, %rd1763, %rd1695;
	add.s64 	%rd1765, %rd1764, %rd1742;
	shr.u64 	%rd1766, %rd1765, 32;
	add.s64 	%rd1767, %rd1766, %rd1696;
	shr.u64 	%rd1768, %rd1767, 32;
	mul.lo.s64 	%rd1769, %rd1759, -8659850874718887031;
	shr.u64 	%rd1770, %rd1769, 32;
	mad.lo.s64 	%rd1771, %rd1719, 3092268470, %rd1734;
	mad.lo.s64 	%rd1772, %rd1725, 1746026693, %rd1771;
	mad.lo.s64 	%rd1773, %rd1744, 2541841041, %rd1772;
	add.s64 	%rd1774, %rd1773, %rd1714;
	mad.lo.s64 	%rd1775, %rd1750, 2148002933, %rd1774;
	mad.lo.s64 	%rd1776, %rd1770, 1008765974, %rd1775;
	mad.lo.s64 	%rd1777, %rd1719, 3778125865, %rd1735;
	mad.lo.s64 	%rd1778, %rd1725, 1127133286, %rd1777;
	mad.lo.s64 	%rd1779, %rd1744, 2172737629, %rd1778;
	mad.lo.s64 	%rd1780, %rd1750, 207493785, %rd1779;
	add.s64 	%rd1781, %rd1780, %rd1716;
	mad.lo.s64 	%rd1782, %rd1770, 1752287885, %rd1781;
	and.b64  	%rd1783, %rd1776, 4294967295;
	and.b64  	%rd1784, %rd1782, 4294967295;
	mad.lo.s64 	%rd1785, %rd1744, 3092268470, %rd1760;
	mad.lo.s64 	%rd1786, %rd1750, 1746026693, %rd1785;
	add.s64 	%rd1787, %rd1786, %rd1739;
	mad.lo.s64 	%rd1788, %rd1770, 2541841041, %rd1787;
	mad.lo.s64 	%rd1789, %rd1744, 3778125865, %rd1761;
	mad.lo.s64 	%rd1790, %rd1750, 1127133286, %rd1789;
	add.s64 	%rd1791, %rd1790, %rd1741;
	mad.lo.s64 	%rd1792, %rd1770, 2172737629, %rd1791;
	and.b64  	%rd1793, %rd1788, 4294967295;
	and.b64  	%rd1794, %rd1792, 4294967295;
	mul.lo.s64 	%rd1795, %rd1750, 234131697;
	mad.lo.s64 	%rd1796, %rd1770, 3092268470, %rd1795;
	add.s64 	%rd1797, %rd1796, %rd1765;
	mul.lo.s64 	%rd1798, %rd1750, 1202721026;
	mad.lo.s64 	%rd1799, %rd1770, 3778125865, %rd1798;
	add.s64 	%rd1800, %rd1799, %rd1767;
	mul.lo.s64 	%rd1801, %rd1770, 811880050;
	and.b64  	%rd1802, %rd1797, 4294967295;
	and.b64  	%rd1803, %rd1800, 4294967295;
	and.b64  	%rd1804, %rd1801, 4294967294;
	add.s64 	%rd1805, %rd1804, %rd1697;
	add.s64 	%rd1806, %rd1805, %rd1768;
	add.s64 	%rd1807, %rd1783, -3632069959;
	shr.s64 	%rd1808, %rd1807, 63;
	add.s64 	%rd1809, %rd1784, %rd1808;
	add.s64 	%rd1810, %rd1809, -1008765974;
	and.b64  	%rd1811, %rd1807, 4294967295;
	and.b64  	%rd1812, %rd1810, 4294967295;
	shr.s64 	%rd1813, %rd1810, 63;
	add.s64 	%rd1814, %rd1793, %rd1813;
	add.s64 	%rd1815, %rd1814, -1752287885;
	shr.s64 	%rd1816, %rd1815, 63;
	add.s64 	%rd1817, %rd1794, %rd1816;
	add.s64 	%rd1818, %rd1817, -2541841041;
	and.b64  	%rd1819, %rd1815, 4294967295;
	and.b64  	%rd1820, %rd1818, 4294967295;
	shr.s64 	%rd1821, %rd1818, 63;
	add.s64 	%rd1822, %rd1802, %rd1821;
	add.s64 	%rd1823, %rd1822, -2172737629;
	shr.s64 	%rd1824, %rd1823, 63;
	add.s64 	%rd1825, %rd1803, %rd1824;
	add.s64 	%rd1826, %rd1825, -3092268470;
	and.b64  	%rd1827, %rd1823, 4294967295;
	and.b64  	%rd1828, %rd1826, 4294967295;
	and.b64  	%rd1829, %rd1806, 4294967295;
	shr.s64 	%rd1830, %rd1826, 63;
	add.s64 	%rd1831, %rd1829, %rd1830;
	add.s64 	%rd1832, %rd1831, -3778125865;
	shr.u64 	%rd1833, %rd1806, 32;
	shr.s64 	%rd1834, %rd1832, 63;
	and.b64  	%rd1835, %rd1832, 4294967295;
	add.s64 	%rd1836, %rd1811, 3632069959;
	shr.u64 	%rd1837, %rd1836, 32;
	add.s64 	%rd1838, %rd1837, %rd1812;
	add.s64 	%rd1839, %rd1838, 1008765974;
	shr.u64 	%rd1840, %rd1839, 32;
	and.b64  	%rd1841, %rd1836, 4294967295;
	and.b64  	%rd1842, %rd1839, 4294967295;
	add.s64 	%rd1843, %rd1819, %rd1840;
	add.s64 	%rd1844, %rd1843, 1752287885;
	shr.u64 	%rd1845, %rd1844, 32;
	add.s64 	%rd1846, %rd1820, %rd1845;
	add.s64 	%rd1847, %rd1846, 2541841041;
	shr.u64 	%rd1848, %rd1847, 32;
	and.b64  	%rd1849, %rd1844, 4294967295;
	and.b64  	%rd1850, %rd1847, 4294967295;
	add.s64 	%rd1851, %rd1827, %rd1848;
	add.s64 	%rd1852, %rd1851, 2172737629;
	shr.u64 	%rd1853, %rd1852, 32;
	add.s64 	%rd1854, %rd1828, %rd1853;
	add.s64 	%rd1855, %rd1854, 3092268470;
	shr.u64 	%rd1856, %rd1855, 32;
	and.b64  	%rd1857, %rd1852, 4294967295;
	and.b64  	%rd1858, %rd1855, 4294967295;
	add.s64 	%rd1859, %rd1835, %rd1856;
	add.s64 	%rd1860, %rd1859, 3778125865;
	add.s64 	%rd1861, %rd1834, %rd1833;
	mul.lo.s64 	%rd1862, %rd275, %rd2;
	shr.u64 	%rd1863, %rd2, 32;
	mul.lo.s64 	%rd1864, %rd1863, %rd275;
	mad.lo.s64 	%rd1865, %rd279, %rd2, %rd1864;
	mul.lo.s64 	%rd1866, %rd279, %rd1863;
	and.b64  	%rd1867, %rd1862, 4294967295;
	shl.b64 	%rd1868, %rd1865, 32;
	or.b64  	%rd1869, %rd1868, %rd1867;
	mad.lo.s64 	%rd1870, %rd276, %rd2, %rd1866;
	mul.lo.s64 	%rd1871, %rd276, %rd1863;
	mul.lo.s64 	%rd1872, %rd278, %rd1863;
	mul.lo.s64 	%rd1873, %rd1863, %rd286;
	mul.lo.s64 	%rd1874, %rd288, %rd1863;
	mul.lo.s64 	%rd1875, %rd295, %rd1863;
	mul.lo.s64 	%rd1876, %rd297, %rd1863;
	shr.u64 	%rd1877, %rd3, 32;
	mul.lo.s64 	%rd1878, %rd1877, %rd295;
	mad.lo.s64 	%rd1879, %rd297, %rd3, %rd1878;
	mul.lo.s64 	%rd1880, %rd297, %rd1877;
	shr.u64 	%rd1881, %rd4, 32;
	mul.lo.s64 	%rd1882, %rd1881, %rd295;
	mad.lo.s64 	%rd1883, %rd297, %rd4, %rd1882;
	mul.lo.s64 	%rd1884, %rd297, %rd1881;
	shr.u64 	%rd1885, %rd5, 32;
	mad.lo.s64 	%rd1886, %rd288, %rd1877, %rd1876;
	mad.lo.s64 	%rd1887, %rd295, %rd3, %rd1886;
	mad.lo.s64 	%rd1888, %rd278, %rd1881, %rd1887;
	mad.lo.s64 	%rd1889, %rd286, %rd4, %rd1888;
	mad.lo.s64 	%rd1890, %rd279, %rd1885, %rd1889;
	mad.lo.s64 	%rd1891, %rd276, %rd5, %rd1890;
	mad.lo.s64 	%rd1892, %rd1881, %rd286, %rd1879;
	mad.lo.s64 	%rd1893, %rd288, %rd4, %rd1892;
	mad.lo.s64 	%rd1894, %rd1885, %rd276, %rd1893;
	mad.lo.s64 	%rd1895, %rd278, %rd5, %rd1894;
	and.b64  	%rd1896, %rd1891, 4294967295;
	and.b64  	%rd1897, %rd1895, 4294967295;
	mad.lo.s64 	%rd1898, %rd288, %rd1881, %rd1880;
	mad.lo.s64 	%rd1899, %rd295, %rd4, %rd1898;
	mad.lo.s64 	%rd1900, %rd278, %rd1885, %rd1899;
	mad.lo.s64 	%rd1901, %rd286, %rd5, %rd1900;
	mad.lo.s64 	%rd1902, %rd1885, %rd286, %rd1883;
	mad.lo.s64 	%rd1903, %rd288, %rd5, %rd1902;
	and.b64  	%rd1904, %rd1901, 4294967295;
	and.b64  	%rd1905, %rd1903, 4294967295;
	mad.lo.s64 	%rd1906, %rd288, %rd1885, %rd1884;
	mad.lo.s64 	%rd1907, %rd295, %rd5, %rd1906;
	mul.lo.s64 	%rd1908, %rd1885, %rd295;
	mad.lo.s64 	%rd1909, %rd297, %rd5, %rd1908;
	mul.lo.s64 	%rd1910, %rd297, %rd1885;
	and.b64  	%rd1911, %rd1907, 4294967295;
	and.b64  	%rd1912, %rd1909, 4294967295;
	and.b64  	%rd1913, %rd1910, 4294967295;
	mul.lo.s64 	%rd1914, %rd1869, -8659850874718887031;
	shr.u64 	%rd1915, %rd1914, 32;
	mad.lo.s64 	%rd1916, %rd1862, 2148002933, %rd1870;
	mad.lo.s64 	%rd1917, %rd275, %rd3, %rd1916;
	mad.lo.s64 	%rd1918, %rd1915, 1008765974, %rd1917;
	mad.lo.s64 	%rd1919, %rd1862, 207493785, %rd1871;
	mad.lo.s64 	%rd1920, %rd278, %rd2, %rd1919;
	mad.lo.s64 	%rd1921, %rd1877, %rd275, %rd1920;
	mad.lo.s64 	%rd1922, %rd279, %rd3, %rd1921;
	mad.lo.s64 	%rd1923, %rd1915, 1752287885, %rd1922;
	and.b64  	%rd1924, %rd1918, 4294967295;
	shl.b64 	%rd1925, %rd1923, 32;
	or.b64  	%rd1926, %rd1925, %rd1924;
	mul.lo.s64 	%rd1927, %rd1915, 811880050;
	and.b64  	%rd1928, %rd1927, 4294967294;
	add.s64 	%rd1929, %rd1896, %rd1928;
	shr.u64 	%rd1930, %rd1929, 32;
	add.s64 	%rd1931, %rd1930, %rd1897;
	shr.u64 	%rd1932, %rd1931, 32;
	mul.lo.s64 	%rd1933, %rd1926, -8659850874718887031;
	shr.u64 	%rd1934, %rd1933, 32;
	mad.lo.s64 	%rd1935, %rd1862, 1746026693, %rd1872;
	mad.lo.s64 	%rd1936, %rd286, %rd2, %rd1935;
	mad.lo.s64 	%rd1937, %rd279, %rd1877, %rd1936;
	mad.lo.s64 	%rd1938, %rd1915, 2541841041, %rd1937;
	mad.lo.s64 	%rd1939, %rd276, %rd3, %rd1938;
	mad.lo.s64 	%rd1940, %rd1918, 2148002933, %rd1939;
	mad.lo.s64 	%rd1941, %rd275, %rd4, %rd1940;
	mad.lo.s64 	%rd1942, %rd1934, 1008765974, %rd1941;
	mad.lo.s64 	%rd1943, %rd1862, 1127133286, %rd1873;
	mad.lo.s64 	%rd1944, %rd288, %rd2, %rd1943;
	mad.lo.s64 	%rd1945, %rd1915, 2172737629, %rd1944;
	mad.lo.s64 	%rd1946, %rd1877, %rd276, %rd1945;
	mad.lo.s64 	%rd1947, %rd278, %rd3, %rd1946;
	mad.lo.s64 	%rd1948, %rd1918, 207493785, %rd1947;
	mad.lo.s64 	%rd1949, %rd1881, %rd275, %rd1948;
	mad.lo.s64 	%rd1950, %rd279, %rd4, %rd1949;
	mad.lo.s64 	%rd1951, %rd1934, 1752287885, %rd1950;
	and.b64  	%rd1952, %rd1942, 4294967295;
	shl.b64 	%rd1953, %rd1951, 32;
	or.b64  	%rd1954, %rd1953, %rd1952;
	mul.lo.s64 	%rd1955, %rd1918, 234131697;
	mul.lo.s64 	%rd1956, %rd1918, 1202721026;
	mul.lo.s64 	%rd1957, %rd1934, 811880050;
	and.b64  	%rd1958, %rd1957, 4294967294;
	add.s64 	%rd1959, %rd1904, %rd1958;
	add.s64 	%rd1960, %rd1959, %rd1932;
	shr.u64 	%rd1961, %rd1960, 32;
	add.s64 	%rd1962, %rd1961, %rd1905;
	shr.u64 	%rd1963, %rd1962, 32;
	mul.lo.s64 	%rd1964, %rd1954, -8659850874718887031;
	shr.u64 	%rd1965, %rd1964, 32;
	mad.lo.s64 	%rd1966, %rd1862, 234131697, %rd1874;
	mad.lo.s64 	%rd1967, %rd295, %rd2, %rd1966;
	mad.lo.s64 	%rd1968, %rd1915, 3092268470, %rd1967;
	mad.lo.s64 	%rd1969, %rd278, %rd1877, %rd1968;
	mad.lo.s64 	%rd1970, %rd286, %rd3, %rd1969;
	mad.lo.s64 	%rd1971, %rd1918, 1746026693, %rd1970;
	mad.lo.s64 	%rd1972, %rd279, %rd1881, %rd1971;
	mad.lo.s64 	%rd1973, %rd276, %rd4, %rd1972;
	mad.lo.s64 	%rd1974, %rd1934, 2541841041, %rd1973;
	mad.lo.s64 	%rd1975, %rd1942, 2148002933, %rd1974;
	mad.lo.s64 	%rd1976, %rd275, %rd5, %rd1975;
	mad.lo.s64 	%rd1977, %rd1965, 1008765974, %rd1976;
	mad.lo.s64 	%rd1978, %rd1862, 1202721026, %rd1875;
	mad.lo.s64 	%rd1979, %rd297, %rd2, %rd1978;
	mad.lo.s64 	%rd1980, %rd1915, 3778125865, %rd1979;
	mad.lo.s64 	%rd1981, %rd1877, %rd286, %rd1980;
	mad.lo.s64 	%rd1982, %rd1918, 1127133286, %rd1981;
	mad.lo.s64 	%rd1983, %rd288, %rd3, %rd1982;
	mad.lo.s64 	%rd1984, %rd1881, %rd276, %rd1983;
	mad.lo.s64 	%rd1985, %rd1934, 2172737629, %rd1984;
	mad.lo.s64 	%rd1986, %rd278, %rd4, %rd1985;
	mad.lo.s64 	%rd1987, %rd1942, 207493785, %rd1986;
	mad.lo.s64 	%rd1988, %rd1885, %rd275, %rd1987;
	mad.lo.s64 	%rd1989, %rd279, %rd5, %rd1988;
	mad.lo.s64 	%rd1990, %rd1965, 1752287885, %rd1989;
	and.b64  	%rd1991, %rd1977, 4294967295;
	shl.b64 	%rd1992, %rd1990, 32;
	or.b64  	%rd1993, %rd1992, %rd1991;
	mul.lo.s64 	%rd1994, %rd1942, 234131697;
	mul.lo.s64 	%rd1995, %rd1942, 1202721026;
	mul.lo.s64 	%rd1996, %rd1965, 811880050;
	and.b64  	%rd1997, %rd1996, 4294967294;
	add.s64 	%rd1998, %rd1911, %rd1997;
	add.s64 	%rd1999, %rd1998, %rd1963;
	shr.u64 	%rd2000, %rd1999, 32;
	add.s64 	%rd2001, %rd2000, %rd1912;
	shr.u64 	%rd2002, %rd2001, 32;
	mul.lo.s64 	%rd2003, %rd1993, -8659850874718887031;
	shr.u64 	%rd2004, %rd2003, 32;
	mad.lo.s64 	%rd2005, %rd1934, 3092268470, %rd1955;
	mad.lo.s64 	%rd2006, %rd1942, 1746026693, %rd2005;
	mad.lo.s64 	%rd2007, %rd1965, 2541841041, %rd2006;
	add.s64 	%rd2008, %rd2007, %rd1929;
	mad.lo.s64 	%rd2009, %rd1977, 2148002933, %rd2008;
	mad.lo.s64 	%rd2010, %rd2004, 1008765974, %rd2009;
	mad.lo.s64 	%rd2011, %rd1934, 3778125865, %rd1956;
	mad.lo.s64 	%rd2012, %rd1942, 1127133286, %rd2011;
	mad.lo.s64 	%rd2013, %rd1965, 2172737629, %rd2012;
	add.s64 	%rd2014, %rd2013, %rd1931;
	mad.lo.s64 	%rd2015, %rd1977, 207493785, %rd2014;
	mad.lo.s64 	%rd2016, %rd2004, 1752287885, %rd2015;
	and.b64  	%rd2017, %rd2010, 4294967295;
	and.b64  	%rd2018, %rd2016, 4294967295;
	mad.lo.s64 	%rd2019, %rd1965, 3092268470, %rd1994;
	mad.lo.s64 	%rd2020, %rd1977, 1746026693, %rd2019;
	add.s64 	%rd2021, %rd2020, %rd1960;
	mad.lo.s64 	%rd2022, %rd2004, 2541841041, %rd2021;
	mad.lo.s64 	%rd2023, %rd1965, 3778125865, %rd1995;
	mad.lo.s64 	%rd2024, %rd1977, 1127133286, %rd2023;
	add.s64 	%rd2025, %rd2024, %rd1962;
	mad.lo.s64 	%rd2026, %rd2004, 2172737629, %rd2025;
	and.b64  	%rd2027, %rd2022, 4294967295;
	and.b64  	%rd2028, %rd2026, 4294967295;
	mad.lo.s64 	%rd2029, %rd1977, 234131697, %rd1999;
	mad.lo.s64 	%rd2030, %rd2004, 3092268470, %rd2029;
	mul.lo.s64 	%rd2031, %rd1977, 1202721026;
	mad.lo.s64 	%rd2032, %rd2004, 3778125865, %rd2031;
	add.s64 	%rd2033, %rd2032, %rd2001;
	mul.lo.s64 	%rd2034, %rd2004, 811880050;
	and.b64  	%rd2035, %rd2030, 4294967295;
	and.b64  	%rd2036, %rd2033, 4294967295;
	and.b64  	%rd2037, %rd2034, 4294967294;
	add.s64 	%rd2038, %rd2037, %rd1913;
	add.s64 	%rd2039, %rd2038, %rd2002;
	add.s64 	%rd2040, %rd2017, -3632069959;
	shr.s64 	%rd2041, %rd2040, 63;
	add.s64 	%rd2042, %rd2018, %rd2041;
	add.s64 	%rd2043, %rd2042, -1008765974;
	and.b64  	%rd2044, %rd2040, 4294967295;
	and.b64  	%rd2045, %rd2043, 4294967295;
	shr.s64 	%rd2046, %rd2043, 63;
	add.s64 	%rd2047, %rd2027, %rd2046;
	add.s64 	%rd2048, %rd2047, -1752287885;
	shr.s64 	%rd2049, %rd2048, 63;
	add.s64 	%rd2050, %rd2028, %rd2049;
	add.s64 	%rd2051, %rd2050, -2541841041;
	and.b64  	%rd2052, %rd2048, 4294967295;
	and.b64  	%rd2053, %rd2051, 4294967295;
	shr.s64 	%rd2054, %rd2051, 63;
	add.s64 	%rd2055, %rd2035, %rd2054;
	add.s64 	%rd2056, %rd2055, -2172737629;
	shr.s64 	%rd2057, %rd2056, 63;
	add.s64 	%rd2058, %rd2036, %rd2057;
	add.s64 	%rd2059, %rd2058, -3092268470;
	and.b64  	%rd2060, %rd2056, 4294967295;
	and.b64  	%rd2061, %rd2059, 4294967295;
	and.b64  	%rd2062, %rd2039, 4294967295;
	shr.s64 	%rd2063, %rd2059, 63;
	add.s64 	%rd2064, %rd2062, %rd2063;
	add.s64 	%rd2065, %rd2064, -3778125865;
	and.b64  	%rd2066, %rd2065, 4294967295;
	add.s64 	%rd2067, %rd2044, 3632069959;
	shr.u64 	%rd2068, %rd2067, 32;
	add.s64 	%rd2069, %rd2068, %rd2045;
	add.s64 	%rd2070, %rd2069, 1008765974;
	shr.u64 	%rd2071, %rd2070, 32;
	add.s64 	%rd2072, %rd2052, %rd2071;
	add.s64 	%rd2073, %rd2072, 1752287885;
	shr.u64 	%rd2074, %rd2073, 32;
	add.s64 	%rd2075, %rd2053, %rd2074;
	add.s64 	%rd2076, %rd2075, 2541841041;
	shr.u64 	%rd2077, %rd2076, 32;
	add.s64 	%rd2078, %rd2060, %rd2077;
	add.s64 	%rd2079, %rd2078, 2172737629;
	shr.u64 	%rd2080, %rd2079, 32;
	add.s64 	%rd2081, %rd2061, %rd2080;
	add.s64 	%rd2082, %rd2081, 3092268470;
	shr.u64 	%rd2083, %rd2082, 32;
	add.s64 	%rd2084, %rd2066, %rd2083;
	add.s64 	%rd2085, %rd2084, 3778125865;
	shr.s64 	%rd2086, %rd2065, 31;
	and.b64  	%rd2087, %rd2086, -4294967296;
	add.s64 	%rd2088, %rd2087, %rd2039;
	and.b64  	%rd2089, %rd2088, -4294967296;
	add.s64 	%rd2090, %rd2089, %rd2085;
	shr.u64 	%rd2091, %rd2067, 31;
	shl.b64 	%rd2092, %rd2067, 1;
	shl.b64 	%rd2093, %rd2070, 1;
	and.b64  	%rd2094, %rd2091, 1;
	or.b64  	%rd2095, %rd2093, %rd2094;
	shr.u64 	%rd2096, %rd2070, 31;
	and.b64  	%rd2097, %rd2096, 1;
	and.b64  	%rd2098, %rd2092, 4294967294;
	and.b64  	%rd2099, %rd2095, 4294967295;
	shl.b64 	%rd2100, %rd2073, 1;
	or.b64  	%rd2101, %rd2100, %rd2097;
	shr.u64 	%rd2102, %rd2073, 31;
	and.b64  	%rd2103, %rd2102, 1;
	shl.b64 	%rd2104, %rd2076, 1;
	or.b64  	%rd2105, %rd2104, %rd2103;
	shr.u64 	%rd2106, %rd2076, 31;
	and.b64  	%rd2107, %rd2106, 1;
	and.b64  	%rd2108, %rd2101, 4294967295;
	and.b64  	%rd2109, %rd2105, 4294967295;
	shl.b64 	%rd2110, %rd2079, 1;
	or.b64  	%rd2111, %rd2110, %rd2107;
	shr.u64 	%rd2112, %rd2079, 31;
	and.b64  	%rd2113, %rd2112, 1;
	shl.b64 	%rd2114, %rd2082, 1;
	or.b64  	%rd2115, %rd2114, %rd2113;
	shr.u64 	%rd2116, %rd2082, 31;
	and.b64  	%rd2117, %rd2116, 1;
	and.b64  	%rd2118, %rd2111, 4294967295;
	and.b64  	%rd2119, %rd2115, 4294967295;
	shl.b64 	%rd2120, %rd2085, 1;
	and.b64  	%rd2121, %rd2120, 8589934590;
	or.b64  	%rd2122, %rd2121, %rd2117;
	and.b64  	%rd2123, %rd2090, -4294967296;
	add.s64 	%rd2124, %rd2123, %rd2090;
	and.b64  	%rd2125, %rd2124, -4294967296;
	add.s64 	%rd2126, %rd2125, %rd2122;
	add.s64 	%rd2127, %rd2098, -3632069959;
	shr.s64 	%rd2128, %rd2127, 63;
	add.s64 	%rd2129, %rd2128, %rd2099;
	add.s64 	%rd2130, %rd2129, -1008765974;
	and.b64  	%rd2131, %rd2127, 4294967295;
	and.b64  	%rd2132, %rd2130, 4294967295;
	shr.s64 	%rd2133, %rd2130, 63;
	add.s64 	%rd2134, %rd2133, %rd2108;
	add.s64 	%rd2135, %rd2134, -1752287885;
	shr.s64 	%rd2136, %rd2135, 63;
	add.s64 	%rd2137, %rd2136, %rd2109;
	add.s64 	%rd2138, %rd2137, -2541841041;
	and.b64  	%rd2139, %rd2135, 4294967295;
	and.b64  	%rd2140, %rd2138, 4294967295;
	shr.s64 	%rd2141, %rd2138, 63;
	add.s64 	%rd2142, %rd2141, %rd2118;
	add.s64 	%rd2143, %rd2142, -2172737629;
	shr.s64 	%rd2144, %rd2143, 63;
	add.s64 	%rd2145, %rd2144, %rd2119;
	add.s64 	%rd2146, %rd2145, -3092268470;
	and.b64  	%rd2147, %rd2143, 4294967295;
	and.b64  	%rd2148, %rd2146, 4294967295;
	and.b64  	%rd2149, %rd2122, 4294967295;
	shr.s64 	%rd2150, %rd2146, 63;
	add.s64 	%rd2151, %rd2150, %rd2149;
	add.s64 	%rd2152, %rd2151, -3778125865;
	shr.u64 	%rd2153, %rd2126, 32;
	shr.s64 	%rd2154, %rd2152, 63;
	add.s64 	%rd2155, %rd2154, %rd2153;
	add.s64 	%rd2156, %rd2155, -811880050;
	shr.u64 	%rd2157, %rd2156, 32;
	and.b64  	%rd2158, %rd2152, 4294967295;
	and.b64  	%rd2159, %rd2157, 3632069959;
	add.s64 	%rd2160, %rd2159, %rd2131;
	shr.u64 	%rd2161, %rd2160, 32;
	and.b64  	%rd2162, %rd2157, 1008765974;
	add.s64 	%rd2163, %rd2162, %rd2132;
	add.s64 	%rd2164, %rd2163, %rd2161;
	shr.u64 	%rd2165, %rd2164, 32;
	and.b64  	%rd2166, %rd2160, 4294967295;
	shl.b64 	%rd2167, %rd2164, 32;
	or.b64  	%rd2168, %rd2167, %rd2166;
	and.b64  	%rd2169, %rd2157, 1752287885;
	add.s64 	%rd2170, %rd2169, %rd2139;
	add.s64 	%rd2171, %rd2170, %rd2165;
	shr.u64 	%rd2172, %rd2171, 32;
	and.b64  	%rd2173, %rd2157, 2541841041;
	add.s64 	%rd2174, %rd2173, %rd2140;
	add.s64 	%rd2175, %rd2174, %rd2172;
	shr.u64 	%rd2176, %rd2175, 32;
	and.b64  	%rd2177, %rd2171, 4294967295;
	shl.b64 	%rd2178, %rd2175, 32;
	or.b64  	%rd2179, %rd2178, %rd2177;
	and.b64  	%rd2180, %rd2157, 2172737629;
	add.s64 	%rd2181, %rd2180, %rd2147;
	add.s64 	%rd2182, %rd2181, %rd2176;
	shr.u64 	%rd2183, %rd2182, 32;
	and.b64  	%rd2184, %rd2157, 3092268470;
	add.s64 	%rd2185, %rd2184, %rd2148;
	add.s64 	%rd2186, %rd2185, %rd2183;
	shr.u64 	%rd2187, %rd2186, 32;
	and.b64  	%rd2188, %rd2182, 4294967295;
	shl.b64 	%rd2189, %rd2186, 32;
	or.b64  	%rd2190, %rd2189, %rd2188;
	and.b64  	%rd2191, %rd2157, 3778125865;
	shl.b64 	%rd2192, %rd2156, 32;
	and.b64  	%rd2193, %rd2156, 3486998263024844800;
	or.b64  	%rd2194, %rd2192, %rd2158;
	add.s64 	%rd2195, %rd2194, %rd2193;
	add.s64 	%rd2196, %rd2195, %rd2191;
	add.s64 	%rd2197, %rd2196, %rd2187;
	sub.s64 	%rd2198, %rd1841, %rd1374;
	shr.s64 	%rd2199, %rd2198, 63;
	add.s64 	%rd2200, %rd2199, %rd1842;
	sub.s64 	%rd2201, %rd2200, %rd1375;
	and.b64  	%rd2202, %rd2198, 4294967295;
	and.b64  	%rd2203, %rd2201, 4294967295;
	shr.s64 	%rd2204, %rd2201, 63;
	add.s64 	%rd2205, %rd2204, %rd1849;
	sub.s64 	%rd2206, %rd2205, %rd1384;
	shr.s64 	%rd2207, %rd2206, 63;
	sub.s64 	%rd2208, %rd1850, %rd1385;
	add.s64 	%rd2209, %rd2208, %rd2207;
	and.b64  	%rd2210, %rd2206, 4294967295;
	and.b64  	%rd2211, %rd2209, 4294967295;
	shr.s64 	%rd2212, %rd2209, 63;
	add.s64 	%rd2213, %rd2212, %rd1857;
	sub.s64 	%rd2214, %rd2213, %rd1394;
	shr.s64 	%rd2215, %rd2214, 63;
	sub.s64 	%rd2216, %rd1858, %rd1395;
	add.s64 	%rd2217, %rd2216, %rd2215;
	and.b64  	%rd2218, %rd2214, 4294967295;
	and.b64  	%rd2219, %rd2217, 4294967295;
	and.b64  	%rd2220, %rd1860, 4294967295;
	and.b64  	%rd2221, %rd1398, 4294967295;
	shr.s64 	%rd2222, %rd2217, 63;
	add.s64 	%rd2223, %rd2222, %rd2220;
	sub.s64 	%rd2224, %rd2223, %rd2221;
	shr.u64 	%rd2225, %rd1860, 32;
	add.s64 	%rd2226, %rd1861, %rd2225;
	and.b64  	%rd2227, %rd2226, 4294967295;
	shr.u64 	%rd2228, %rd1402, 32;
	shr.s64 	%rd2229, %rd2224, 63;
	sub.s64 	%rd2230, %rd2227, %rd2228;
	add.s64 	%rd2231, %rd2230, %rd2229;
	shr.u64 	%rd2232, %rd2231, 32;
	and.b64  	%rd2233, %rd2224, 4294967295;
	and.b64  	%rd2234, %rd2232, 3632069959;
	add.s64 	%rd2235, %rd2234, %rd2202;
	shr.u64 	%rd2236, %rd2235, 32;
	and.b64  	%rd2237, %rd2232, 1008765974;
	add.s64 	%rd2238, %rd2237, %rd2203;
	add.s64 	%rd2239, %rd2238, %rd2236;
	shr.u64 	%rd2240, %rd2239, 32;
	and.b64  	%rd2241, %rd2235, 4294967295;
	and.b64  	%rd2242, %rd2239, 4294967295;
	and.b64  	%rd2243, %rd2232, 1752287885;
	add.s64 	%rd2244, %rd2243, %rd2210;
	add.s64 	%rd2245, %rd2244, %rd2240;
	shr.u64 	%rd2246, %rd2245, 32;
	and.b64  	%rd2247, %rd2232, 2541841041;
	add.s64 	%rd2248, %rd2247, %rd2211;
	add.s64 	%rd2249, %rd2248, %rd2246;
	shr.u64 	%rd2250, %rd2249, 32;
	and.b64  	%rd2251, %rd2245, 4294967295;
	and.b64  	%rd2252, %rd2249, 4294967295;
	and.b64  	%rd2253, %rd2232, 2172737629;
	add.s64 	%rd2254, %rd2253, %rd2218;
	add.s64 	%rd2255, %rd2254, %rd2250;
	shr.u64 	%rd2256, %rd2255, 32;
	and.b64  	%rd2257, %rd2232, 3092268470;
	add.s64 	%rd2258, %rd2257, %rd2219;
	add.s64 	%rd2259, %rd2258, %rd2256;
	shr.u64 	%rd2260, %rd2259, 32;
	and.b64  	%rd2261, %rd2255, 4294967295;
	and.b64  	%rd2262, %rd2259, 4294967295;
	and.b64  	%rd2263, %rd2232, 3778125865;
	add.s64 	%rd2264, %rd2263, %rd2233;
	add.s64 	%rd2265, %rd2264, %rd2260;
	shl.b64 	%rd2266, %rd2231, 32;
	and.b64  	%rd2267, %rd2231, 3486998263024844800;
	add.s64 	%rd2268, %rd2267, %rd2266;
	add.s64 	%rd2269, %rd2268, %rd2265;
	sub.s64 	%rd2270, %rd2241, %rd1374;
	shr.s64 	%rd2271, %rd2270, 63;
	sub.s64 	%rd2272, %rd2271, %rd1375;
	add.s64 	%rd2273, %rd2272, %rd2242;
	and.b64  	%rd2274, %rd2270, 4294967295;
	and.b64  	%rd2275, %rd2273, 4294967295;
	shr.s64 	%rd2276, %rd2273, 63;
	sub.s64 	%rd2277, %rd2276, %rd1384;
	add.s64 	%rd2278, %rd2277, %rd2251;
	shr.s64 	%rd2279, %rd2278, 63;
	sub.s64 	%rd2280, %rd2252, %rd1385;
	add.s64 	%rd2281, %rd2280, %rd2279;
	and.b64  	%rd2282, %rd2278, 4294967295;
	and.b64  	%rd2283, %rd2281, 4294967295;
	shr.s64 	%rd2284, %rd2281, 63;
	sub.s64 	%rd2285, %rd2284, %rd1394;
	add.s64 	%rd2286, %rd2285, %rd2261;
	shr.s64 	%rd2287, %rd2286, 63;
	sub.s64 	%rd2288, %rd2262, %rd1395;
	add.s64 	%rd2289, %rd2288, %rd2287;
	and.b64  	%rd2290, %rd2286, 4294967295;
	and.b64  	%rd2291, %rd2289, 4294967295;
	and.b64  	%rd2292, %rd2265, 4294967295;
	shr.s64 	%rd2293, %rd2289, 63;
	sub.s64 	%rd2294, %rd2293, %rd2221;
	add.s64 	%rd2295, %rd2294, %rd2292;
	shr.u64 	%rd2296, %rd2269, 32;
	shr.s64 	%rd2297, %rd2295, 63;
	sub.s64 	%rd2298, %rd2296, %rd2228;
	add.s64 	%rd2299, %rd2298, %rd2297;
	shr.u64 	%rd2300, %rd2299, 32;
	and.b64  	%rd2301, %rd2295, 4294967295;
	and.b64  	%rd2302, %rd2300, 3632069959;
	add.s64 	%rd2303, %rd2302, %rd2274;
	shr.u64 	%rd2304, %rd2303, 32;
	and.b64  	%rd2305, %rd2300, 1008765974;
	add.s64 	%rd2306, %rd2305, %rd2275;
	add.s64 	%rd2307, %rd2306, %rd2304;
	shr.u64 	%rd2308, %rd2307, 32;
	and.b64  	%rd2309, %rd2303, 4294967295;
	shl.b64 	%rd2310, %rd2307, 32;
	or.b64  	%rd2311, %rd2310, %rd2309;
	and.b64  	%rd2312, %rd2300, 1752287885;
	add.s64 	%rd2313, %rd2312, %rd2282;
	add.s64 	%rd2314, %rd2313, %rd2308;
	shr.u64 	%rd2315, %rd2314, 32;
	and.b64  	%rd2316, %rd2300, 2541841041;
	add.s64 	%rd2317, %rd2316, %rd2283;
	add.s64 	%rd2318, %rd2317, %rd2315;
	shr.u64 	%rd2319, %rd2318, 32;
	and.b64  	%rd2320, %rd2314, 4294967295;
	shl.b64 	%rd2321, %rd2318, 32;
	or.b64  	%rd2322, %rd2321, %rd2320;
	and.b64  	%rd2323, %rd2300, 2172737629;
	add.s64 	%rd2324, %rd2323, %rd2290;
	add.s64 	%rd2325, %rd2324, %rd2319;
	shr.u64 	%rd2326, %rd2325, 32;
	and.b64  	%rd2327, %rd2300, 3092268470;
	add.s64 	%rd2328, %rd2327, %rd2291;
	add.s64 	%rd2329, %rd2328, %rd2326;
	shr.u64 	%rd2330, %rd2329, 32;
	and.b64  	%rd2331, %rd2325, 4294967295;
	shl.b64 	%rd2332, %rd2329, 32;
	or.b64  	%rd2333, %rd2332, %rd2331;
	and.b64  	%rd2334, %rd2300, 3778125865;
	add.s64 	%rd2335, %rd2334, %rd2301;
	add.s64 	%rd2336, %rd2335, %rd2330;
	shl.b64 	%rd2337, %rd2299, 32;
	and.b64  	%rd2338, %rd2299, 3486998263024844800;
	add.s64 	%rd2339, %rd2338, %rd2337;
	add.s64 	%rd2340, %rd2339, %rd2336;
	shr.u64 	%rd2341, %rd778, 31;
	shl.b64 	%rd2342, %rd773, 1;
	shl.b64 	%rd2343, %rd776, 1;
	or.b64  	%rd2344, %rd2343, %rd2341;
	shr.u64 	%rd2345, %rd776, 31;
	and.b64  	%rd2346, %rd2345, 1;
	and.b64  	%rd2347, %rd2342, 4294967294;
	and.b64  	%rd2348, %rd2344, 4294967295;
	shl.b64 	%rd2349, %rd781, 1;
	or.b64  	%rd2350, %rd2349, %rd2346;
	shr.u64 	%rd2351, %rd781, 31;
	and.b64  	%rd2352, %rd2351, 1;
	shl.b64 	%rd2353, %rd784, 1;
	or.b64  	%rd2354, %rd2353, %rd2352;
	shr.u64 	%rd2355, %rd784, 31;
	and.b64  	%rd2356, %rd2355, 1;
	and.b64  	%rd2357, %rd2350, 4294967295;
	and.b64  	%rd2358, %rd2354, 4294967295;
	shl.b64 	%rd2359, %rd789, 1;
	or.b64  	%rd2360, %rd2359, %rd2356;
	shr.u64 	%rd2361, %rd789, 31;
	and.b64  	%rd2362, %rd2361, 1;
	shl.b64 	%rd2363, %rd792, 1;
	or.b64  	%rd2364, %rd2363, %rd2362;
	shr.u64 	%rd2365, %rd792, 31;
	and.b64  	%rd2366, %rd2365, 1;
	and.b64  	%rd2367, %rd2360, 4294967295;
	and.b64  	%rd2368, %rd2364, 4294967295;
	shl.b64 	%rd2369, %rd797, 1;
	and.b64  	%rd2370, %rd2369, 8589934590;
	or.b64  	%rd2371, %rd2370, %rd2366;
	and.b64  	%rd2372, %rd802, -4294967296;
	add.s64 	%rd2373, %rd2372, %rd802;
	and.b64  	%rd2374, %rd2373, -4294967296;
	add.s64 	%rd2375, %rd2374, %rd2371;
	add.s64 	%rd2376, %rd2347, -3632069959;
	shr.s64 	%rd2377, %rd2376, 63;
	add.s64 	%rd2378, %rd2377, %rd2348;
	add.s64 	%rd2379, %rd2378, -1008765974;
	and.b64  	%rd2380, %rd2376, 4294967295;
	and.b64  	%rd2381, %rd2379, 4294967295;
	shr.s64 	%rd2382, %rd2379, 63;
	add.s64 	%rd2383, %rd2382, %rd2357;
	add.s64 	%rd2384, %rd2383, -1752287885;
	shr.s64 	%rd2385, %rd2384, 63;
	add.s64 	%rd2386, %rd2385, %rd2358;
	add.s64 	%rd2387, %rd2386, -2541841041;
	and.b64  	%rd2388, %rd2384, 4294967295;
	and.b64  	%rd2389, %rd2387, 4294967295;
	shr.s64 	%rd2390, %rd2387, 63;
	add.s64 	%rd2391, %rd2390, %rd2367;
	add.s64 	%rd2392, %rd2391, -2172737629;
	shr.s64 	%rd2393, %rd2392, 63;
	add.s64 	%rd2394, %rd2393, %rd2368;
	add.s64 	%rd2395, %rd2394, -3092268470;
	and.b64  	%rd2396, %rd2392, 4294967295;
	and.b64  	%rd2397, %rd2395, 4294967295;
	and.b64  	%rd2398, %rd2371, 4294967295;
	shr.s64 	%rd2399, %rd2395, 63;
	add.s64 	%rd2400, %rd2399, %rd2398;
	add.s64 	%rd2401, %rd2400, -3778125865;
	shr.u64 	%rd2402, %rd2375, 32;
	shr.s64 	%rd2403, %rd2401, 63;
	add.s64 	%rd2404, %rd2403, %rd2402;
	add.s64 	%rd2405, %rd2404, -811880050;
	shr.u64 	%rd2406, %rd2405, 32;
	and.b64  	%rd2407, %rd2401, 4294967295;
	and.b64  	%rd2408, %rd2406, 3632069959;
	add.s64 	%rd2409, %rd2408, %rd2380;
	shr.u64 	%rd2410, %rd2409, 32;
	and.b64  	%rd2411, %rd2406, 1008765974;
	add.s64 	%rd2412, %rd2411, %rd2381;
	add.s64 	%rd2413, %rd2412, %rd2410;
	shr.u64 	%rd2414, %rd2413, 32;
	and.b64  	%rd2415, %rd2406, 1752287885;
	add.s64 	%rd2416, %rd2415, %rd2388;
	add.s64 	%rd2417, %rd2416, %rd2414;
	shr.u64 	%rd2418, %rd2417, 32;
	and.b64  	%rd2419, %rd2406, 2541841041;
	add.s64 	%rd2420, %rd2419, %rd2389;
	add.s64 	%rd2421, %rd2420, %rd2418;
	shr.u64 	%rd2422, %rd2421, 32;
	and.b64  	%rd2423, %rd2406, 2172737629;
	add.s64 	%rd2424, %rd2423, %rd2396;
	add.s64 	%rd2425, %rd2424, %rd2422;
	shr.u64 	%rd2426, %rd2425, 32;
	and.b64  	%rd2427, %rd2406, 3092268470;
	add.s64 	%rd2428, %rd2427, %rd2397;
	add.s64 	%rd2429, %rd2428, %rd2426;
	shr.u64 	%rd2430, %rd2429, 32;
	and.b64  	%rd2431, %rd2406, 3778125865;
	add.s64 	%rd2432, %rd2431, %rd2407;
	add.s64 	%rd2433, %rd2432, %rd2430;
	shl.b64 	%rd2434, %rd2405, 32;
	and.b64  	%rd2435, %rd2405, 3486998263024844800;
	add.s64 	%rd2436, %rd2435, %rd2434;
	add.s64 	%rd2437, %rd2436, %rd2433;
	shr.u64 	%rd2438, %rd2409, 31;
	shl.b64 	%rd2439, %rd2409, 1;
	shl.b64 	%rd2440, %rd2413, 1;
	and.b64  	%rd2441, %rd2438, 1;
	or.b64  	%rd2442, %rd2440, %rd2441;
	shr.u64 	%rd2443, %rd2413, 31;
	and.b64  	%rd2444, %rd2443, 1;
	and.b64  	%rd2445, %rd2439, 4294967294;
	and.b64  	%rd2446, %rd2442, 4294967295;
	shl.b64 	%rd2447, %rd2417, 1;
	or.b64  	%rd2448, %rd2447, %rd2444;
	shr.u64 	%rd2449, %rd2417, 31;
	and.b64  	%rd2450, %rd2449, 1;
	shl.b64 	%rd2451, %rd2421, 1;
	or.b64  	%rd2452, %rd2451, %rd2450;
	shr.u64 	%rd2453, %rd2421, 31;
	and.b64  	%rd2454, %rd2453, 1;
	and.b64  	%rd2455, %rd2448, 4294967295;
	and.b64  	%rd2456, %rd2452, 4294967295;
	shl.b64 	%rd2457, %rd2425, 1;
	or.b64  	%rd2458, %rd2457, %rd2454;
	shr.u64 	%rd2459, %rd2425, 31;
	and.b64  	%rd2460, %rd2459, 1;
	shl.b64 	%rd2461, %rd2429, 1;
	or.b64  	%rd2462, %rd2461, %rd2460;
	shr.u64 	%rd2463, %rd2429, 31;
	and.b64  	%rd2464, %rd2463, 1;
	and.b64  	%rd2465, %rd2458, 4294967295;
	and.b64  	%rd2466, %rd2462, 4294967295;
	shl.b64 	%rd2467, %rd2433, 1;
	and.b64  	%rd2468, %rd2467, 8589934590;
	or.b64  	%rd2469, %rd2468, %rd2464;
	and.b64  	%rd2470, %rd2437, -4294967296;
	add.s64 	%rd2471, %rd2470, %rd2437;
	and.b64  	%rd2472, %rd2471, -4294967296;
	add.s64 	%rd2473, %rd2472, %rd2469;
	add.s64 	%rd2474, %rd2445, -3632069959;
	shr.s64 	%rd2475, %rd2474, 63;
	add.s64 	%rd2476, %rd2475, %rd2446;
	add.s64 	%rd2477, %rd2476, -1008765974;
	and.b64  	%rd2478, %rd2474, 4294967295;
	and.b64  	%rd2479, %rd2477, 4294967295;
	shr.s64 	%rd2480, %rd2477, 63;
	add.s64 	%rd2481, %rd2480, %rd2455;
	add.s64 	%rd2482, %rd2481, -1752287885;
	shr.s64 	%rd2483, %rd2482, 63;
	add.s64 	%rd2484, %rd2483, %rd2456;
	add.s64 	%rd2485, %rd2484, -2541841041;
	and.b64  	%rd2486, %rd2482, 4294967295;
	and.b64  	%rd2487, %rd2485, 4294967295;
	shr.s64 	%rd2488, %rd2485, 63;
	add.s64 	%rd2489, %rd2488, %rd2465;
	add.s64 	%rd2490, %rd2489, -2172737629;
	shr.s64 	%rd2491, %rd2490, 63;
	add.s64 	%rd2492, %rd2466, %rd2491;
	add.s64 	%rd2493, %rd2492, -3092268470;
	and.b64  	%rd2494, %rd2490, 4294967295;
	and.b64  	%rd2495, %rd2493, 4294967295;
	and.b64  	%rd2496, %rd2469, 4294967295;
	shr.s64 	%rd2497, %rd2493, 63;
	add.s64 	%rd2498, %rd2496, %rd2497;
	add.s64 	%rd2499, %rd2498, -3778125865;
	shr.u64 	%rd2500, %rd2473, 32;
	shr.s64 	%rd2501, %rd2499, 63;
	add.s64 	%rd2502, %rd2500, %rd2501;
	add.s64 	%rd2503, %rd2502, -811880050;
	shr.u64 	%rd2504, %rd2503, 32;
	and.b64  	%rd2505, %rd2499, 4294967295;
	and.b64  	%rd2506, %rd2504, 3632069959;
	add.s64 	%rd2507, %rd2506, %rd2478;
	shr.u64 	%rd2508, %rd2507, 32;
	and.b64  	%rd2509, %rd2504, 1008765974;
	add.s64 	%rd2510, %rd2509, %rd2479;
	add.s64 	%rd2511, %rd2510, %rd2508;
	shr.u64 	%rd2512, %rd2511, 32;
	and.b64  	%rd2513, %rd2504, 1752287885;
	add.s64 	%rd2514, %rd2513, %rd2486;
	add.s64 	%rd2515, %rd2514, %rd2512;
	shr.u64 	%rd2516, %rd2515, 32;
	and.b64  	%rd2517, %rd2504, 2541841041;
	add.s64 	%rd2518, %rd2517, %rd2487;
	add.s64 	%rd2519, %rd2518, %rd2516;
	shr.u64 	%rd2520, %rd2519, 32;
	and.b64  	%rd2521, %rd2504, 2172737629;
	add.s64 	%rd2522, %rd2521, %rd2494;
	add.s64 	%rd2523, %rd2522, %rd2520;
	shr.u64 	%rd2524, %rd2523, 32;
	and.b64  	%rd2525, %rd2504, 3092268470;
	add.s64 	%rd2526, %rd2525, %rd2495;
	add.s64 	%rd2527, %rd2526, %rd2524;
	shr.u64 	%rd2528, %rd2527, 32;
	and.b64  	%rd2529, %rd2504, 3778125865;
	add.s64 	%rd2530, %rd2529, %rd2505;
	add.s64 	%rd2531, %rd2530, %rd2528;
	shl.b64 	%rd2532, %rd2503, 32;
	and.b64  	%rd2533, %rd2503, 3486998263024844800;
	add.s64 	%rd2534, %rd2533, %rd2532;
	add.s64 	%rd2535, %rd2534, %rd2531;
	shr.u64 	%rd2536, %rd2507, 31;
	shl.b64 	%rd2537, %rd2507, 1;
	shl.b64 	%rd2538, %rd2511, 1;
	and.b64  	%rd2539, %rd2536, 1;
	or.b64  	%rd2540, %rd2538, %rd2539;
	shr.u64 	%rd2541, %rd2511, 31;
	and.b64  	%rd2542, %rd2541, 1;
	and.b64  	%rd2543, %rd2537, 4294967294;
	and.b64  	%rd2544, %rd2540, 4294967295;
	shl.b64 	%rd2545, %rd2515, 1;
	or.b64  	%rd2546, %rd2545, %rd2542;
	shr.u64 	%rd2547, %rd2515, 31;
	and.b64  	%rd2548, %rd2547, 1;
	shl.b64 	%rd2549, %rd2519, 1;
	or.b64  	%rd2550, %rd2549, %rd2548;
	shr.u64 	%rd2551, %rd2519, 31;
	and.b64  	%rd2552, %rd2551, 1;
	and.b64  	%rd2553, %rd2546, 4294967295;
	and.b64  	%rd2554, %rd2550, 4294967295;
	shl.b64 	%rd2555, %rd2523, 1;
	or.b64  	%rd2556, %rd2555, %rd2552;
	shr.u64 	%rd2557, %rd2523, 31;
	and.b64  	%rd2558, %rd2557, 1;
	shl.b64 	%rd2559, %rd2527, 1;
	or.b64  	%rd2560, %rd2559, %rd2558;
	shr.u64 	%rd2561, %rd2527, 31;
	and.b64  	%rd2562, %rd2561, 1;
	and.b64  	%rd2563, %rd2556, 4294967295;
	and.b64  	%rd2564, %rd2560, 4294967295;
	shl.b64 	%rd2565, %rd2531, 1;
	and.b64  	%rd2566, %rd2565, 8589934590;
	or.b64  	%rd2567, %rd2566, %rd2562;
	and.b64  	%rd2568, %rd2535, -4294967296;
	add.s64 	%rd2569, %rd2568, %rd2535;
	and.b64  	%rd2570, %rd2569, -4294967296;
	add.s64 	%rd2571, %rd2570, %rd2567;
	add.s64 	%rd2572, %rd2543, -3632069959;
	shr.s64 	%rd2573, %rd2572, 63;
	add.s64 	%rd2574, %rd2573, %rd2544;
	add.s64 	%rd2575, %rd2574, -1008765974;
	and.b64  	%rd2576, %rd2572, 4294967295;
	and.b64  	%rd2577, %rd2575, 4294967295;
	shr.s64 	%rd2578, %rd2575, 63;
	add.s64 	%rd2579, %rd2578, %rd2553;
	add.s64 	%rd2580, %rd2579, -1752287885;
	shr.s64 	%rd2581, %rd2580, 63;
	add.s64 	%rd2582, %rd2581, %rd2554;
	add.s64 	%rd2583, %rd2582, -2541841041;
	and.b64  	%rd2584, %rd2580, 4294967295;
	and.b64  	%rd2585, %rd2583, 4294967295;
	shr.s64 	%rd2586, %rd2583, 63;
	add.s64 	%rd2587, %rd2586, %rd2563;
	add.s64 	%rd2588, %rd2587, -2172737629;
	shr.s64 	%rd2589, %rd2588, 63;
	add.s64 	%rd2590, %rd2564, %rd2589;
	add.s64 	%rd2591, %rd2590, -3092268470;
	and.b64  	%rd2592, %rd2588, 4294967295;
	and.b64  	%rd2593, %rd2591, 4294967295;
	and.b64  	%rd2594, %rd2567, 4294967295;
	shr.s64 	%rd2595, %rd2591, 63;
	add.s64 	%rd2596, %rd2594, %rd2595;
	add.s64 	%rd2597, %rd2596, -3778125865;
	shr.u64 	%rd2598, %rd2571, 32;
	shr.s64 	%rd2599, %rd2597, 63;
	add.s64 	%rd2600, %rd2598, %rd2599;
	add.s64 	%rd2601, %rd2600, -811880050;
	shr.u64 	%rd2602, %rd2601, 32;
	and.b64  	%rd2603, %rd2597, 4294967295;
	and.b64  	%rd2604, %rd2602, 3632069959;
	add.s64 	%rd2605, %rd2604, %rd2576;
	shr.u64 	%rd2606, %rd2605, 32;
	and.b64  	%rd2607, %rd2602, 1008765974;
	add.s64 	%rd2608, %rd2607, %rd2577;
	add.s64 	%rd2609, %rd2608, %rd2606;
	shr.u64 	%rd2610, %rd2609, 32;
	and.b64  	%rd2611, %rd2605, 4294967295;
	and.b64  	%rd2612, %rd2609, 4294967295;
	and.b64  	%rd2613, %rd2602, 1752287885;
	add.s64 	%rd2614, %rd2613, %rd2584;
	add.s64 	%rd2615, %rd2614, %rd2610;
	shr.u64 	%rd2616, %rd2615, 32;
	and.b64  	%rd2617, %rd2602, 2541841041;
	add.s64 	%rd2618, %rd2617, %rd2585;
	add.s64 	%rd2619, %rd2618, %rd2616;
	shr.u64 	%rd2620, %rd2619, 32;
	and.b64  	%rd2621, %rd2615, 4294967295;
	and.b64  	%rd2622, %rd2619, 4294967295;
	and.b64  	%rd2623, %rd2602, 2172737629;
	add.s64 	%rd2624, %rd2623, %rd2592;
	add.s64 	%rd2625, %rd2624, %rd2620;
	shr.u64 	%rd2626, %rd2625, 32;
	and.b64  	%rd2627, %rd2602, 3092268470;
	add.s64 	%rd2628, %rd2627, %rd2593;
	add.s64 	%rd2629, %rd2628, %rd2626;
	shr.u64 	%rd2630, %rd2629, 32;
	and.b64  	%rd2631, %rd2625, 4294967295;
	and.b64  	%rd2632, %rd2629, 4294967295;
	and.b64  	%rd2633, %rd2602, 3778125865;
	add.s64 	%rd2634, %rd2633, %rd2603;
	add.s64 	%rd2635, %rd2634, %rd2630;
	shl.b64 	%rd2636, %rd2601, 32;
	and.b64  	%rd2637, %rd2601, 3486998263024844800;
	add.s64 	%rd2638, %rd2637, %rd2636;
	add.s64 	%rd2639, %rd2638, %rd2635;
	sub.s64 	%rd2640, %rd1374, %rd2309;
	and.b64  	%rd2641, %rd2307, 4294967295;
	shr.s64 	%rd2642, %rd2640, 63;
	add.s64 	%rd2643, %rd2642, %rd1375;
	sub.s64 	%rd2644, %rd2643, %rd2641;
	and.b64  	%rd2645, %rd2640, 4294967295;
	and.b64  	%rd2646, %rd2644, 4294967295;
	shr.s64 	%rd2647, %rd2644, 63;
	add.s64 	%rd2648, %rd2647, %rd1384;
	sub.s64 	%rd2649, %rd2648, %rd2320;
	and.b64  	%rd2650, %rd2318, 4294967295;
	shr.s64 	%rd2651, %rd2649, 63;
	sub.s64 	%rd2652, %rd1385, %rd2650;
	add.s64 	%rd2653, %rd2652, %rd2651;
	and.b64  	%rd2654, %rd2649, 4294967295;
	and.b64  	%rd2655, %rd2653, 4294967295;
	shr.s64 	%rd2656, %rd2653, 63;
	add.s64 	%rd2657, %rd2656, %rd1394;
	sub.s64 	%rd2658, %rd2657, %rd2331;
	and.b64  	%rd2659, %rd2329, 4294967295;
	shr.s64 	%rd2660, %rd2658, 63;
	sub.s64 	%rd2661, %rd1395, %rd2659;
	add.s64 	%rd2662, %rd2661, %rd2660;
	and.b64  	%rd2663, %rd2658, 4294967295;
	and.b64  	%rd2664, %rd2662, 4294967295;
	and.b64  	%rd2665, %rd2336, 4294967295;
	shr.s64 	%rd2666, %rd2662, 63;
	add.s64 	%rd2667, %rd2666, %rd2221;
	sub.s64 	%rd2668, %rd2667, %rd2665;
	shr.u64 	%rd2669, %rd2340, 32;
	shr.s64 	%rd2670, %rd2668, 63;
	sub.s64 	%rd2671, %rd2228, %rd2669;
	add.s64 	%rd2672, %rd2671, %rd2670;
	shr.u64 	%rd2673, %rd2672, 32;
	and.b64  	%rd2674, %rd2668, 4294967295;
	and.b64  	%rd2675, %rd2673, 3632069959;
	add.s64 	%rd2676, %rd2675, %rd2645;
	shr.u64 	%rd2677, %rd2676, 32;
	and.b64  	%rd2678, %rd2673, 1008765974;
	add.s64 	%rd2679, %rd2678, %rd2646;
	add.s64 	%rd2680, %rd2679, %rd2677;
	shr.u64 	%rd2681, %rd2680, 32;
	and.b64  	%rd2682, %rd2673, 1752287885;
	add.s64 	%rd2683, %rd2682, %rd2654;
	add.s64 	%rd2684, %rd2683, %rd2681;
	shr.u64 	%rd2685, %rd2684, 32;
	and.b64  	%rd2686, %rd2673, 2541841041;
	add.s64 	%rd2687, %rd2686, %rd2655;
	add.s64 	%rd2688, %rd2687, %rd2685;
	shr.u64 	%rd2689, %rd2688, 32;
	and.b64  	%rd2690, %rd2673, 2172737629;
	add.s64 	%rd2691, %rd2690, %rd2663;
	add.s64 	%rd2692, %rd2691, %rd2689;
	shr.u64 	%rd2693, %rd2692, 32;
	and.b64  	%rd2694, %rd2673, 3092268470;
	add.s64 	%rd2695, %rd2694, %rd2664;
	add.s64 	%rd2696, %rd2695, %rd2693;
	shr.u64 	%rd2697, %rd2696, 32;
	and.b64  	%rd2698, %rd2673, 3778125865;
	add.s64 	%rd2699, %rd2698, %rd2674;
	add.s64 	%rd2700, %rd2699, %rd2697;
	shl.b64 	%rd2701, %rd2672, 32;
	and.b64  	%rd2702, %rd2672, 3486998263024844800;
	add.s64 	%rd2703, %rd2702, %rd2701;
	add.s64 	%rd2704, %rd2703, %rd2700;
	mul.lo.s64 	%rd2705, %rd2676, %rd1569;
	mul.lo.s64 	%rd2706, %rd2676, %rd1573;
	mad.lo.s64 	%rd2707, %rd2680, %rd1569, %rd2706;
	and.b64  	%rd2708, %rd2705, 4294967295;
	shl.b64 	%rd2709, %rd2707, 32;
	or.b64  	%rd2710, %rd2709, %rd2708;
	shr.u64 	%rd2711, %rd2704, 32;
	mul.lo.s64 	%rd2712, %rd2676, %rd1577;
	mul.lo.s64 	%rd2713, %rd2676, %rd1581;
	mul.lo.s64 	%rd2714, %rd2676, %rd1585;
	mul.lo.s64 	%rd2715, %rd2676, %rd1589;
	mul.lo.s64 	%rd2716, %rd2676, %rd1593;
	mul.lo.s64 	%rd2717, %rd2676, %rd1611;
	mul.lo.s64 	%rd2718, %rd2680, %rd1611;
	mad.lo.s64 	%rd2719, %rd2684, %rd1593, %rd2718;
	mad.lo.s64 	%rd2720, %rd2688, %rd1589, %rd2719;
	mad.lo.s64 	%rd2721, %rd2692, %rd1585, %rd2720;
	mad.lo.s64 	%rd2722, %rd2696, %rd1581, %rd2721;
	mad.lo.s64 	%rd2723, %rd2700, %rd1577, %rd2722;
	mad.lo.s64 	%rd2724, %rd2711, %rd1573, %rd2723;
	mul.lo.s64 	%rd2725, %rd2684, %rd1611;
	mad.lo.s64 	%rd2726, %rd2688, %rd1593, %rd2725;
	mad.lo.s64 	%rd2727, %rd2692, %rd1589, %rd2726;
	mad.lo.s64 	%rd2728, %rd2696, %rd1585, %rd2727;
	mad.lo.s64 	%rd2729, %rd2700, %rd1581, %rd2728;
	mad.lo.s64 	%rd2730, %rd2711, %rd1577, %rd2729;
	mul.lo.s64 	%rd2731, %rd2688, %rd1611;
	and.b64  	%rd2732, %rd2724, 4294967295;
	and.b64  	%rd2733, %rd2730, 4294967295;
	mad.lo.s64 	%rd2734, %rd2692, %rd1593, %rd2731;
	mad.lo.s64 	%rd2735, %rd2696, %rd1589, %rd2734;
	mad.lo.s64 	%rd2736, %rd2700, %rd1585, %rd2735;
	mad.lo.s64 	%rd2737, %rd2711, %rd1581, %rd2736;
	mul.lo.s64 	%rd2738, %rd2692, %rd1611;
	mad.lo.s64 	%rd2739, %rd2696, %rd1593, %rd2738;
	mad.lo.s64 	%rd2740, %rd2700, %rd1589, %rd2739;
	mad.lo.s64 	%rd2741, %rd2711, %rd1585, %rd2740;
	mul.lo.s64 	%rd2742, %rd2696, %rd1611;
	and.b64  	%rd2743, %rd2737, 4294967295;
	and.b64  	%rd2744, %rd2741, 4294967295;
	mad.lo.s64 	%rd2745, %rd2700, %rd1593, %rd2742;
	mad.lo.s64 	%rd2746, %rd2711, %rd1589, %rd2745;
	mul.lo.s64 	%rd2747, %rd2700, %rd1611;
	mad.lo.s64 	%rd2748, %rd2711, %rd1593, %rd2747;
	mul.lo.s64 	%rd2749, %rd2711, %rd1611;
	and.b64  	%rd2750, %rd2746, 4294967295;
	and.b64  	%rd2751, %rd2748, 4294967295;
	and.b64  	%rd2752, %rd2749, 4294967295;
	mul.lo.s64 	%rd2753, %rd2710, -8659850874718887031;
	shr.u64 	%rd2754, %rd2753, 32;
	mad.lo.s64 	%rd2755, %rd2705, 2148002933, %rd2712;
	mad.lo.s64 	%rd2756, %rd2680, %rd1573, %rd2755;
	mad.lo.s64 	%rd2757, %rd2684, %rd1569, %rd2756;
	mad.lo.s64 	%rd2758, %rd2754, 1008765974, %rd2757;
	mad.lo.s64 	%rd2759, %rd2705, 207493785, %rd2713;
	mad.lo.s64 	%rd2760, %rd2680, %rd1577, %rd2759;
	mad.lo.s64 	%rd2761, %rd2684, %rd1573, %rd2760;
	mad.lo.s64 	%rd2762, %rd2688, %rd1569, %rd2761;
	mad.lo.s64 	%rd2763, %rd2754, 1752287885, %rd2762;
	and.b64  	%rd2764, %rd2758, 4294967295;
	shl.b64 	%rd2765, %rd2763, 32;
	or.b64  	%rd2766, %rd2765, %rd2764;
	mul.lo.s64 	%rd2767, %rd2754, 811880050;
	and.b64  	%rd2768, %rd2767, 4294967294;
	add.s64 	%rd2769, %rd2732, %rd2768;
	shr.u64 	%rd2770, %rd2769, 32;
	add.s64 	%rd2771, %rd2770, %rd2733;
	shr.u64 	%rd2772, %rd2771, 32;
	mul.lo.s64 	%rd2773, %rd2766, -8659850874718887031;
	shr.u64 	%rd2774, %rd2773, 32;
	mad.lo.s64 	%rd2775, %rd2705, 1746026693, %rd2714;
	mad.lo.s64 	%rd2776, %rd2680, %rd1581, %rd2775;
	mad.lo.s64 	%rd2777, %rd2684, %rd1577, %rd2776;
	mad.lo.s64 	%rd2778, %rd2688, %rd1573, %rd2777;
	mad.lo.s64 	%rd2779, %rd2754, 2541841041, %rd2778;
	mad.lo.s64 	%rd2780, %rd2692, %rd1569, %rd2779;
	mad.lo.s64 	%rd2781, %rd2758, 2148002933, %rd2780;
	mad.lo.s64 	%rd2782, %rd2774, 1008765974, %rd2781;
	mad.lo.s64 	%rd2783, %rd2705, 1127133286, %rd2715;
	mad.lo.s64 	%rd2784, %rd2680, %rd1585, %rd2783;
	mad.lo.s64 	%rd2785, %rd2684, %rd1581, %rd2784;
	mad.lo.s64 	%rd2786, %rd2688, %rd1577, %rd2785;
	mad.lo.s64 	%rd2787, %rd2754, 2172737629, %rd2786;
	mad.lo.s64 	%rd2788, %rd2692, %rd1573, %rd2787;
	mad.lo.s64 	%rd2789, %rd2758, 207493785, %rd2788;
	mad.lo.s64 	%rd2790, %rd2696, %rd1569, %rd2789;
	mad.lo.s64 	%rd2791, %rd2774, 1752287885, %rd2790;
	and.b64  	%rd2792, %rd2782, 4294967295;
	shl.b64 	%rd2793, %rd2791, 32;
	or.b64  	%rd2794, %rd2793, %rd2792;
	mul.lo.s64 	%rd2795, %rd2758, 234131697;
	mul.lo.s64 	%rd2796, %rd2758, 1202721026;
	mul.lo.s64 	%rd2797, %rd2774, 811880050;
	and.b64  	%rd2798, %rd2797, 4294967294;
	add.s64 	%rd2799, %rd2743, %rd2798;
	add.s64 	%rd2800, %rd2799, %rd2772;
	shr.u64 	%rd2801, %rd2800, 32;
	add.s64 	%rd2802, %rd2801, %rd2744;
	shr.u64 	%rd2803, %rd2802, 32;
	mul.lo.s64 	%rd2804, %rd2794, -8659850874718887031;
	shr.u64 	%rd2805, %rd2804, 32;
	mad.lo.s64 	%rd2806, %rd2705, 234131697, %rd2716;
	mad.lo.s64 	%rd2807, %rd2680, %rd1589, %rd2806;
	mad.lo.s64 	%rd2808, %rd2684, %rd1585, %rd2807;
	mad.lo.s64 	%rd2809, %rd2688, %rd1581, %rd2808;
	mad.lo.s64 	%rd2810, %rd2754, 3092268470, %rd2809;
	mad.lo.s64 	%rd2811, %rd2692, %rd1577, %rd2810;
	mad.lo.s64 	%rd2812, %rd2758, 1746026693, %rd2811;
	mad.lo.s64 	%rd2813, %rd2696, %rd1573, %rd2812;
	mad.lo.s64 	%rd2814, %rd2700, %rd1569, %rd2813;
	mad.lo.s64 	%rd2815, %rd2774, 2541841041, %rd2814;
	mad.lo.s64 	%rd2816, %rd2782, 2148002933, %rd2815;
	mad.lo.s64 	%rd2817, %rd2805, 1008765974, %rd2816;
	mad.lo.s64 	%rd2818, %rd2705, 1202721026, %rd2717;
	mad.lo.s64 	%rd2819, %rd2680, %rd1593, %rd2818;
	mad.lo.s64 	%rd2820, %rd2684, %rd1589, %rd2819;
	mad.lo.s64 	%rd2821, %rd2688, %rd1585, %rd2820;
	mad.lo.s64 	%rd2822, %rd2754, 3778125865, %rd2821;
	mad.lo.s64 	%rd2823, %rd2692, %rd1581, %rd2822;
	mad.lo.s64 	%rd2824, %rd2758, 1127133286, %rd2823;
	mad.lo.s64 	%rd2825, %rd2696, %rd1577, %rd2824;
	mad.lo.s64 	%rd2826, %rd2700, %rd1573, %rd2825;
	mad.lo.s64 	%rd2827, %rd2711, %rd1569, %rd2826;
	mad.lo.s64 	%rd2828, %rd2774, 2172737629, %rd2827;
	mad.lo.s64 	%rd2829, %rd2782, 207493785, %rd2828;
	mad.lo.s64 	%rd2830, %rd2805, 1752287885, %rd2829;
	and.b64  	%rd2831, %rd2817, 4294967295;
	shl.b64 	%rd2832, %rd2830, 32;
	or.b64  	%rd2833, %rd2832, %rd2831;
	mul.lo.s64 	%rd2834, %rd2782, 234131697;
	mul.lo.s64 	%rd2835, %rd2782, 1202721026;
	mul.lo.s64 	%rd2836, %rd2805, 811880050;
	and.b64  	%rd2837, %rd2836, 4294967294;
	add.s64 	%rd2838, %rd2837, %rd2750;
	add.s64 	%rd2839, %rd2838, %rd2803;
	shr.u64 	%rd2840, %rd2839, 32;
	add.s64 	%rd2841, %rd2840, %rd2751;
	shr.u64 	%rd2842, %rd2841, 32;
	mul.lo.s64 	%rd2843, %rd2833, -8659850874718887031;
	shr.u64 	%rd2844, %rd2843, 32;
	mad.lo.s64 	%rd2845, %rd2774, 3092268470, %rd2795;
	mad.lo.s64 	%rd2846, %rd2782, 1746026693, %rd2845;
	add.s64 	%rd2847, %rd2846, %rd2769;
	mad.lo.s64 	%rd2848, %rd2805, 2541841041, %rd2847;
	mad.lo.s64 	%rd2849, %rd2817, 2148002933, %rd2848;
	mad.lo.s64 	%rd2850, %rd2844, 1008765974, %rd2849;
	mad.lo.s64 	%rd2851, %rd2774, 3778125865, %rd2796;
	mad.lo.s64 	%rd2852, %rd2782, 1127133286, %rd2851;
	mad.lo.s64 	%rd2853, %rd2805, 2172737629, %rd2852;
	add.s64 	%rd2854, %rd2853, %rd2771;
	mad.lo.s64 	%rd2855, %rd2817, 207493785, %rd2854;
	mad.lo.s64 	%rd2856, %rd2844, 1752287885, %rd2855;
	and.b64  	%rd2857, %rd2850, 4294967295;
	and.b64  	%rd2858, %rd2856, 4294967295;
	mad.lo.s64 	%rd2859, %rd2805, 3092268470, %rd2834;
	mad.lo.s64 	%rd2860, %rd2817, 1746026693, %rd2859;
	add.s64 	%rd2861, %rd2860, %rd2800;
	mad.lo.s64 	%rd2862, %rd2844, 2541841041, %rd2861;
	mad.lo.s64 	%rd2863, %rd2805, 3778125865, %rd2835;
	mad.lo.s64 	%rd2864, %rd2817, 1127133286, %rd2863;
	add.s64 	%rd2865, %rd2864, %rd2802;
	mad.lo.s64 	%rd2866, %rd2844, 2172737629, %rd2865;
	and.b64  	%rd2867, %rd2862, 4294967295;
	and.b64  	%rd2868, %rd2866, 4294967295;
	mad.lo.s64 	%rd2869, %rd2817, 234131697, %rd2839;
	mad.lo.s64 	%rd2870, %rd2844, 3092268470, %rd2869;
	mad.lo.s64 	%rd2871, %rd2817, 1202721026, %rd2841;
	mad.lo.s64 	%rd2872, %rd2844, 3778125865, %rd2871;
	mul.lo.s64 	%rd2873, %rd2844, 811880050;
	and.b64  	%rd2874, %rd2870, 4294967295;
	and.b64  	%rd2875, %rd2872, 4294967295;
	and.b64  	%rd2876, %rd2873, 4294967294;
	add.s64 	%rd2877, %rd2876, %rd2752;
	add.s64 	%rd2878, %rd2877, %rd2842;
	add.s64 	%rd2879, %rd2857, -3632069959;
	shr.s64 	%rd2880, %rd2879, 63;
	add.s64 	%rd2881, %rd2858, %rd2880;
	add.s64 	%rd2882, %rd2881, -1008765974;
	and.b64  	%rd2883, %rd2879, 4294967295;
	and.b64  	%rd2884, %rd2882, 4294967295;
	shr.s64 	%rd2885, %rd2882, 63;
	add.s64 	%rd2886, %rd2867, %rd2885;
	add.s64 	%rd2887, %rd2886, -1752287885;
	shr.s64 	%rd2888, %rd2887, 63;
	add.s64 	%rd2889, %rd2868, %rd2888;
	add.s64 	%rd2890, %rd2889, -2541841041;
	and.b64  	%rd2891, %rd2887, 4294967295;
	and.b64  	%rd2892, %rd2890, 4294967295;
	shr.s64 	%rd2893, %rd2890, 63;
	add.s64 	%rd2894, %rd2874, %rd2893;
	add.s64 	%rd2895, %rd2894, -2172737629;
	shr.s64 	%rd2896, %rd2895, 63;
	add.s64 	%rd2897, %rd2875, %rd2896;
	add.s64 	%rd2898, %rd2897, -3092268470;
	and.b64  	%rd2899, %rd2895, 4294967295;
	and.b64  	%rd2900, %rd2898, 4294967295;
	and.b64  	%rd2901, %rd2878, 4294967295;
	shr.s64 	%rd2902, %rd2898, 63;
	add.s64 	%rd2903, %rd2901, %rd2902;
	add.s64 	%rd2904, %rd2903, -3778125865;
	shr.u64 	%rd2905, %rd2878, 32;
	shr.s64 	%rd2906, %rd2904, 63;
	and.b64  	%rd2907, %rd2904, 4294967295;
	add.s64 	%rd2908, %rd2883, 3632069959;
	shr.u64 	%rd2909, %rd2908, 32;
	add.s64 	%rd2910, %rd2909, %rd2884;
	add.s64 	%rd2911, %rd2910, 1008765974;
	shr.u64 	%rd2912, %rd2911, 32;
	and.b64  	%rd2913, %rd2908, 4294967295;
	and.b64  	%rd2914, %rd2911, 4294967295;
	add.s64 	%rd2915, %rd2891, %rd2912;
	add.s64 	%rd2916, %rd2915, 1752287885;
	shr.u64 	%rd2917, %rd2916, 32;
	add.s64 	%rd2918, %rd2892, %rd2917;
	add.s64 	%rd2919, %rd2918, 2541841041;
	shr.u64 	%rd2920, %rd2919, 32;
	and.b64  	%rd2921, %rd2916, 4294967295;
	and.b64  	%rd2922, %rd2919, 4294967295;
	add.s64 	%rd2923, %rd2899, %rd2920;
	add.s64 	%rd2924, %rd2923, 2172737629;
	shr.u64 	%rd2925, %rd2924, 32;
	add.s64 	%rd2926, %rd2900, %rd2925;
	add.s64 	%rd2927, %rd2926, 3092268470;
	shr.u64 	%rd2928, %rd2927, 32;
	and.b64  	%rd2929, %rd2924, 4294967295;
	and.b64  	%rd2930, %rd2927, 4294967295;
	add.s64 	%rd2931, %rd2907, %rd2928;
	add.s64 	%rd2932, %rd2931, 3778125865;
	add.s64 	%rd2933, %rd2906, %rd2905;
	sub.s64 	%rd2934, %rd2913, %rd2611;
	shr.s64 	%rd2935, %rd2934, 63;
	sub.s64 	%rd2936, %rd2935, %rd2612;
	add.s64 	%rd2937, %rd2936, %rd2914;
	and.b64  	%rd2938, %rd2934, 4294967295;
	and.b64  	%rd2939, %rd2937, 4294967295;
	shr.s64 	%rd2940, %rd2937, 63;
	sub.s64 	%rd2941, %rd2940, %rd2621;
	add.s64 	%rd2942, %rd2941, %rd2921;
	shr.s64 	%rd2943, %rd2942, 63;
	sub.s64 	%rd2944, %rd2943, %rd2622;
	add.s64 	%rd2945, %rd2944, %rd2922;
	and.b64  	%rd2946, %rd2942, 4294967295;
	and.b64  	%rd2947, %rd2945, 4294967295;
	shr.s64 	%rd2948, %rd2945, 63;
	sub.s64 	%rd2949, %rd2948, %rd2631;
	add.s64 	%rd2950, %rd2949, %rd2929;
	shr.s64 	%rd2951, %rd2950, 63;
	sub.s64 	%rd2952, %rd2951, %rd2632;
	add.s64 	%rd2953, %rd2952, %rd2930;
	and.b64  	%rd2954, %rd2950, 4294967295;
	and.b64  	%rd2955, %rd2953, 4294967295;
	and.b64  	%rd2956, %rd2932, 4294967295;
	and.b64  	%rd2957, %rd2635, 4294967295;
	shr.s64 	%rd2958, %rd2953, 63;
	sub.s64 	%rd2959, %rd2958, %rd2957;
	add.s64 	%rd2960, %rd2959, %rd2956;
	shr.u64 	%rd2961, %rd2932, 32;
	add.s64 	%rd2962, %rd2933, %rd2961;
	and.b64  	%rd2963, %rd2962, 4294967295;
	shr.u64 	%rd2964, %rd2639, 32;
	shr.s64 	%rd2965, %rd2960, 63;
	sub.s64 	%rd2966, %rd2965, %rd2964;
	add.s64 	%rd2967, %rd2966, %rd2963;
	shr.u64 	%rd2968, %rd2967, 32;
	and.b64  	%rd2969, %rd2960, 4294967295;
	and.b64  	%rd2970, %rd2968, 3632069959;
	add.s64 	%rd2971, %rd2970, %rd2938;
	shr.u64 	%rd2972, %rd2971, 32;
	and.b64  	%rd2973, %rd2968, 1008765974;
	add.s64 	%rd2974, %rd2973, %rd2939;
	add.s64 	%rd2975, %rd2974, %rd2972;
	shr.u64 	%rd2976, %rd2975, 32;
	and.b64  	%rd2977, %rd2971, 4294967295;
	shl.b64 	%rd2978, %rd2975, 32;
	or.b64  	%rd2979, %rd2978, %rd2977;
	and.b64  	%rd2980, %rd2968, 1752287885;
	add.s64 	%rd2981, %rd2980, %rd2946;
	add.s64 	%rd2982, %rd2981, %rd2976;
	shr.u64 	%rd2983, %rd2982, 32;
	and.b64  	%rd2984, %rd2968, 2541841041;
	add.s64 	%rd2985, %rd2984, %rd2947;
	add.s64 	%rd2986, %rd2985, %rd2983;
	shr.u64 	%rd2987, %rd2986, 32;
	and.b64  	%rd2988, %rd2982, 4294967295;
	shl.b64 	%rd2989, %rd2986, 32;
	or.b64  	%rd2990, %rd2989, %rd2988;
	and.b64  	%rd2991, %rd2968, 2172737629;
	add.s64 	%rd2992, %rd2991, %rd2954;
	add.s64 	%rd2993, %rd2992, %rd2987;
	shr.u64 	%rd2994, %rd2993, 32;
	and.b64  	%rd2995, %rd2968, 3092268470;
	add.s64 	%rd2996, %rd2995, %rd2955;
	add.s64 	%rd2997, %rd2996, %rd2994;
	shr.u64 	%rd2998, %rd2997, 32;
	and.b64  	%rd2999, %rd2993, 4294967295;
	shl.b64 	%rd3000, %rd2997, 32;
	or.b64  	%rd3001, %rd3000, %rd2999;
	and.b64  	%rd3002, %rd2968, 3778125865;
	shl.b64 	%rd3003, %rd2967, 32;
	and.b64  	%rd3004, %rd2967, 3486998263024844800;
	or.b64  	%rd3005, %rd3003, %rd2969;
	add.s64 	%rd3006, %rd3005, %rd3004;
	add.s64 	%rd3007, %rd3006, %rd3002;
	add.s64 	%rd3008, %rd3007, %rd2998;
	cvta.to.global.u64 	%rd3009, %rd3016;
	st.global.u64 	[%rd3009], %rd2311;
	st.global.u64 	[%rd3009+8], %rd2322;
	st.global.u64 	[%rd3009+16], %rd2333;
	st.global.u64 	[%rd3009+24], %rd2340;
	st.global.u64 	[%rd3009+32], %rd2979;
	st.global.u64 	[%rd3009+40], %rd2990;
	st.global.u64 	[%rd3009+48], %rd3001;
	st.global.u64 	[%rd3009+56], %rd3008;
	st.global.u64 	[%rd3009+64], %rd2168;
	st.global.u64 	[%rd3009+72], %rd2179;
	st.global.u64 	[%rd3009+80], %rd2190;
	st.global.u64 	[%rd3009+88], %rd2197;
$L__BB5_3:
	ret;

}
	// .globl	g1_add
.visible .entry g1_add(
	.param .u64 .ptr .align 1 g1_add_param_0,
	.param .u64 .ptr .align 1 g1_add_param_1,
	.param .u64 .ptr .align 1 g1_add_param_2
)
{
	.reg .pred 	%p<17>;
	.reg .b32 	%r<301>;
	.reg .b64 	%rd<7927>;

	ld.param.u64 	%rd90, [g1_add_param_0];
	ld.param.u64 	%rd91, [g1_add_param_1];
	ld.param.u64 	%rd92, [g1_add_param_2];
	cvta.to.global.u64 	%rd1, %rd92;
	cvta.to.global.u64 	%rd2, %rd91;
	cvta.to.global.u64 	%rd3, %rd90;
	ld.global.u64 	%rd4, [%rd3+64];
	ld.global.u64 	%rd5, [%rd3+72];
	and.b64  	%rd93, %rd5, %rd4;
	ld.global.u64 	%rd6, [%rd3+80];
	and.b64  	%rd94, %rd6, %rd93;
	ld.global.u64 	%rd7, [%rd3+88];
	and.b64  	%rd95, %rd7, %rd94;
	setp.ne.s64 	%p1, %rd95, 0;
	@%p1 bra 	$L__BB6_2;
	ld.global.u64 	%rd7911, [%rd2];
	ld.global.u64 	%rd7912, [%rd2+8];
	ld.global.u64 	%rd7913, [%rd2+16];
	ld.global.u64 	%rd7914, [%rd2+24];
	ld.global.u64 	%rd7915, [%rd2+32];
	ld.global.u64 	%rd7916, [%rd2+40];
	ld.global.u64 	%rd7917, [%rd2+48];
	ld.global.u64 	%rd7918, [%rd2+56];
	ld.global.u64 	%rd7919, [%rd2+64];
	ld.global.u64 	%rd7920, [%rd2+72];
	ld.global.u64 	%rd7921, [%rd2+80];
	ld.global.u64 	%rd7922, [%rd2+88];
	st.global.u64 	[%rd1], %rd7911;
	st.global.u64 	[%rd1+8], %rd7912;
	st.global.u64 	[%rd1+16], %rd7913;
	st.global.u64 	[%rd1+24], %rd7914;
	st.global.u64 	[%rd1+32], %rd7915;
	st.global.u64 	[%rd1+40], %rd7916;
	st.global.u64 	[%rd1+48], %rd7917;
	st.global.u64 	[%rd1+56], %rd7918;
	st.global.u64 	[%rd1+64], %rd7919;
	st.global.u64 	[%rd1+72], %rd7920;
	st.global.u64 	[%rd1+80], %rd7921;
	st.global.u64 	[%rd1+88], %rd7922;
	bra.uni 	$L__BB6_9;
$L__BB6_2:
	ld.global.u64 	%rd8, [%rd2+64];
	ld.global.u64 	%rd9, [%rd2+72];
	and.b64  	%rd96, %rd9, %rd8;
	ld.global.u64 	%rd10, [%rd2+80];
	and.b64  	%rd97, %rd10, %rd96;
	ld.global.u64 	%rd11, [%rd2+88];
	and.b64  	%rd98, %rd11, %rd97;
	setp.ne.s64 	%p2, %rd98, 0;
	@%p2 bra 	$L__BB6_4;
	ld.global.u64 	%rd7903, [%rd3];
	ld.global.u64 	%rd7904, [%rd3+8];
	ld.global.u64 	%rd7905, [%rd3+16];
	ld.global.u64 	%rd7906, [%rd3+24];
	ld.global.u64 	%rd7907, [%rd3+32];
	ld.global.u64 	%rd7908, [%rd3+40];
	ld.global.u64 	%rd7909, [%rd3+48];
	ld.global.u64 	%rd7910, [%rd3+56];
	st.global.u64 	[%rd1], %rd7903;
	st.global.u64 	[%rd1+8], %rd7904;
	st.global.u64 	[%rd1+16], %rd7905;
	st.global.u64 	[%rd1+24], %rd7906;
	st.global.u64 	[%rd1+32], %rd7907;
	st.global.u64 	[%rd1+40], %rd7908;
	st.global.u64 	[%rd1+48], %rd7909;
	st.global.u64 	[%rd1+56], %rd7910;
	st.global.u64 	[%rd1+64], %rd4;
	st.global.u64 	[%rd1+72], %rd5;
	st.global.u64 	[%rd1+80], %rd6;
	st.global.u64 	[%rd1+88], %rd7;
	bra.uni 	$L__BB6_9;
$L__BB6_4:
	ld.param.u64 	%rd7924, [g1_add_param_1];
	ld.param.u64 	%rd7923, [g1_add_param_0];
	mul.lo.s64 	%rd99, %rd5, %rd4;
	shr.u64 	%rd12, %rd5, 32;
	shr.u64 	%rd13, %rd4, 32;
	mul.lo.s64 	%rd100, %rd13, %rd5;
	mad.lo.s64 	%rd101, %rd12, %rd4, %rd100;
	mul.lo.s64 	%rd102, %rd12, %rd13;
	and.b64  	%rd103, %rd99, 4294967295;
	shl.b64 	%rd104, %rd101, 32;
	or.b64  	%rd105, %rd104, %rd103;
	mad.lo.s64 	%rd106, %rd6, %rd4, %rd102;
	shr.u64 	%rd14, %rd6, 32;
	mul.lo.s64 	%rd107, %rd6, %rd13;
	mad.lo.s64 	%rd108, %rd14, %rd4, %rd107;
	mul.lo.s64 	%rd109, %rd14, %rd13;
	and.b64  	%rd110, %rd106, 4294967295;
	shl.b64 	%rd111, %rd108, 32;
	or.b64  	%rd112, %rd111, %rd110;
	mad.lo.s64 	%rd113, %rd7, %rd4, %rd109;
	shr.u64 	%rd15, %rd7, 32;
	mul.lo.s64 	%rd114, %rd13, %rd7;
	mad.lo.s64 	%rd115, %rd15, %rd4, %rd114;
	mul.lo.s64 	%rd116, %rd15, %rd13;
	mad.lo.s64 	%rd117, %rd6, %rd5, %rd113;
	mad.lo.s64 	%rd118, %rd12, %rd6, %rd115;
	mad.lo.s64 	%rd119, %rd14, %rd5, %rd118;
	and.b64  	%rd120, %rd117, 4294967295;
	shl.b64 	%rd121, %rd119, 32;
	or.b64  	%rd122, %rd121, %rd120;
	mad.lo.s64 	%rd123, %rd14, %rd12, %rd116;
	mad.lo.s64 	%rd124, %rd7, %rd5, %rd123;
	mul.lo.s64 	%rd125, %rd12, %rd7;
	mad.lo.s64 	%rd126, %rd15, %rd5, %rd125;
	mul.lo.s64 	%rd127, %rd15, %rd12;
	and.b64  	%rd128, %rd124, 4294967295;
	shl.b64 	%rd129, %rd126, 32;
	or.b64  	%rd130, %rd129, %rd128;
	mad.lo.s64 	%rd131, %rd7, %rd6, %rd127;
	mul.lo.s64 	%rd132, %rd14, %rd7;
	mad.lo.s64 	%rd133, %rd15, %rd6, %rd132;
	mul.lo.s64 	%rd134, %rd15, %rd14;
	and.b64  	%rd135, %rd131, 4294967295;
	shl.b64 	%rd136, %rd133, 32;
	or.b64  	%rd137, %rd136, %rd135;
	and.b64  	%rd138, %rd134, 4294967295;
	mov.b64 	{%r1, %r2}, %rd138;
	mov.b64 	{%r3, %r4}, %rd136;
	shf.l.wrap.b32 	%r5, %r4, %r1, 1;
	shf.l.wrap.b32 	%r6, %r1, %r2, 1;
	mov.b64 	%rd139, {%r5, %r6};
	mov.b64 	{%r7, %r8}, %rd137;
	mov.b64 	{%r9, %r10}, %rd129;
	shf.l.wrap.b32 	%r11, %r10, %r7, 1;
	shf.l.wrap.b32 	%r12, %r7, %r8, 1;
	mov.b64 	%rd140, {%r11, %r12};
	mov.b64 	{%r13, %r14}, %rd130;
	mov.b64 	{%r15, %r16}, %rd121;
	shf.l.wrap.b32 	%r17, %r16, %r13, 1;
	shf.l.wrap.b32 	%r18, %r13, %r14, 1;
	mov.b64 	%rd141, {%r17, %r18};
	mov.b64 	{%r19, %r20}, %rd122;
	mov.b64 	{%r21, %r22}, %rd111;
	shf.l.wrap.b32 	%r23, %r22, %r19, 1;
	shf.l.wrap.b32 	%r24, %r19, %r20, 1;
	mov.b64 	%rd142, {%r23, %r24};
	mov.b64 	{%r25, %r26}, %rd112;
	mov.b64 	{%r27, %r28}, %rd104;
	shf.l.wrap.b32 	%r29, %r28, %r25, 1;
	shf.l.wrap.b32 	%r30, %r25, %r26, 1;
	mov.b64 	%rd143, {%r29, %r30};
	shl.b64 	%rd144, %rd105, 1;
	mul.lo.s64 	%rd145, %rd4, %rd4;
	mul.lo.s64 	%rd146, %rd4, %rd13;
	shl.b64 	%rd147, %rd146, 33;
	mul.lo.s64 	%rd148, %rd13, %rd13;
	and.b64  	%rd149, %rd145, 4294967293;
	or.b64  	%rd150, %rd147, %rd149;
	and.b64  	%rd151, %rd148, 4294967293;
	and.b64  	%rd152, %rd144, 4294967294;
	add.s64 	%rd153, %rd151, %rd152;
	shr.u64 	%rd154, %rd153, 32;
	shr.u64 	%rd155, %rd144, 32;
	add.s64 	%rd156, %rd154, %rd155;
	shr.u64 	%rd157, %rd156, 32;
	mad.lo.s64 	%rd158, %rd5, %rd5, %rd143;
	shr.u64 	%rd159, %rd143, 32;
	mul.lo.s64 	%rd160, %rd5, %rd12;
	shl.b64 	%rd161, %rd160, 1;
	mul.lo.s64 	%rd162, %rd12, %rd12;
	and.b64  	%rd163, %rd162, 4294967293;
	and.b64  	%rd164, %rd142, 4294967295;
	add.s64 	%rd165, %rd163, %rd164;
	shr.u64 	%rd166, %rd165, 32;
	shr.u64 	%rd167, %rd142, 32;
	add.s64 	%rd168, %rd166, %rd167;
	shr.u64 	%rd169, %rd168, 32;
	mad.lo.s64 	%rd170, %rd6, %rd6, %rd141;
	add.s64 	%rd171, %rd170, %rd169;
	shr.u64 	%rd172, %rd141, 32;
	mul.lo.s64 	%rd173, %rd6, %rd14;
	shl.b64 	%rd174, %rd173, 1;
	add.s64 	%rd175, %rd172, %rd174;
	mul.lo.s64 	%rd176, %rd14, %rd14;
	and.b64  	%rd177, %rd171, 4294967295;
	and.b64  	%rd178, %rd175, 4294967295;
	and.b64  	%rd179, %rd176, 4294967293;
	and.b64  	%rd180, %rd140, 4294967295;
	add.s64 	%rd181, %rd180, %rd179;
	shr.u64 	%rd182, %rd181, 32;
	shr.u64 	%rd183, %rd140, 32;
	add.s64 	%rd184, %rd182, %rd183;
	shr.u64 	%rd185, %rd184, 32;
	and.b64  	%rd186, %rd181, 4294967295;
	and.b64  	%rd187, %rd184, 4294967295;
	mad.lo.s64 	%rd188, %rd7, %rd7, %rd139;
	add.s64 	%rd189, %rd188, %rd185;
	shr.u64 	%rd190, %rd139, 32;
	mul.lo.s64 	%rd191, %rd7, %rd15;
	shl.b64 	%rd192, %rd191, 1;
	or.b64  	%rd193, %rd190, %rd192;
	mul.lo.s64 	%rd194, %rd15, %rd15;
	and.b64  	%rd195, %rd189, 4294967295;
	and.b64  	%rd196, %rd193, 4294967295;
	and.b64  	%rd197, %rd194, 4294967293;
	mul.lo.s64 	%rd198, %rd150, -8659850874718887031;
	shr.u64 	%rd199, %rd198, 32;
	mad.lo.s64 	%rd200, %rd145, 2148002933, %rd153;
	mad.lo.s64 	%rd201, %rd199, 1008765974, %rd200;
	mad.lo.s64 	%rd202, %rd145, 207493785, %rd156;
	mad.lo.s64 	%rd203, %rd199, 1752287885, %rd202;
	and.b64  	%rd204, %rd201, 4294967295;
	shl.b64 	%rd205, %rd203, 32;
	or.b64  	%rd206, %rd205, %rd204;
	mad.lo.s64 	%rd207, %rd145, 234131697, %rd165;
	mad.lo.s64 	%rd208, %rd199, 3092268470, %rd207;
	mul.lo.s64 	%rd209, %rd145, 1202721026;
	mul.lo.s64 	%rd210, %rd199, 811880050;
	and.b64  	%rd211, %rd210, 4294967294;
	add.s64 	%rd212, %rd177, %rd211;
	shr.u64 	%rd213, %rd212, 32;
	add.s64 	%rd214, %rd213, %rd178;
	shr.u64 	%rd215, %rd214, 32;
	mul.lo.s64 	%rd216, %rd206, -8659850874718887031;
	shr.u64 	%rd217, %rd216, 32;
	mad.lo.s64 	%rd218, %rd145, 1746026693, %rd158;
	mad.lo.s64 	%rd219, %rd199, 2541841041, %rd218;
	add.s64 	%rd220, %rd219, %rd157;
	mad.lo.s64 	%rd221, %rd201, 2148002933, %rd220;
	mad.lo.s64 	%rd222, %rd217, 1008765974, %rd221;
	mad.lo.s64 	%rd223, %rd145, 1127133286, %rd159;
	add.s64 	%rd224, %rd223, %rd161;
	mad.lo.s64 	%rd225, %rd199, 2172737629, %rd224;
	mad.lo.s64 	%rd226, %rd201, 207493785, %rd225;
	mad.lo.s64 	%rd227, %rd217, 1752287885, %rd226;
	and.b64  	%rd228, %rd222, 4294967295;
	shl.b64 	%rd229, %rd227, 32;
	or.b64  	%rd230, %rd229, %rd228;
	mad.lo.s64 	%rd231, %rd201, 1746026693, %rd208;
	mad.lo.s64 	%rd232, %rd217, 2541841041, %rd231;
	mad.lo.s64 	%rd233, %rd201, 234131697, %rd212;
	mad.lo.s64 	%rd234, %rd217, 3092268470, %rd233;
	mad.lo.s64 	%rd235, %rd201, 1202721026, %rd214;
	mad.lo.s64 	%rd236, %rd217, 3778125865, %rd235;
	mul.lo.s64 	%rd237, %rd217, 811880050;
	and.b64  	%rd238, %rd237, 4294967294;
	add.s64 	%rd239, %rd238, %rd186;
	add.s64 	%rd240, %rd239, %rd215;
	shr.u64 	%rd241, %rd240, 32;
	add.s64 	%rd242, %rd241, %rd187;
	shr.u64 	%rd243, %rd242, 32;
	mul.lo.s64 	%rd244, %rd230, -8659850874718887031;
	shr.u64 	%rd245, %rd244, 32;
	mad.lo.s64 	%rd246, %rd222, 2148002933, %rd232;
	mad.lo.s64 	%rd247, %rd245, 1008765974, %rd246;
	mad.lo.s64 	%rd248, %rd199, 3778125865, %rd209;
	add.s64 	%rd249, %rd248, %rd168;
	mad.lo.s64 	%rd250, %rd201, 1127133286, %rd249;
	mad.lo.s64 	%rd251, %rd217, 2172737629, %rd250;
	mad.lo.s64 	%rd252, %rd222, 207493785, %rd251;
	mad.lo.s64 	%rd253, %rd245, 1752287885, %rd252;
	and.b64  	%rd254, %rd247, 4294967295;
	shl.b64 	%rd255, %rd253, 32;
	or.b64  	%rd256, %rd255, %rd254;
	mad.lo.s64 	%rd257, %rd222, 1746026693, %rd234;
	mad.lo.s64 	%rd258, %rd245, 2541841041, %rd257;
	mad.lo.s64 	%rd259, %rd222, 1127133286, %rd236;
	mad.lo.s64 	%rd260, %rd245, 2172737629, %rd259;
	mad.lo.s64 	%rd261, %rd222, 234131697, %rd240;
	mad.lo.s64 	%rd262, %rd245, 3092268470, %rd261;
	mad.lo.s64 	%rd263, %rd222, 1202721026, %rd242;
	mad.lo.s64 	%rd264, %rd245, 3778125865, %rd263;
	mul.lo.s64 	%rd265, %rd245, 811880050;
	and.b64  	%rd266, %rd265, 4294967294;
	add.s64 	%rd267, %rd243, %rd195;
	add.s64 	%rd268, %rd267, %rd266;
	shr.u64 	%rd269, %rd268, 32;
	add.s64 	%rd270, %rd269, %rd196;
	shr.u64 	%rd271, %rd270, 32;
	mul.lo.s64 	%rd272, %rd256, -8659850874718887031;
	shr.u64 	%rd273, %rd272, 32;
	mad.lo.s64 	%rd274, %rd247, 2148002933, %rd258;
	mad.lo.s64 	%rd275, %rd273, 1008765974, %rd274;
	mad.lo.s64 	%rd276, %rd247, 207493785, %rd260;
	mad.lo.s64 	%rd277, %rd273, 1752287885, %rd276;
	and.b64  	%rd278, %rd275, 4294967295;
	and.b64  	%rd279, %rd277, 4294967295;
	mad.lo.s64 	%rd280, %rd247, 1746026693, %rd262;
	mad.lo.s64 	%rd281, %rd273, 2541841041, %rd280;
	mad.lo.s64 	%rd282, %rd247, 1127133286, %rd264;
	mad.lo.s64 	%rd283, %rd273, 2172737629, %rd282;
	and.b64  	%rd284, %rd281, 4294967295;
	and.b64  	%rd285, %rd283, 4294967295;
	mad.lo.s64 	%rd286, %rd247, 234131697, %rd268;
	mad.lo.s64 	%rd287, %rd273, 3092268470, %rd286;
	mad.lo.s64 	%rd288, %rd247, 1202721026, %rd270;
	mad.lo.s64 	%rd289, %rd273, 3778125865, %rd288;
	mul.lo.s64 	%rd290, %rd273, 811880050;
	and.b64  	%rd291, %rd287, 4294967295;
	and.b64  	%rd292, %rd289, 4294967295;
	and.b64  	%rd293, %rd290, 4294967294;
	add.s64 	%rd294, %rd271, %rd197;
	add.s64 	%rd295, %rd294, %rd293;
	add.s64 	%rd296, %rd278, -3632069959;
	shr.s64 	%rd297, %rd296, 63;
	add.s64 	%rd298, %rd279, %rd297;
	add.s64 	%rd299, %rd298, -1008765974;
	and.b64  	%rd300, %rd296, 4294967295;
	and.b64  	%rd301, %rd299, 4294967295;
	shr.s64 	%rd302, %rd299, 63;
	add.s64 	%rd303, %rd284, %rd302;
	add.s64 	%rd304, %rd303, -1752287885;
	shr.s64 	%rd305, %rd304, 63;
	add.s64 	%rd306, %rd285, %rd305;
	add.s64 	%rd307, %rd306, -2541841041;
	and.b64  	%rd308, %rd304, 4294967295;
	and.b64  	%rd309, %rd307, 4294967295;
	shr.s64 	%rd310, %rd307, 63;
	add.s64 	%rd311, %rd291, %rd310;
	add.s64 	%rd312, %rd311, -2172737629;
	shr.s64 	%rd313, %rd312, 63;
	add.s64 	%rd314, %rd292, %rd313;
	add.s64 	%rd315, %rd314, -3092268470;
	and.b64  	%rd316, %rd312, 4294967295;
	and.b64  	%rd317, %rd315, 4294967295;
	and.b64  	%rd318, %rd295, 4294967295;
	shr.s64 	%rd319, %rd315, 63;
	add.s64 	%rd320, %rd318, %rd319;
	add.s64 	%rd321, %rd320, -3778125865;
	and.b64  	%rd322, %rd321, 4294967295;
	add.s64 	%rd16, %rd300, 3632069959;
	shr.u64 	%rd323, %rd16, 32;
	add.s64 	%rd324, %rd323, %rd301;
	add.s64 	%rd17, %rd324, 1008765974;
	shr.u64 	%rd325, %rd17, 32;
	add.s64 	%rd326, %rd308, %rd325;
	add.s64 	%rd18, %rd326, 1752287885;
	shr.u64 	%rd327, %rd18, 32;
	add.s64 	%rd328, %rd309, %rd327;
	add.s64 	%rd19, %rd328, 2541841041;
	shr.u64 	%rd329, %rd19, 32;
	add.s64 	%rd330, %rd316, %rd329;
	add.s64 	%rd20, %rd330, 2172737629;
	shr.u64 	%rd331, %rd20, 32;
	add.s64 	%rd332, %rd317, %rd331;
	add.s64 	%rd21, %rd332, 3092268470;
	shr.u64 	%rd333, %rd21, 32;
	add.s64 	%rd334, %rd322, %rd333;
	add.s64 	%rd22, %rd334, 3778125865;
	shr.s64 	%rd335, %rd321, 31;
	and.b64  	%rd336, %rd335, -4294967296;
	add.s64 	%rd337, %rd336, %rd295;
	and.b64  	%rd338, %rd337, -4294967296;
	add.s64 	%rd339, %rd338, %rd22;
	mul.lo.s64 	%rd340, %rd9, %rd8;
	shr.u64 	%rd23, %rd9, 32;
	shr.u64 	%rd24, %rd8, 32;
	mul.lo.s64 	%rd341, %rd24, %rd9;
	mad.lo.s64 	%rd342, %rd23, %rd8, %rd341;
	mul.lo.s64 	%rd343, %rd23, %rd24;
	and.b64  	%rd344, %rd340, 4294967295;
	shl.b64 	%rd345, %rd342, 32;
	or.b64  	%rd346, %rd345, %rd344;
	mad.lo.s64 	%rd347, %rd10, %rd8, %rd343;
	shr.u64 	%rd25, %rd10, 32;
	mul.lo.s64 	%rd348, %rd10, %rd24;
	mad.lo.s64 	%rd349, %rd25, %rd8, %rd348;
	mul.lo.s64 	%rd350, %rd25, %rd24;
	and.b64  	%rd351, %rd347, 4294967295;
	shl.b64 	%rd352, %rd349, 32;
	or.b64  	%rd353, %rd352, %rd351;
	mad.lo.s64 	%rd354, %rd11, %rd8, %rd350;
	shr.u64 	%rd355, %rd11, 32;
	mul.lo.s64 	%rd356, %rd24, %rd11;
	mad.lo.s64 	%rd357, %rd355, %rd8, %rd356;
	mul.lo.s64 	%rd358, %rd355, %rd24;
	mad.lo.s64 	%rd359, %rd10, %rd9, %rd354;
	mad.lo.s64 	%rd360, %rd23, %rd10, %rd357;
	mad.lo.s64 	%rd361, %rd25, %rd9, %rd360;
	and.b64  	%rd362, %rd359, 4294967295;
	shl.b64 	%rd363, %rd361, 32;
	or.b64  	%rd364, %rd363, %rd362;
	mad.lo.s64 	%rd365, %rd25, %rd23, %rd358;
	mad.lo.s64 	%rd366, %rd11, %rd9, %rd365;
	mul.lo.s64 	%rd367, %rd23, %rd11;
	mad.lo.s64 	%rd368, %rd355, %rd9, %rd367;
	mul.lo.s64 	%rd369, %rd355, %rd23;
	and.b64  	%rd370, %rd366, 4294967295;
	shl.b64 	%rd371, %rd368, 32;
	or.b64  	%rd372, %rd371, %rd370;
	mad.lo.s64 	%rd373, %rd11, %rd10, %rd369;
	mul.lo.s64 	%rd374, %rd25, %rd11;
	mad.lo.s64 	%rd375, %rd355, %rd10, %rd374;
	mul.lo.s64 	%rd376, %rd355, %rd25;
	and.b64  	%rd377, %rd373, 4294967295;
	shl.b64 	%rd378, %rd375, 32;
	or.b64  	%rd379, %rd378, %rd377;
	and.b64  	%rd380, %rd376, 4294967295;
	mov.b64 	{%r31, %r32}, %rd380;
	mov.b64 	{%r33, %r34}, %rd378;
	shf.l.wrap.b32 	%r35, %r34, %r31, 1;
	shf.l.wrap.b32 	%r36, %r31, %r32, 1;
	mov.b64 	%rd381, {%r35, %r36};
	mov.b64 	{%r37, %r38}, %rd379;
	mov.b64 	{%r39, %r40}, %rd371;
	shf.l.wrap.b32 	%r41, %r40, %r37, 1;
	shf.l.wrap.b32 	%r42, %r37, %r38, 1;
	mov.b64 	%rd382, {%r41, %r42};
	mov.b64 	{%r43, %r44}, %rd372;
	mov.b64 	{%r45, %r46}, %rd363;
	shf.l.wrap.b32 	%r47, %r46, %r43, 1;
	shf.l.wrap.b32 	%r48, %r43, %r44, 1;
	mov.b64 	%rd383, {%r47, %r48};
	mov.b64 	{%r49, %r50}, %rd364;
	mov.b64 	{%r51, %r52}, %rd352;
	shf.l.wrap.b32 	%r53, %r52, %r49, 1;
	shf.l.wrap.b32 	%r54, %r49, %r50, 1;
	mov.b64 	%rd384, {%r53, %r54};
	mov.b64 	{%r55, %r56}, %rd353;
	mov.b64 	{%r57, %r58}, %rd345;
	shf.l.wrap.b32 	%r59, %r58, %r55, 1;
	shf.l.wrap.b32 	%r60, %r55, %r56, 1;
	mov.b64 	%rd385, {%r59, %r60};
	shl.b64 	%rd386, %rd346, 1;
	mul.lo.s64 	%rd387, %rd8, %rd8;
	mul.lo.s64 	%rd388, %rd8, %rd24;
	shl.b64 	%rd389, %rd388, 33;
	mul.lo.s64 	%rd390, %rd24, %rd24;
	and.b64  	%rd391, %rd387, 4294967293;
	or.b64  	%rd392, %rd389, %rd391;
	and.b64  	%rd393, %rd390, 4294967293;
	and.b64  	%rd394, %rd386, 4294967294;
	add.s64 	%rd395, %rd393, %rd394;
	shr.u64 	%rd396, %rd395, 32;
	shr.u64 	%rd397, %rd386, 32;
	add.s64 	%rd398, %rd396, %rd397;
	shr.u64 	%rd399, %rd398, 32;
	mad.lo.s64 	%rd400, %rd9, %rd9, %rd385;
	shr.u64 	%rd401, %rd385, 32;
	mul.lo.s64 	%rd402, %rd9, %rd23;
	shl.b64 	%rd403, %rd402, 1;
	mul.lo.s64 	%rd404, %rd23, %rd23;
	and.b64  	%rd405, %rd404, 4294967293;
	and.b64  	%rd406, %rd384, 4294967295;
	add.s64 	%rd407, %rd405, %rd406;
	shr.u64 	%rd408, %rd407, 32;
	shr.u64 	%rd409, %rd384, 32;
	add.s64 	%rd410, %rd408, %rd409;
	shr.u64 	%rd411, %rd410, 32;
	mad.lo.s64 	%rd412, %rd10, %rd10, %rd383;
	add.s64 	%rd413, %rd412, %rd411;
	shr.u64 	%rd414, %rd383, 32;
	mul.lo.s64 	%rd415, %rd10, %rd25;
	shl.b64 	%rd416, %rd415, 1;
	add.s64 	%rd417, %rd414, %rd416;
	mul.lo.s64 	%rd418, %rd25, %rd25;
	and.b64  	%rd419, %rd413, 4294967295;
	and.b64  	%rd420, %rd417, 4294967295;
	and.b64  	%rd421, %rd418, 4294967293;
	and.b64  	%rd422, %rd382, 4294967295;
	add.s64 	%rd423, %rd422, %rd421;
	shr.u64 	%rd424, %rd423, 32;
	shr.u64 	%rd425, %rd382, 32;
	add.s64 	%rd426, %rd424, %rd425;
	shr.u64 	%rd427, %rd426, 32;
	and.b64  	%rd428, %rd423, 4294967295;
	and.b64  	%rd429, %rd426, 4294967295;
	mad.lo.s64 	%rd430, %rd11, %rd11, %rd381;
	add.s64 	%rd431, %rd430, %rd427;
	shr.u64 	%rd432, %rd381, 32;
	mul.lo.s64 	%rd433, %rd11, %rd355;
	shl.b64 	%rd434, %rd433, 1;
	or.b64  	%rd435, %rd432, %rd434;
	mul.lo.s64 	%rd436, %rd355, %rd355;
	and.b64  	%rd437, %rd431, 4294967295;
	and.b64  	%rd438, %rd435, 4294967295;
	and.b64  	%rd439, %rd436, 4294967293;
	mul.lo.s64 	%rd440, %rd392, -8659850874718887031;
	shr.u64 	%rd441, %rd440, 32;
	mad.lo.s64 	%rd442, %rd387, 2148002933, %rd395;
	mad.lo.s64 	%rd443, %rd441, 1008765974, %rd442;
	mad.lo.s64 	%rd444, %rd387, 207493785, %rd398;
	mad.lo.s64 	%rd445, %rd441, 1752287885, %rd444;
	and.b64  	%rd446, %rd443, 4294967295;
	shl.b64 	%rd447, %rd445, 32;
	or.b64  	%rd448, %rd447, %rd446;
	mad.lo.s64 	%rd449, %rd387, 234131697, %rd407;
	mad.lo.s64 	%rd450, %rd441, 3092268470, %rd449;
	mul.lo.s64 	%rd451, %rd387, 1202721026;
	mul.lo.s64 	%rd452, %rd441, 811880050;
	and.b64  	%rd453, %rd452, 4294967294;
	add.s64 	%rd454, %rd419, %rd453;
	shr.u64 	%rd455, %rd454, 32;
	add.s64 	%rd456, %rd455, %rd420;
	shr.u64 	%rd457, %rd456, 32;
	mul.lo.s64 	%rd458, %rd448, -8659850874718887031;
	shr.u64 	%rd459, %rd458, 32;
	mad.lo.s64 	%rd460, %rd387, 1746026693, %rd400;
	mad.lo.s64 	%rd461, %rd441, 2541841041, %rd460;
	add.s64 	%rd462, %rd461, %rd399;
	mad.lo.s64 	%rd463, %rd443, 2148002933, %rd462;
	mad.lo.s64 	%rd464, %rd459, 1008765974, %rd463;
	mad.lo.s64 	%rd465, %rd387, 1127133286, %rd401;
	add.s64 	%rd466, %rd465, %rd403;
	mad.lo.s64 	%rd467, %rd441, 2172737629, %rd466;
	mad.lo.s64 	%rd468, %rd443, 207493785, %rd467;
	mad.lo.s64 	%rd469, %rd459, 1752287885, %rd468;
	and.b64  	%rd470, %rd464, 4294967295;
	shl.b64 	%rd471, %rd469, 32;
	or.b64  	%rd472, %rd471, %rd470;
	mad.lo.s64 	%rd473, %rd443, 1746026693, %rd450;
	mad.lo.s64 	%rd474, %rd459, 2541841041, %rd473;
	mad.lo.s64 	%rd475, %rd443, 234131697, %rd454;
	mad.lo.s64 	%rd476, %rd459, 3092268470, %rd475;
	mad.lo.s64 	%rd477, %rd443, 1202721026, %rd456;
	mad.lo.s64 	%rd478, %rd459, 3778125865, %rd477;
	mul.lo.s64 	%rd479, %rd459, 811880050;
	and.b64  	%rd480, %rd479, 4294967294;
	add.s64 	%rd481, %rd480, %rd428;
	add.s64 	%rd482, %rd481, %rd457;
	shr.u64 	%rd483, %rd482, 32;
	add.s64 	%rd484, %rd483, %rd429;
	shr.u64 	%rd485, %rd484, 32;
	mul.lo.s64 	%rd486, %rd472, -8659850874718887031;
	shr.u64 	%rd487, %rd486, 32;
	mad.lo.s64 	%rd488, %rd464, 2148002933, %rd474;
	mad.lo.s64 	%rd489, %rd487, 1008765974, %rd488;
	mad.lo.s64 	%rd490, %rd441, 3778125865, %rd451;
	add.s64 	%rd491, %rd490, %rd410;
	mad.lo.s64 	%rd492, %rd443, 1127133286, %rd491;
	mad.lo.s64 	%rd493, %rd459, 2172737629, %rd492;
	mad.lo.s64 	%rd494, %rd464, 207493785, %rd493;
	mad.lo.s64 	%rd495, %rd487, 1752287885, %rd494;
	and.b64  	%rd496, %rd489, 4294967295;
	shl.b64 	%rd497, %rd495, 32;
	or.b64  	%rd498, %rd497, %rd496;
	mad.lo.s64 	%rd499, %rd464, 1746026693, %rd476;
	mad.lo.s64 	%rd500, %rd487, 2541841041, %rd499;
	mad.lo.s64 	%rd501, %rd464, 1127133286, %rd478;
	mad.lo.s64 	%rd502, %rd487, 2172737629, %rd501;
	mad.lo.s64 	%rd503, %rd464, 234131697, %rd482;
	mad.lo.s64 	%rd504, %rd487, 3092268470, %rd503;
	mad.lo.s64 	%rd505, %rd464, 1202721026, %rd484;
	mad.lo.s64 	%rd506, %rd487, 3778125865, %rd505;
	mul.lo.s64 	%rd507, %rd487, 811880050;
	and.b64  	%rd508, %rd507, 4294967294;
	add.s64 	%rd509, %rd485, %rd437;
	add.s64 	%rd510, %rd509, %rd508;
	shr.u64 	%rd511, %rd510, 32;
	add.s64 	%rd512, %rd511, %rd438;
	shr.u64 	%rd513, %rd512, 32;
	mul.lo.s64 	%rd514, %rd498, -8659850874718887031;
	shr.u64 	%rd515, %rd514, 32;
	mad.lo.s64 	%rd516, %rd489, 2148002933, %rd500;
	mad.lo.s64 	%rd517, %rd515, 1008765974, %rd516;
	mad.lo.s64 	%rd518, %rd489, 207493785, %rd502;
	mad.lo.s64 	%rd519, %rd515, 1752287885, %rd518;
	and.b64  	%rd520, %rd517, 4294967295;
	and.b64  	%rd521, %rd519, 4294967295;
	mad.lo.s64 	%rd522, %rd489, 1746026693, %rd504;
	mad.lo.s64 	%rd523, %rd515, 2541841041, %rd522;
	mad.lo.s64 	%rd524, %rd489, 1127133286, %rd506;
	mad.lo.s64 	%rd525, %rd515, 2172737629, %rd524;
	and.b64  	%rd526, %rd523, 4294967295;
	and.b64  	%rd527, %rd525, 4294967295;
	mad.lo.s64 	%rd528, %rd489, 234131697, %rd510;
	mad.lo.s64 	%rd529, %rd515, 3092268470, %rd528;
	mad.lo.s64 	%rd530, %rd489, 1202721026, %rd512;
	mad.lo.s64 	%rd531, %rd515, 3778125865, %rd530;
	mul.lo.s64 	%rd532, %rd515, 811880050;
	and.b64  	%rd533, %rd529, 4294967295;
	and.b64  	%rd534, %rd531, 4294967295;
	and.b64  	%rd535, %rd532, 4294967294;
	add.s64 	%rd536, %rd513, %rd439;
	add.s64 	%rd537, %rd536, %rd535;
	add.s64 	%rd538, %rd520, -3632069959;
	shr.s64 	%rd539, %rd538, 63;
	add.s64 	%rd540, %rd521, %rd539;
	add.s64 	%rd541, %rd540, -1008765974;
	and.b64  	%rd542, %rd538, 4294967295;
	and.b64  	%rd543, %rd541, 4294967295;
	shr.s64 	%rd544, %rd541, 63;
	add.s64 	%rd545, %rd526, %rd544;
	add.s64 	%rd546, %rd545, -1752287885;
	shr.s64 	%rd547, %rd546, 63;
	add.s64 	%rd548, %rd527, %rd547;
	add.s64 	%rd549, %rd548, -2541841041;
	and.b64  	%rd550, %rd546, 4294967295;
	and.b64  	%rd551, %rd549, 4294967295;
	shr.s64 	%rd552, %rd549, 63;
	add.s64 	%rd553, %rd533, %rd552;
	add.s64 	%rd554, %rd553, -2172737629;
	shr.s64 	%rd555, %rd554, 63;
	add.s64 	%rd556, %rd534, %rd555;
	add.s64 	%rd557, %rd556, -3092268470;
	and.b64  	%rd558, %rd554, 4294967295;
	and.b64  	%rd559, %rd557, 4294967295;
	and.b64  	%rd560, %rd537, 4294967295;
	shr.s64 	%rd561, %rd557, 63;
	add.s64 	%rd562, %rd560, %rd561;
	add.s64 	%rd563, %rd562, -3778125865;
	and.b64  	%rd564, %rd563, 4294967295;
	add.s64 	%rd26, %rd542, 3632069959;
	shr.u64 	%rd565, %rd26, 32;
	add.s64 	%rd566, %rd565, %rd543;
	add.s64 	%rd27, %rd566, 1008765974;
	shr.u64 	%rd567, %rd27, 32;
	add.s64 	%rd568, %rd550, %rd567;
	add.s64 	%rd28, %rd568, 1752287885;
	shr.u64 	%rd569, %rd28, 32;
	add.s64 	%rd570, %rd551, %rd569;
	add.s64 	%rd29, %rd570, 2541841041;
	shr.u64 	%rd571, %rd29, 32;
	add.s64 	%rd572, %rd558, %rd571;
	add.s64 	%rd30, %rd572, 2172737629;
	shr.u64 	%rd573, %rd30, 32;
	add.s64 	%rd574, %rd559, %rd573;
	add.s64 	%rd31, %rd574, 3092268470;
	shr.u64 	%rd575, %rd31, 32;
	add.s64 	%rd576, %rd564, %rd575;
	add.s64 	%rd32, %rd576, 3778125865;
	shr.s64 	%rd577, %rd563, 31;
	and.b64  	%rd578, %rd577, -4294967296;
	add.s64 	%rd579, %rd578, %rd537;
	and.b64  	%rd580, %rd579, -4294967296;
	add.s64 	%rd581, %rd580, %rd32;
	cvta.to.global.u64 	%rd582, %rd7923;
	ld.global.u64 	%rd33, [%rd582];
	mul.lo.s64 	%rd583, %rd26, %rd33;
	shr.u64 	%rd34, %rd33, 32;
	mul.lo.s64 	%rd584, %rd26, %rd34;
	mad.lo.s64 	%rd585, %rd27, %rd33, %rd584;
	and.b64  	%rd586, %rd583, 4294967295;
	shl.b64 	%rd587, %rd585, 32;
	or.b64  	%rd588, %rd587, %rd586;
	shr.u64 	%rd35, %rd581, 32;
	ld.global.u64 	%rd36, [%rd582+8];
	mul.lo.s64 	%rd589, %rd26, %rd36;
	shr.u64 	%rd37, %rd36, 32;
	mul.lo.s64 	%rd590, %rd26, %rd37;
	ld.global.u64 	%rd38, [%rd582+16];
	mul.lo.s64 	%rd591, %rd26, %rd38;
	shr.u64 	%rd39, %rd38, 32;
	mul.lo.s64 	%rd592, %rd26, %rd39;
	ld.global.u64 	%rd40, [%rd582+24];
	mul.lo.s64 	%rd593, %rd26, %rd40;
	shr.u64 	%rd41, %rd40, 32;
	mul.lo.s64 	%rd594, %rd26, %rd41;
	mul.lo.s64 	%rd595, %rd27, %rd41;
	mad.lo.s64 	%rd596, %rd28, %rd40, %rd595;
	mad.lo.s64 	%rd597, %rd29, %rd39, %rd596;
	mad.lo.s64 	%rd598, %rd30, %rd38, %rd597;
	mad.lo.s64 	%rd599, %rd31, %rd37, %rd598;
	mad.lo.s64 	%rd600, %rd32, %rd36, %rd599;
	mad.lo.s64 	%rd601, %rd35, %rd34, %rd600;
	mul.lo.s64 	%rd602, %rd28, %rd41;
	mad.lo.s64 	%rd603, %rd29, %rd40, %rd602;
	mad.lo.s64 	%rd604, %rd30, %rd39, %rd603;
	mad.lo.s64 	%rd605, %rd31, %rd38, %rd604;
	mad.lo.s64 	%rd606, %rd32, %rd37, %rd605;
	mad.lo.s64 	%rd607, %rd35, %rd36, %rd606;
	mul.lo.s64 	%rd608, %rd29, %rd41;
	and.b64  	%rd609, %rd601, 4294967295;
	and.b64  	%rd610, %rd607, 4294967295;
	mad.lo.s64 	%rd611, %rd30, %rd40, %rd608;
	mad.lo.s64 	%rd612, %rd31, %rd39, %rd611;
	mad.lo.s64 	%rd613, %rd32, %rd38, %rd612;
	mad.lo.s64 	%rd614, %rd35, %rd37, %rd613;
	mul.lo.s64 	%rd615, %rd30, %rd41;
	mad.lo.s64 	%rd616, %rd31, %rd40, %rd615;
	mad.lo.s64 	%rd617, %rd32, %rd39, %rd616;
	mad.lo.s64 	%rd618, %rd35, %rd38, %rd617;
	mul.lo.s64 	%rd619, %rd31, %rd41;
	and.b64  	%rd620, %rd614, 4294967295;
	and.b64  	%rd621, %rd618, 4294967295;
	mad.lo.s64 	%rd622, %rd32, %rd40, %rd619;
	mad.lo.s64 	%rd623, %rd35, %rd39, %rd622;
	mul.lo.s64 	%rd624, %rd32, %rd41;
	mad.lo.s64 	%rd625, %rd35, %rd40, %rd624;
	mul.lo.s64 	%rd626, %rd35, %rd41;
	and.b64  	%rd627, %rd623, 4294967295;
	and.b64  	%rd628, %rd625, 4294967295;
	and.b64  	%rd629, %rd626, 4294967295;
	mul.lo.s64 	%rd630, %rd588, -8659850874718887031;
	shr.u64 	%rd631, %rd630, 32;
	mad.lo.s64 	%rd632, %rd583, 2148002933, %rd589;
	mad.lo.s64 	%rd633, %rd27, %rd34, %rd632;
	mad.lo.s64 	%rd634, %rd28, %rd33, %rd633;
	mad.lo.s64 	%rd635, %rd631, 1008765974, %rd634;
	mad.lo.s64 	%rd636, %rd583, 207493785, %rd590;
	mad.lo.s64 	%rd637, %rd27, %rd36, %rd636;
	mad.lo.s64 	%rd638, %rd28, %rd34, %rd637;
	mad.lo.s64 	%rd639, %rd29, %rd33, %rd638;
	mad.lo.s64 	%rd640, %rd631, 1752287885, %rd639;
	and.b64  	%rd641, %rd635, 4294967295;
	shl.b64 	%rd642, %rd640, 32;
	or.b64  	%rd643, %rd642, %rd641;
	mul.lo.s64 	%rd644, %rd631, 811880050;
	and.b64  	%rd645, %rd644, 4294967294;
	add.s64 	%rd646, %rd609, %rd645;
	shr.u64 	%rd647, %rd646, 32;
	add.s64 	%rd648, %rd647, %rd610;
	shr.u64 	%rd649, %rd648, 32;
	mul.lo.s64 	%rd650, %rd643, -8659850874718887031;
	shr.u64 	%rd651, %rd650, 32;
	mad.lo.s64 	%rd652, %rd583, 1746026693, %rd591;
	mad.lo.s64 	%rd653, %rd27, %rd37, %rd652;
	mad.lo.s64 	%rd654, %rd28, %rd36, %rd653;
	mad.lo.s64 	%rd655, %rd29, %rd34, %rd654;
	mad.lo.s64 	%rd656, %rd631, 2541841041, %rd655;
	mad.lo.s64 	%rd657, %rd635, 2148002933, %rd656;
	mad.lo.s64 	%rd658, %rd30, %rd33, %rd657;
	mad.lo.s64 	%rd659, %rd651, 1008765974, %rd658;
	mad.lo.s64 	%rd660, %rd583, 1127133286, %rd592;
	mad.lo.s64 	%rd661, %rd27, %rd38, %rd660;
	mad.lo.s64 	%rd662, %rd28, %rd37, %rd661;
	mad.lo.s64 	%rd663, %rd29, %rd36, %rd662;
	mad.lo.s64 	%rd664, %rd631, 2172737629, %rd663;
	mad.lo.s64 	%rd665, %rd635, 207493785, %rd664;
	mad.lo.s64 	%rd666, %rd30, %rd34, %rd665;
	mad.lo.s64 	%rd667, %rd31, %rd33, %rd666;
	mad.lo.s64 	%rd668, %rd651, 1752287885, %rd667;
	and.b64  	%rd669, %rd659, 4294967295;
	shl.b64 	%rd670, %rd668, 32;
	or.b64  	%rd671, %rd670, %rd669;
	mul.lo.s64 	%rd672, %rd635, 234131697;
	mul.lo.s64 	%rd673, %rd635, 1202721026;
	mul.lo.s64 	%rd674, %rd651, 811880050;
	and.b64  	%rd675, %rd674, 4294967294;
	add.s64 	%rd676, %rd620, %rd675;
	add.s64 	%rd677, %rd676, %rd649;
	shr.u64 	%rd678, %rd677, 32;
	add.s64 	%rd679, %rd678, %rd621;
	shr.u64 	%rd680, %rd679, 32;
	mul.lo.s64 	%rd681, %rd671, -8659850874718887031;
	shr.u64 	%rd682, %rd681, 32;
	mad.lo.s64 	%rd683, %rd583, 234131697, %rd593;
	mad.lo.s64 	%rd684, %rd27, %rd39, %rd683;
	mad.lo.s64 	%rd685, %rd28, %rd38, %rd684;
	mad.lo.s64 	%rd686, %rd29, %rd37, %rd685;
	mad.lo.s64 	%rd687, %rd631, 3092268470, %rd686;
	mad.lo.s64 	%rd688, %rd635, 1746026693, %rd687;
	mad.lo.s64 	%rd689, %rd30, %rd36, %rd688;
	mad.lo.s64 	%rd690, %rd31, %rd34, %rd689;
	mad.lo.s64 	%rd691, %rd32, %rd33, %rd690;
	mad.lo.s64 	%rd692, %rd651, 2541841041, %rd691;
	mad.lo.s64 	%rd693, %rd659, 2148002933, %rd692;
	mad.lo.s64 	%rd694, %rd682, 1008765974, %rd693;
	mad.lo.s64 	%rd695, %rd583, 1202721026, %rd594;
	mad.lo.s64 	%rd696, %rd27, %rd40, %rd695;
	mad.lo.s64 	%rd697, %rd28, %rd39, %rd696;
	mad.lo.s64 	%rd698, %rd29, %rd38, %rd697;
	mad.lo.s64 	%rd699, %rd631, 3778125865, %rd698;
	mad.lo.s64 	%rd700, %rd635, 1127133286, %rd699;
	mad.lo.s64 	%rd701, %rd30, %rd37, %rd700;
	mad.lo.s64 	%rd702, %rd31, %rd36, %rd701;
	mad.lo.s64 	%rd703, %rd32, %rd34, %rd702;
	mad.lo.s64 	%rd704, %rd651, 2172737629, %rd703;
	mad.lo.s64 	%rd705, %rd35, %rd33, %rd704;
	mad.lo.s64 	%rd706, %rd659, 207493785, %rd705;
	mad.lo.s64 	%rd707, %rd682, 1752287885, %rd706;
	and.b64  	%rd708, %rd694, 4294967295;
	shl.b64 	%rd709, %rd707, 32;
	or.b64  	%rd710, %rd709, %rd708;
	mul.lo.s64 	%rd711, %rd659, 234131697;
	mul.lo.s64 	%rd712, %rd659, 1202721026;
	mul.lo.s64 	%rd713, %rd682, 811880050;
	and.b64  	%rd714, %rd713, 4294967294;
	add.s64 	%rd715, %rd714, %rd627;
	add.s64 	%rd716, %rd715, %rd680;
	shr.u64 	%rd717, %rd716, 32;
	add.s64 	%rd718, %rd717, %rd628;
	shr.u64 	%rd719, %rd718, 32;
	mul.lo.s64 	%rd720, %rd710, -8659850874718887031;
	shr.u64 	%rd721, %rd720, 32;
	mad.lo.s64 	%rd722, %rd651, 3092268470, %rd672;
	mad.lo.s64 	%rd723, %rd659, 1746026693, %rd722;
	add.s64 	%rd724, %rd723, %rd646;
	mad.lo.s64 	%rd725, %rd682, 2541841041, %rd724;
	mad.lo.s64 	%rd726, %rd694, 2148002933, %rd725;
	mad.lo.s64 	%rd727, %rd721, 1008765974, %rd726;
	mad.lo.s64 	%rd728, %rd651, 3778125865, %rd673;
	mad.lo.s64 	%rd729, %rd659, 1127133286, %rd728;
	mad.lo.s64 	%rd730, %rd682, 2172737629, %rd729;
	add.s64 	%rd731, %rd730, %rd648;
	mad.lo.s64 	%rd732, %rd694, 207493785, %rd731;
	mad.lo.s64 	%rd733, %rd721, 1752287885, %rd732;
	and.b64  	%rd734, %rd727, 4294967295;
	and.b64  	%rd735, %rd733, 4294967295;
	mad.lo.s64 	%rd736, %rd682, 3092268470, %rd711;
	mad.lo.s64 	%rd737, %rd694, 1746026693, %rd736;
	add.s64 	%rd738, %rd737, %rd677;
	mad.lo.s64 	%rd739, %rd721, 2541841041, %rd738;
	mad.lo.s64 	%rd740, %rd682, 3778125865, %rd712;
	mad.lo.s64 	%rd741, %rd694, 1127133286, %rd740;
	add.s64 	%rd742, %rd741, %rd679;
	mad.lo.s64 	%rd743, %rd721, 2172737629, %rd742;
	and.b64  	%rd744, %rd739, 4294967295;
	and.b64  	%rd745, %rd743, 4294967295;
	mad.lo.s64 	%rd746, %rd694, 234131697, %rd716;
	mad.lo.s64 	%rd747, %rd721, 3092268470, %rd746;
	mad.lo.s64 	%rd748, %rd694, 1202721026, %rd718;
	mad.lo.s64 	%rd749, %rd721, 3778125865, %rd748;
	mul.lo.s64 	%rd750, %rd721, 811880050;
	and.b64  	%rd751, %rd747, 4294967295;
	and.b64  	%rd752, %rd749, 4294967295;
	and.b64  	%rd753, %rd750, 4294967294;
	add.s64 	%rd754, %rd753, %rd629;
	add.s64 	%rd755, %rd754, %rd719;
	add.s64 	%rd756, %rd734, -3632069959;
	shr.s64 	%rd757, %rd756, 63;
	add.s64 	%rd758, %rd735, %rd757;
	add.s64 	%rd759, %rd758, -1008765974;
	and.b64  	%rd760, %rd756, 4294967295;
	and.b64  	%rd761, %rd759, 4294967295;
	shr.s64 	%rd762, %rd759, 63;
	add.s64 	%rd763, %rd744, %rd762;
	add.s64 	%rd764, %rd763, -1752287885;
	shr.s64 	%rd765, %rd764, 63;
	add.s64 	%rd766, %rd745, %rd765;
	add.s64 	%rd767, %rd766, -2541841041;
	and.b64  	%rd768, %rd764, 4294967295;
	and.b64  	%rd769, %rd767, 4294967295;
	shr.s64 	%rd770, %rd767, 63;
	add.s64 	%rd771, %rd751, %rd770;
	add.s64 	%rd772, %rd771, -2172737629;
	shr.s64 	%rd773, %rd772, 63;
	add.s64 	%rd774, %rd752, %rd773;
	add.s64 	%rd775, %rd774, -3092268470;
	and.b64  	%rd776, %rd772, 4294967295;
	and.b64  	%rd777, %rd775, 4294967295;
	and.b64  	%rd778, %rd755, 4294967295;
	shr.s64 	%rd779, %rd775, 63;
	add.s64 	%rd780, %rd778, %rd779;
	add.s64 	%rd781, %rd780, -3778125865;
	and.b64  	%rd782, %rd781, 4294967295;
	add.s64 	%rd42, %rd760, 3632069959;
	shr.u64 	%rd783, %rd42, 32;
	add.s64 	%rd784, %rd783, %rd761;
	add.s64 	%rd43, %rd784, 1008765974;
	shr.u64 	%rd785, %rd43, 32;
	and.b64  	%rd44, %rd42, 4294967295;
	shl.b64 	%rd786, %rd43, 32;
	or.b64  	%rd787, %rd786, %rd44;
	add.s64 	%rd788, %rd768, %rd785;
	add.s64 	%rd45, %rd788, 1752287885;
	shr.u64 	%rd789, %rd45, 32;
	add.s64 	%rd790, %rd769, %rd789;
	add.s64 	%rd46, %rd790, 2541841041;
	shr.u64 	%rd791, %rd46, 32;
	and.b64  	%rd47, %rd45, 4294967295;
	shl.b64 	%rd792, %rd46, 32;
	or.b64  	%rd793, %rd792, %rd47;
	add.s64 	%rd794, %rd776, %rd791;
	add.s64 	%rd48, %rd794, 2172737629;
	shr.u64 	%rd795, %rd48, 32;
	add.s64 	%rd796, %rd777, %rd795;
	add.s64 	%rd49, %rd796, 3092268470;
	shr.u64 	%rd797, %rd49, 32;
	and.b64  	%rd50, %rd48, 4294967295;
	shl.b64 	%rd798, %rd49, 32;
	or.b64  	%rd799, %rd798, %rd50;
	add.s64 	%rd800, %rd782, %rd797;
	add.s64 	%rd51, %rd800, 3778125865;
	shr.s64 	%rd801, %rd781, 31;
	and.b64  	%rd802, %rd801, -4294967296;
	add.s64 	%rd803, %rd802, %rd755;
	and.b64  	%rd804, %rd803, -4294967296;
	add.s64 	%rd52, %rd804, %rd51;
	cvta.to.global.u64 	%rd805, %rd7924;
	ld.global.u64 	%rd806, [%rd805];
	mul.lo.s64 	%rd807, %rd806, %rd16;
	mul.lo.s64 	%rd808, %rd17, %rd806;
	shr.u64 	%rd809, %rd806, 32;
	mad.lo.s64 	%rd810, %rd809, %rd16, %rd808;
	mul.lo.s64 	%rd811, %rd809, %rd17;
	and.b64  	%rd812, %rd807, 4294967295;
	shl.b64 	%rd813, %rd810, 32;
	or.b64  	%rd814, %rd813, %rd812;
	shr.u64 	%rd53, %rd339, 32;
	ld.global.u64 	%rd815, [%rd805+8];
	mul.lo.s64 	%rd816, %rd815, %rd17;
	shr.u64 	%rd817, %rd815, 32;
	mul.lo.s64 	%rd818, %rd817, %rd17;
	mul.lo.s64 	%rd819, %rd817, %rd18;
	mul.lo.s64 	%rd820, %rd19, %rd817;
	ld.global.u64 	%rd821, [%rd805+16];
	shr.u64 	%rd822, %rd821, 32;
	mul.lo.s64 	%rd823, %rd821, %rd19;
	mul.lo.s64 	%rd824, %rd822, %rd19;
	mul.lo.s64 	%rd825, %rd20, %rd822;
	ld.global.u64 	%rd826, [%rd805+24];
	shr.u64 	%rd827, %rd826, 32;
	mad.lo.s64 	%rd828, %rd20, %rd821, %rd824;
	mad.lo.s64 	%rd829, %rd826, %rd18, %rd828;
	mad.lo.s64 	%rd830, %rd827, %rd17, %rd829;
	mad.lo.s64 	%rd831, %rd21, %rd817, %rd830;
	mad.lo.s64 	%rd832, %rd22, %rd815, %rd831;
	mad.lo.s64 	%rd833, %rd53, %rd809, %rd832;
	mad.lo.s64 	%rd834, %rd826, %rd19, %rd825;
	mad.lo.s64 	%rd835, %rd827, %rd18, %rd834;
	mad.lo.s64 	%rd836, %rd21, %rd821, %rd835;
	mad.lo.s64 	%rd837, %rd22, %rd817, %rd836;
	mad.lo.s64 	%rd838, %rd53, %rd815, %rd837;
	and.b64  	%rd839, %rd833, 4294967295;
	and.b64  	%rd840, %rd838, 4294967295;
	mul.lo.s64 	%rd841, %rd826, %rd20;
	mad.lo.s64 	%rd842, %rd827, %rd19, %rd841;
	mad.lo.s64 	%rd843, %rd21, %rd822, %rd842;
	mad.lo.s64 	%rd844, %rd22, %rd821, %rd843;
	mad.lo.s64 	%rd845, %rd53, %rd817, %rd844;
	mul.lo.s64 	%rd846, %rd21, %rd826;
	mad.lo.s64 	%rd847, %rd827, %rd20, %rd846;
	mad.lo.s64 	%rd848, %rd22, %rd822, %rd847;
	mad.lo.s64 	%rd849, %rd53, %rd821, %rd848;
	mul.lo.s64 	%rd850, %rd827, %rd21;
	and.b64  	%rd851, %rd845, 4294967295;
	and.b64  	%rd852, %rd849, 4294967295;
	mad.lo.s64 	%rd853, %rd22, %rd826, %rd850;
	mad.lo.s64 	%rd854, %rd53, %rd822, %rd853;
	mul.lo.s64 	%rd855, %rd22, %rd827;
	mad.lo.s64 	%rd856, %rd53, %rd826, %rd855;
	mul.lo.s64 	%rd857, %rd53, %rd827;
	and.b64  	%rd858, %rd854, 4294967295;
	and.b64  	%rd859, %rd856, 4294967295;
	and.b64  	%rd860, %rd857, 4294967295;
	mul.lo.s64 	%rd861, %rd814, -8659850874718887031;
	shr.u64 	%rd862, %rd861, 32;
	mad.lo.s64 	%rd863, %rd807, 2148002933, %rd811;
	mad.lo.s64 	%rd864, %rd815, %rd16, %rd863;
	mad.lo.s64 	%rd865, %rd18, %rd806, %rd864;
	mad.lo.s64 	%rd866, %rd862, 1008765974, %rd865;
	mad.lo.s64 	%rd867, %rd807, 207493785, %rd816;
	mad.lo.s64 	%rd868, %rd817, %rd16, %rd867;
	mad.lo.s64 	%rd869, %rd18, %rd809, %rd868;
	mad.lo.s64 	%rd870, %rd19, %rd806, %rd869;
	mad.lo.s64 	%rd871, %rd862, 1752287885, %rd870;
	and.b64  	%rd872, %rd866, 4294967295;
	shl.b64 	%rd873, %rd871, 32;
	or.b64  	%rd874, %rd873, %rd872;
	mul.lo.s64 	%rd875, %rd862, 811880050;
	and.b64  	%rd876, %rd875, 4294967294;
	add.s64 	%rd877, %rd839, %rd876;
	shr.u64 	%rd878, %rd877, 32;
	add.s64 	%rd879, %rd878, %rd840;
	shr.u64 	%rd880, %rd879, 32;
	mul.lo.s64 	%rd881, %rd874, -8659850874718887031;
	shr.u64 	%rd882, %rd881, 32;
	mad.lo.s64 	%rd883, %rd807, 1746026693, %rd818;
	mad.lo.s64 	%rd884, %rd18, %rd815, %rd883;
	mad.lo.s64 	%rd885, %rd821, %rd16, %rd884;
	mad.lo.s64 	%rd886, %rd19, %rd809, %rd885;
	mad.lo.s64 	%rd887, %rd862, 2541841041, %rd886;
	mad.lo.s64 	%rd888, %rd866, 2148002933, %rd887;
	mad.lo.s64 	%rd889, %rd20, %rd806, %rd888;
	mad.lo.s64 	%rd890, %rd882, 1008765974, %rd889;
	mad.lo.s64 	%rd891, %rd807, 1127133286, %rd819;
	mad.lo.s64 	%rd892, %rd821, %rd17, %rd891;
	mad.lo.s64 	%rd893, %rd19, %rd815, %rd892;
	mad.lo.s64 	%rd894, %rd822, %rd16, %rd893;
	mad.lo.s64 	%rd895, %rd862, 2172737629, %rd894;
	mad.lo.s64 	%rd896, %rd866, 207493785, %rd895;
	mad.lo.s64 	%rd897, %rd20, %rd809, %rd896;
	mad.lo.s64 	%rd898, %rd21, %rd806, %rd897;
	mad.lo.s64 	%rd899, %rd882, 1752287885, %rd898;
	and.b64  	%rd900, %rd890, 4294967295;
	shl.b64 	%rd901, %rd899, 32;
	or.b64  	%rd902, %rd901, %rd900;
	mul.lo.s64 	%rd903, %rd866, 234131697;
	mul.lo.s64 	%rd904, %rd866, 1202721026;
	mul.lo.s64 	%rd905, %rd882, 811880050;
	and.b64  	%rd906, %rd905, 4294967294;
	add.s64 	%rd907, %rd851, %rd906;
	add.s64 	%rd908, %rd907, %rd880;
	shr.u64 	%rd909, %rd908, 32;
	add.s64 	%rd910, %rd909, %rd852;
	shr.u64 	%rd911, %rd910, 32;
	mul.lo.s64 	%rd912, %rd902, -8659850874718887031;
	shr.u64 	%rd913, %rd912, 32;
	mad.lo.s64 	%rd914, %rd807, 234131697, %rd820;
	mad.lo.s64 	%rd915, %rd821, %rd18, %rd914;
	mad.lo.s64 	%rd916, %rd822, %rd17, %rd915;
	mad.lo.s64 	%rd917, %rd862, 3092268470, %rd916;
	mad.lo.s64 	%rd918, %rd866, 1746026693, %rd917;
	mad.lo.s64 	%rd919, %rd20, %rd815, %rd918;
	mad.lo.s64 	%rd920, %rd826, %rd16, %rd919;
	mad.lo.s64 	%rd921, %rd21, %rd809, %rd920;
	mad.lo.s64 	%rd922, %rd22, %rd806, %rd921;
	mad.lo.s64 	%rd923, %rd882, 2541841041, %rd922;
	mad.lo.s64 	%rd924, %rd890, 2148002933, %rd923;
	mad.lo.s64 	%rd925, %rd913, 1008765974, %rd924;
	mad.lo.s64 	%rd926, %rd807, 1202721026, %rd823;
	mad.lo.s64 	%rd927, %rd862, 3778125865, %rd926;
	mad.lo.s64 	%rd928, %rd822, %rd18, %rd927;
	mad.lo.s64 	%rd929, %rd866, 1127133286, %rd928;
	mad.lo.s64 	%rd930, %rd20, %rd817, %rd929;
	mad.lo.s64 	%rd931, %rd826, %rd17, %rd930;
	mad.lo.s64 	%rd932, %rd827, %rd16, %rd931;
	mad.lo.s64 	%rd933, %rd21, %rd815, %rd932;
	mad.lo.s64 	%rd934, %rd22, %rd809, %rd933;
	mad.lo.s64 	%rd935, %rd882, 2172737629, %rd934;
	mad.lo.s64 	%rd936, %rd53, %rd806, %rd935;
	mad.lo.s64 	%rd937, %rd890, 207493785, %rd936;
	mad.lo.s64 	%rd938, %rd913, 1752287885, %rd937;
	and.b64  	%rd939, %rd925, 4294967295;
	shl.b64 	%rd940, %rd938, 32;
	or.b64  	%rd941, %rd940, %rd939;
	mul.lo.s64 	%rd942, %rd890, 234131697;
	mul.lo.s64 	%rd943, %rd890, 1202721026;
	mul.lo.s64 	%rd944, %rd913, 811880050;
	and.b64  	%rd945, %rd944, 4294967294;
	add.s64 	%rd946, %rd945, %rd858;
	add.s64 	%rd947, %rd946, %rd911;
	shr.u64 	%rd948, %rd947, 32;
	add.s64 	%rd949, %rd948, %rd859;
	shr.u64 	%rd950, %rd949, 32;
	mul.lo.s64 	%rd951, %rd941, -8659850874718887031;
	shr.u64 	%rd952, %rd951, 32;
	mad.lo.s64 	%rd953, %rd882, 3092268470, %rd903;
	mad.lo.s64 	%rd954, %rd890, 1746026693, %rd953;
	add.s64 	%rd955, %rd954, %rd877;
	mad.lo.s64 	%rd956, %rd913, 2541841041, %rd955;
	mad.lo.s64 	%rd957, %rd925, 2148002933, %rd956;
	mad.lo.s64 	%rd958, %rd952, 1008765974, %rd957;
	mad.lo.s64 	%rd959, %rd882, 3778125865, %rd904;
	mad.lo.s64 	%rd960, %rd890, 1127133286, %rd959;
	mad.lo.s64 	%rd961, %rd913, 2172737629, %rd960;
	add.s64 	%rd962, %rd961, %rd879;
	mad.lo.s64 	%rd963, %rd925, 207493785, %rd962;
	mad.lo.s64 	%rd964, %rd952, 1752287885, %rd963;
	and.b64  	%rd965, %rd958, 4294967295;
	and.b64  	%rd966, %rd964, 4294967295;
	mad.lo.s64 	%rd967, %rd913, 3092268470, %rd942;
	mad.lo.s64 	%rd968, %rd925, 1746026693, %rd967;
	add.s64 	%rd969, %rd968, %rd908;
	mad.lo.s64 	%rd970, %rd952, 2541841041, %rd969;
	mad.lo.s64 	%rd971, %rd913, 3778125865, %rd943;
	mad.lo.s64 	%rd972, %rd925, 1127133286, %rd971;
	add.s64 	%rd973, %rd972, %rd910;
	mad.lo.s64 	%rd974, %rd952, 2172737629, %rd973;
	and.b64  	%rd975, %rd970, 4294967295;
	and.b64  	%rd976, %rd974, 4294967295;
	mad.lo.s64 	%rd977, %rd925, 234131697, %rd947;
	mad.lo.s64 	%rd978, %rd952, 3092268470, %rd977;
	mad.lo.s64 	%rd979, %rd925, 1202721026, %rd949;
	mad.lo.s64 	%rd980, %rd952, 3778125865, %rd979;
	mul.lo.s64 	%rd981, %rd952, 811880050;
	and.b64  	%rd982, %rd978, 4294967295;
	and.b64  	%rd983, %rd980, 4294967295;
	and.b64  	%rd984, %rd981, 4294967294;
	add.s64 	%rd985, %rd984, %rd860;
	add.s64 	%rd986, %rd985, %rd950;
	add.s64 	%rd987, %rd965, -3632069959;
	shr.s64 	%rd988, %rd987, 63;
	add.s64 	%rd989, %rd966, %rd988;
	add.s64 	%rd990, %rd989, -1008765974;
	and.b64  	%rd991, %rd987, 4294967295;
	and.b64  	%rd992, %rd990, 4294967295;
	shr.s64 	%rd993, %rd990, 63;
	add.s64 	%rd994, %rd975, %rd993;
	add.s64 	%rd995, %rd994, -1752287885;
	shr.s64 	%rd996, %rd995, 63;
	add.s64 	%rd997, %rd976, %rd996;
	add.s64 	%rd998, %rd997, -2541841041;
	and.b64  	%rd999, %rd995, 4294967295;
	and.b64  	%rd1000, %rd998, 4294967295;
	shr.s64 	%rd1001, %rd998, 63;
	add.s64 	%rd1002, %rd982, %rd1001;
	add.s64 	%rd1003, %rd1002, -2172737629;
	shr.s64 	%rd1004, %rd1003, 63;
	add.s64 	%rd1005, %rd983, %rd1004;
	add.s64 	%rd1006, %rd1005, -3092268470;
	and.b64  	%rd1007, %rd1003, 4294967295;
	and.b64  	%rd1008, %rd1006, 4294967295;
	and.b64  	%rd1009, %rd986, 4294967295;
	shr.s64 	%rd1010, %rd1006, 63;
	add.s64 	%rd1011, %rd1009, %rd1010;
	add.s64 	%rd1012, %rd1011, -3778125865;
	and.b64  	%rd1013, %rd1012, 4294967295;
	add.s64 	%rd1014, %rd991, 3632069959;
	shr.u64 	%rd1015, %rd1014, 32;
	add.s64 	%rd1016, %rd1015, %rd992;
	add.s64 	%rd54, %rd1016, 1008765974;
	shr.u64 	%rd1017, %rd54, 32;
	and.b64  	%rd55, %rd1014, 4294967295;
	shl.b64 	%rd1018, %rd54, 32;
	or.b64  	%rd1019, %rd1018, %rd55;
	add.s64 	%rd1020, %rd999, %rd1017;
	add.s64 	%rd1021, %rd1020, 1752287885;
	shr.u64 	%rd1022, %rd1021, 32;
	add.s64 	%rd1023, %rd1000, %rd1022;
	add.s64 	%rd56, %rd1023, 2541841041;
	shr.u64 	%rd1024, %rd56, 32;
	and.b64  	%rd57, %rd1021, 4294967295;
	shl.b64 	%rd1025, %rd56, 32;
	or.b64  	%rd1026, %rd1025, %rd57;
	add.s64 	%rd1027, %rd1007, %rd1024;
	add.s64 	%rd1028, %rd1027, 2172737629;
	shr.u64 	%rd1029, %rd1028, 32;
	add.s64 	%rd1030, %rd1008, %rd1029;
	add.s64 	%rd58, %rd1030, 3092268470;
	shr.u64 	%rd1031, %rd58, 32;
	and.b64  	%rd59, %rd1028, 4294967295;
	shl.b64 	%rd1032, %rd58, 32;
	or.b64  	%rd1033, %rd1032, %rd59;
	add.s64 	%rd1034, %rd1013, %rd1031;
	add.s64 	%rd60, %rd1034, 3778125865;
	shr.s64 	%rd1035, %rd1012, 31;
	and.b64  	%rd1036, %rd1035, -4294967296;
	add.s64 	%rd1037, %rd1036, %rd986;
	and.b64  	%rd1038, %rd1037, -4294967296;
	add.s64 	%rd61, %rd1038, %rd60;
	ld.global.u64 	%rd62, [%rd582+32];
	mul.lo.s64 	%rd1039, %rd62, %rd26;
	shr.u64 	%rd63, %rd62, 32;
	mul.lo.s64 	%rd1040, %rd63, %rd26;
	mad.lo.s64 	%rd1041, %rd27, %rd62, %rd1040;
	mul.lo.s64 	%rd1042, %rd27, %rd63;
	and.b64  	%rd1043, %rd1039, 4294967295;
	shl.b64 	%rd1044, %rd1041, 32;
	or.b64  	%rd1045, %rd1044, %rd1043;
	ld.global.u64 	%rd64, [%rd582+40];
	mul.lo.s64 	%rd1046, %rd64, %rd27;
	shr.u64 	%rd65, %rd64, 32;
	mul.lo.s64 	%rd1047, %rd65, %rd27;
	mul.lo.s64 	%rd1048, %rd28, %rd65;
	ld.global.u64 	%rd66, [%rd582+48];
	shr.u64 	%rd67, %rd66, 32;
	mul.lo.s64 	%rd1049, %rd66, %rd28;
	mul.lo.s64 	%rd1050, %rd29, %rd66;
	mul.lo.s64 	%rd1051, %rd67, %rd29;
	mul.lo.s64 	%rd1052, %rd30, %rd67;
	ld.global.u64 	%rd68, [%rd582+56];
	shr.u64 	%rd69, %rd68, 32;
	mad.lo.s64 	%rd1053, %rd30, %rd66, %rd1051;
	mad.lo.s64 	%rd1054, %rd68, %rd28, %rd1053;
	mad.lo.s64 	%rd1055, %rd69, %rd27, %rd1054;
	mad.lo.s64 	%rd1056, %rd31, %rd65, %rd1055;
	mad.lo.s64 	%rd1057, %rd32, %rd64, %rd1056;
	mad.lo.s64 	%rd1058, %rd35, %rd63, %rd1057;
	mad.lo.s64 	%rd1059, %rd68, %rd29, %rd1052;
	mad.lo.s64 	%rd1060, %rd69, %rd28, %rd1059;
	mad.lo.s64 	%rd1061, %rd31, %rd66, %rd1060;
	mad.lo.s64 	%rd1062, %rd32, %rd65, %rd1061;
	mad.lo.s64 	%rd1063, %rd35, %rd64, %rd1062;
	and.b64  	%rd1064, %rd1058, 4294967295;
	and.b64  	%rd1065, %rd1063, 4294967295;
	mul.lo.s64 	%rd1066, %rd68, %rd30;
	mad.lo.s64 	%rd1067, %rd69, %rd29, %rd1066;
	mad.lo.s64 	%rd1068, %rd31, %rd67, %rd1067;
	mad.lo.s64 	%rd1069, %rd32, %rd66, %rd1068;
	mad.lo.s64 	%rd1070, %rd35, %rd65, %rd1069;
	mul.lo.s64 	%rd1071, %rd69, %rd30;
	mad.lo.s64 	%rd1072, %rd31, %rd68, %rd1071;
	mad.lo.s64 	%rd1073, %rd32, %rd67, %rd1072;
	mad.lo.s64 	%rd1074, %rd35, %rd66, %rd1073;
	mul.lo.s64 	%rd1075, %rd31, %rd69;
	and.b64  	%rd1076, %rd1070, 4294967295;
	and.b64  	%rd1077, %rd1074, 4294967295;
	mad.lo.s64 	%rd1078, %rd32, %rd68, %rd1075;
	mad.lo.s64 	%rd1079, %rd35, %rd67, %rd1078;
	mul.lo.s64 	%rd1080, %rd32, %rd69;
	mad.lo.s64 	%rd1081, %rd35, %rd68, %rd1080;
	mul.lo.s64 	%rd1082, %rd35, %rd69;
	and.b64  	%rd1083, %rd1079, 4294967295;
	and.b64  	%rd1084, %rd1081, 4294967295;
	and.b64  	%rd1085, %rd1082, 4294967295;
	mul.lo.s64 	%rd1086, %rd1045, -8659850874718887031;
	shr.u64 	%rd1087, %rd1086, 32;
	mad.lo.s64 	%rd1088, %rd1039, 2148002933, %rd1042;
	mad.lo.s64 	%rd1089, %rd64, %rd26, %rd1088;
	mad.lo.s64 	%rd1090, %rd28, %rd62, %rd1089;
	mad.lo.s64 	%rd1091, %rd1087, 1008765974, %rd1090;
	mad.lo.s64 	%rd1092, %rd1039, 207493785, %rd1046;
	mad.lo.s64 	%rd1093, %rd65, %rd26, %rd1092;
	mad.lo.s64 	%rd1094, %rd28, %rd63, %rd1093;
	mad.lo.s64 	%rd1095, %rd29, %rd62, %rd1094;
	mad.lo.s64 	%rd1096, %rd1087, 1752287885, %rd1095;
	and.b64  	%rd1097, %rd1091, 4294967295;
	shl.b64 	%rd1098, %rd1096, 32;
	or.b64  	%rd1099, %rd1098, %rd1097;
	mul.lo.s64 	%rd1100, %rd1087, 811880050;
	and.b64  	%rd1101, %rd1100, 4294967294;
	add.s64 	%rd1102, %rd1064, %rd1101;
	shr.u64 	%rd1103, %rd1102, 32;
	add.s64 	%rd1104, %rd1103, %rd1065;
	shr.u64 	%rd1105, %rd1104, 32;
	mul.lo.s64 	%rd1106, %rd1099, -8659850874718887031;
	shr.u64 	%rd1107, %rd1106, 32;
	mad.lo.s64 	%rd1108, %rd1039, 1746026693, %rd1047;
	mad.lo.s64 	%rd1109, %rd28, %rd64, %rd1108;
	mad.lo.s64 	%rd1110, %rd66, %rd26, %rd1109;
	mad.lo.s64 	%rd1111, %rd29, %rd63, %rd1110;
	mad.lo.s64 	%rd1112, %rd1087, 2541841041, %rd1111;
	mad.lo.s64 	%rd1113, %rd1091, 2148002933, %rd1112;
	mad.lo.s64 	%rd1114, %rd30, %rd62, %rd1113;
	mad.lo.s64 	%rd1115, %rd1107, 1008765974, %rd1114;
	mad.lo.s64 	%rd1116, %rd1039, 1127133286, %rd1048;
	mad.lo.s64 	%rd1117, %rd66, %rd27, %rd1116;
	mad.lo.s64 	%rd1118, %rd67, %rd26, %rd1117;
	mad.lo.s64 	%rd1119, %rd29, %rd64, %rd1118;
	mad.lo.s64 	%rd1120, %rd1087, 2172737629, %rd1119;
	mad.lo.s64 	%rd1121, %rd1091, 207493785, %rd1120;
	mad.lo.s64 	%rd1122, %rd30, %rd63, %rd1121;
	mad.lo.s64 	%rd1123, %rd31, %rd62, %rd1122;
	mad.lo.s64 	%rd1124, %rd1107, 1752287885, %rd1123;
	and.b64  	%rd1125, %rd1115, 4294967295;
	shl.b64 	%rd1126, %rd1124, 32;
	or.b64  	%rd1127, %rd1126, %rd1125;
	mul.lo.s64 	%rd1128, %rd1091, 234131697;
	mul.lo.s64 	%rd1129, %rd1091, 1202721026;
	mul.lo.s64 	%rd1130, %rd1107, 811880050;
	and.b64  	%rd1131, %rd1130, 4294967294;
	add.s64 	%rd1132, %rd1076, %rd1131;
	add.s64 	%rd1133, %rd1132, %rd1105;
	shr.u64 	%rd1134, %rd1133, 32;
	add.s64 	%rd1135, %rd1134, %rd1077;
	shr.u64 	%rd1136, %rd1135, 32;
	mul.lo.s64 	%rd1137, %rd1127, -8659850874718887031;
	shr.u64 	%rd1138, %rd1137, 32;
	mad.lo.s64 	%rd1139, %rd1039, 234131697, %rd1049;
	mad.lo.s64 	%rd1140, %rd67, %rd27, %rd1139;
	mad.lo.s64 	%rd1141, %rd29, %rd65, %rd1140;
	mad.lo.s64 	%rd1142, %rd1087, 3092268470, %rd1141;
	mad.lo.s64 	%rd1143, %rd68, %rd26, %rd1142;
	mad.lo.s64 	%rd1144, %rd1091, 1746026693, %rd1143;
	mad.lo.s64 	%rd1145, %rd30, %rd64, %rd1144;
	mad.lo.s64 	%rd1146, %rd31, %rd63, %rd1145;
	mad.lo.s64 	%rd1147, %rd32, %rd62, %rd1146;
	mad.lo.s64 	%rd1148, %rd1107, 2541841041, %rd1147;
	mad.lo.s64 	%rd1149, %rd1115, 2148002933, %rd1148;
	mad.lo.s64 	%rd1150, %rd1138, 1008765974, %rd1149;
	mad.lo.s64 	%rd1151, %rd1039, 1202721026, %rd1050;
	mad.lo.s64 	%rd1152, %rd67, %rd28, %rd1151;
	mad.lo.s64 	%rd1153, %rd1087, 3778125865, %rd1152;
	mad.lo.s64 	%rd1154, %rd68, %rd27, %rd1153;
	mad.lo.s64 	%rd1155, %rd1091, 1127133286, %rd1154;
	mad.lo.s64 	%rd1156, %rd30, %rd65, %rd1155;
	mad.lo.s64 	%rd1157, %rd69, %rd26, %rd1156;
	mad.lo.s64 	%rd1158, %rd31, %rd64, %rd1157;
	mad.lo.s64 	%rd1159, %rd32, %rd63, %rd1158;
	mad.lo.s64 	%rd1160, %rd1107, 2172737629, %rd1159;
	mad.lo.s64 	%rd1161, %rd35, %rd62, %rd1160;
	mad.lo.s64 	%rd1162, %rd1115, 207493785, %rd1161;
	mad.lo.s64 	%rd1163, %rd1138, 1752287885, %rd1162;
	and.b64  	%rd1164, %rd1150, 4294967295;
	shl.b64 	%rd1165, %rd1163, 32;
	or.b64  	%rd1166, %rd1165, %rd1164;
	mul.lo.s64 	%rd1167, %rd1115, 234131697;
	mul.lo.s64 	%rd1168, %rd1115, 1202721026;
	mul.lo.s64 	%rd1169, %rd1138, 811880050;
	and.b64  	%rd1170, %rd1169, 4294967294;
	add.s64 	%rd1171, %rd1170, %rd1083;
	add.s64 	%rd1172, %rd1171, %rd1136;
	shr.u64 	%rd1173, %rd1172, 32;
	add.s64 	%rd1174, %rd1173, %rd1084;
	shr.u64 	%rd1175, %rd1174, 32;
	mul.lo.s64 	%rd1176, %rd1166, -8659850874718887031;
	shr.u64 	%rd1177, %rd1176, 32;
	mad.lo.s64 	%rd1178, %rd1107, 3092268470, %rd1128;
	mad.lo.s64 	%rd1179, %rd1115, 1746026693, %rd1178;
	add.s64 	%rd1180, %rd1179, %rd1102;
	mad.lo.s64 	%rd1181, %rd1138, 2541841041, %rd1180;
	mad.lo.s64 	%rd1182, %rd1150, 2148002933, %rd1181;
	mad.lo.s64 	%rd1183, %rd1177, 1008765974, %rd1182;
	mad.lo.s64 	%rd1184, %rd1107, 3778125865, %rd1129;
	mad.lo.s64 	%rd1185, %rd1115, 1127133286, %rd1184;
	mad.lo.s64 	%rd1186, %rd1138, 2172737629, %rd1185;
	add.s64 	%rd1187, %rd1186, %rd1104;
	mad.lo.s64 	%rd1188, %rd1150, 207493785, %rd1187;
	mad.lo.s64 	%rd1189, %rd1177, 1752287885, %rd1188;
	and.b64  	%rd1190, %rd1183, 4294967295;
	and.b64  	%rd1191, %rd1189, 4294967295;
	mad.lo.s64 	%rd1192, %rd1138, 3092268470, %rd1167;
	mad.lo.s64 	%rd1193, %rd1150, 1746026693, %rd1192;
	add.s64 	%rd1194, %rd1193, %rd1133;
	mad.lo.s64 	%rd1195, %rd1177, 2541841041, %rd1194;
	mad.lo.s64 	%rd1196, %rd1138, 3778125865, %rd1168;
	mad.lo.s64 	%rd1197, %rd1150, 1127133286, %rd1196;
	add.s64 	%rd1198, %rd1197, %rd1135;
	mad.lo.s64 	%rd1199, %rd1177, 2172737629, %rd1198;
	and.b64  	%rd1200, %rd1195, 4294967295;
	and.b64  	%rd1201, %rd1199, 4294967295;
	mad.lo.s64 	%rd1202, %rd1150, 234131697, %rd1172;
	mad.lo.s64 	%rd1203, %rd1177, 3092268470, %rd1202;
	mad.lo.s64 	%rd1204, %rd1150, 1202721026, %rd1174;
	mad.lo.s64 	%rd1205, %rd1177, 3778125865, %rd1204;
	mul.lo.s64 	%rd1206, %rd1177, 811880050;
	and.b64  	%rd1207, %rd1203, 4294967295;
	and.b64  	%rd1208, %rd1205, 4294967295;
	and.b64  	%rd1209, %rd1206, 4294967294;
	add.s64 	%rd1210, %rd1209, %rd1085;
	add.s64 	%rd1211, %rd1210, %rd1175;
	add.s64 	%rd1212, %rd1190, -3632069959;
	shr.s64 	%rd1213, %rd1212, 63;
	add.s64 	%rd1214, %rd1191, %rd1213;
	add.s64 	%rd1215, %rd1214, -1008765974;
	and.b64  	%rd1216, %rd1212, 4294967295;
	and.b64  	%rd1217, %rd1215, 4294967295;
	shr.s64 	%rd1218, %rd1215, 63;
	add.s64 	%rd1219, %rd1200, %rd1218;
	add.s64 	%rd1220, %rd1219, -1752287885;
	shr.s64 	%rd1221, %rd1220, 63;
	add.s64 	%rd1222, %rd1201, %rd1221;
	add.s64 	%rd1223, %rd1222, -2541841041;
	and.b64  	%rd1224, %rd1220, 4294967295;
	and.b64  	%rd1225, %rd1223, 4294967295;
	shr.s64 	%rd1226, %rd1223, 63;
	add.s64 	%rd1227, %rd1207, %rd1226;
	add.s64 	%rd1228, %rd1227, -2172737629;
	shr.s64 	%rd1229, %rd1228, 63;
	add.s64 	%rd1230, %rd1208, %rd1229;
	add.s64 	%rd1231, %rd1230, -3092268470;
	and.b64  	%rd1232, %rd1228, 4294967295;
	and.b64  	%rd1233, %rd1231, 4294967295;
	and.b64  	%rd1234, %rd1211, 4294967295;
	shr.s64 	%rd1235, %rd1231, 63;
	add.s64 	%rd1236, %rd1234, %rd1235;
	add.s64 	%rd1237, %rd1236, -3778125865;
	and.b64  	%rd1238, %rd1237, 4294967295;
	add.s64 	%rd1239, %rd1216, 3632069959;
	shr.u64 	%rd1240, %rd1239, 32;
	add.s64 	%rd1241, %rd1240, %rd1217;
	add.s64 	%rd1242, %rd1241, 1008765974;
	shr.u64 	%rd1243, %rd1242, 32;
	add.s64 	%rd1244, %rd1224, %rd1243;
	add.s64 	%rd1245, %rd1244, 1752287885;
	shr.u64 	%rd1246, %rd1245, 32;
	add.s64 	%rd1247, %rd1225, %rd1246;
	add.s64 	%rd1248, %rd1247, 2541841041;
	shr.u64 	%rd1249, %rd1248, 32;
	add.s64 	%rd1250, %rd1232, %rd1249;
	add.s64 	%rd1251, %rd1250, 2172737629;
	shr.u64 	%rd1252, %rd1251, 32;
	add.s64 	%rd1253, %rd1233, %rd1252;
	add.s64 	%rd1254, %rd1253, 3092268470;
	shr.u64 	%rd1255, %rd1254, 32;
	add.s64 	%rd1256, %rd1238, %rd1255;
	add.s64 	%rd1257, %rd1256, 3778125865;
	shr.s64 	%rd1258, %rd1237, 31;
	and.b64  	%rd1259, %rd1258, -4294967296;
	add.s64 	%rd1260, %rd1259, %rd1211;
	and.b64  	%rd1261, %rd1260, -4294967296;
	add.s64 	%rd1262, %rd1261, %rd1257;
	mul.lo.s64 	%rd1263, %rd1239, %rd8;
	mul.lo.s64 	%rd1264, %rd1239, %rd24;
	mad.lo.s64 	%rd1265, %rd1242, %rd8, %rd1264;
	and.b64  	%rd1266, %rd1263, 4294967295;
	shl.b64 	%rd1267, %rd1265, 32;
	or.b64  	%rd1268, %rd1267, %rd1266;
	mul.lo.s64 	%rd1269, %rd1239, %rd9;
	mul.lo.s64 	%rd1270, %rd1239, %rd23;
	mul.lo.s64 	%rd1271, %rd1239, %rd10;
	mul.lo.s64 	%rd1272, %rd1239, %rd25;
	mul.lo.s64 	%rd1273, %rd1239, %rd11;
	mul.lo.s64 	%rd1274, %rd1239, %rd355;
	mul.lo.s64 	%rd1275, %rd1242, %rd355;
	mad.lo.s64 	%rd1276, %rd1245, %rd11, %rd1275;
	mad.lo.s64 	%rd1277, %rd1248, %rd25, %rd1276;
	mul.lo.s64 	%rd1278, %rd1245, %rd355;
	mad.lo.s64 	%rd1279, %rd1248, %rd11, %rd1278;
	mul.lo.s64 	%rd1280, %rd1248, %rd355;
	mad.lo.s64 	%rd1281, %rd1251, %rd10, %rd1277;
	mad.lo.s64 	%rd1282, %rd1254, %rd23, %rd1281;
	mad.lo.s64 	%rd1283, %rd1251, %rd25, %rd1279;
	mad.lo.s64 	%rd1284, %rd1254, %rd10, %rd1283;
	mad.lo.s64 	%rd1285, %rd1251, %rd11, %rd1280;
	mad.lo.s64 	%rd1286, %rd1254, %rd25, %rd1285;
	mul.lo.s64 	%rd1287, %rd1251, %rd355;
	mad.lo.s64 	%rd1288, %rd1254, %rd11, %rd1287;
	mul.lo.s64 	%rd1289, %rd1254, %rd355;
	shr.u64 	%rd1290, %rd1262, 32;
	mad.lo.s64 	%rd1291, %rd1257, %rd9, %rd1282;
	mad.lo.s64 	%rd1292, %rd1290, %rd24, %rd1291;
	mad.lo.s64 	%rd1293, %rd1257, %rd23, %rd1284;
	mad.lo.s64 	%rd1294, %rd1290, %rd9, %rd1293;
	and.b64  	%rd1295, %rd1292, 4294967295;
	and.b64  	%rd1296, %rd1294, 4294967295;
	mad.lo.s64 	%rd1297, %rd1257, %rd10, %rd1286;
	mad.lo.s64 	%rd1298, %rd1290, %rd23, %rd1297;
	mad.lo.s64 	%rd1299, %rd1257, %rd25, %rd1288;
	mad.lo.s64 	%rd1300, %rd1290, %rd10, %rd1299;
	and.b64  	%rd1301, %rd1298, 4294967295;
	and.b64  	%rd1302, %rd1300, 4294967295;
	mad.lo.s64 	%rd1303, %rd1257, %rd11, %rd1289;
	mad.lo.s64 	%rd1304, %rd1290, %rd25, %rd1303;
	mul.lo.s64 	%rd1305, %rd1257, %rd355;
	mad.lo.s64 	%rd1306, %rd1290, %rd11, %rd1305;
	mul.lo.s64 	%rd1307, %rd1290, %rd355;
	and.b64  	%rd1308, %rd1304, 4294967295;
	and.b64  	%rd1309, %rd1306, 4294967295;
	and.b64  	%rd1310, %rd1307, 4294967295;
	mul.lo.s64 	%rd1311, %rd1268, -8659850874718887031;
	shr.u64 	%rd1312, %rd1311, 32;
	mad.lo.s64 	%rd1313, %rd1263, 2148002933, %rd1269;
	mad.lo.s64 	%rd1314, %rd1242, %rd24, %rd1313;
	mad.lo.s64 	%rd1315, %rd1245, %rd8, %rd1314;
	mad.lo.s64 	%rd1316, %rd1312, 1008765974, %rd1315;
	mad.lo.s64 	%rd1317, %rd1263, 207493785, %rd1270;
	mad.lo.s64 	%rd1318, %rd1242, %rd9, %rd1317;
	mad.lo.s64 	%rd1319, %rd1245, %rd24, %rd1318;
	mad.lo.s64 	%rd1320, %rd1248, %rd8, %rd1319;
	mad.lo.s64 	%rd1321, %rd1312, 1752287885, %rd1320;
	and.b64  	%rd1322, %rd1316, 4294967295;
	shl.b64 	%rd1323, %rd1321, 32;
	or.b64  	%rd1324, %rd1323, %rd1322;
	mul.lo.s64 	%rd1325, %rd1312, 811880050;
	and.b64  	%rd1326, %rd1325, 4294967294;
	add.s64 	%rd1327, %rd1295, %rd1326;
	shr.u64 	%rd1328, %rd1327, 32;
	add.s64 	%rd1329, %rd1328, %rd1296;
	shr.u64 	%rd1330, %rd1329, 32;
	mul.lo.s64 	%rd1331, %rd1324, -8659850874718887031;
	shr.u64 	%rd1332, %rd1331, 32;
	mad.lo.s64 	%rd1333, %rd1263, 1746026693, %rd1271;
	mad.lo.s64 	%rd1334, %rd1242, %rd23, %rd1333;
	mad.lo.s64 	%rd1335, %rd1245, %rd9, %rd1334;
	mad.lo.s64 	%rd1336, %rd1248, %rd24, %rd1335;
	mad.lo.s64 	%rd1337, %rd1312, 2541841041, %rd1336;
	mad.lo.s64 	%rd1338, %rd1316, 2148002933, %rd1337;
	mad.lo.s64 	%rd1339, %rd1251, %rd8, %rd1338;
	mad.lo.s64 	%rd1340, %rd1332, 1008765974, %rd1339;
	mad.lo.s64 	%rd1341, %rd1263, 1127133286, %rd1272;
	mad.lo.s64 	%rd1342, %rd1242, %rd10, %rd1341;
	mad.lo.s64 	%rd1343, %rd1245, %rd23, %rd1342;
	mad.lo.s64 	%rd1344, %rd1248, %rd9, %rd1343;
	mad.lo.s64 	%rd1345, %rd1312, 2172737629, %rd1344;
	mad.lo.s64 	%rd1346, %rd1316, 207493785, %rd1345;
	mad.lo.s64 	%rd1347, %rd1251, %rd24, %rd1346;
	mad.lo.s64 	%rd1348, %rd1254, %rd8, %rd1347;
	mad.lo.s64 	%rd1349, %rd1332, 1752287885, %rd1348;
	and.b64  	%rd1350, %rd1340, 4294967295;
	shl.b64 	%rd1351, %rd1349, 32;
	or.b64  	%rd1352, %rd1351, %rd1350;
	mul.lo.s64 	%rd1353, %rd1316, 234131697;
	mul.lo.s64 	%rd1354, %rd1316, 1202721026;
	mul.lo.s64 	%rd1355, %rd1332, 811880050;
	and.b64  	%rd1356, %rd1355, 4294967294;
	add.s64 	%rd1357, %rd1301, %rd1356;
	add.s64 	%rd1358, %rd1357, %rd1330;
	shr.u64 	%rd1359, %rd1358, 32;
	add.s64 	%rd1360, %rd1359, %rd1302;
	shr.u64 	%rd1361, %rd1360, 32;
	mul.lo.s64 	%rd1362, %rd1352, -8659850874718887031;
	shr.u64 	%rd1363, %rd1362, 32;
	mad.lo.s64 	%rd1364, %rd1263, 234131697, %rd1273;
	mad.lo.s64 	%rd1365, %rd1242, %rd25, %rd1364;
	mad.lo.s64 	%rd1366, %rd1245, %rd10, %rd1365;
	mad.lo.s64 	%rd1367, %rd1248, %rd23, %rd1366;
	mad.lo.s64 	%rd1368, %rd1312, 3092268470, %rd1367;
	mad.lo.s64 	%rd1369, %rd1316, 1746026693, %rd1368;
	mad.lo.s64 	%rd1370, %rd1251, %rd9, %rd1369;
	mad.lo.s64 	%rd1371, %rd1254, %rd24, %rd1370;
	mad.lo.s64 	%rd1372, %rd1332, 2541841041, %rd1371;
	mad.lo.s64 	%rd1373, %rd1257, %rd8, %rd1372;
	mad.lo.s64 	%rd1374, %rd1340, 2148002933, %rd1373;
	mad.lo.s64 	%rd1375, %rd1363, 1008765974, %rd1374;
	mad.lo.s64 	%rd1376, %rd1263, 1202721026, %rd1274;
	mad.lo.s64 	%rd1377, %rd1242, %rd11, %rd1376;
	mad.lo.s64 	%rd1378, %rd1245, %rd25, %rd1377;
	mad.lo.s64 	%rd1379, %rd1248, %rd10, %rd1378;
	mad.lo.s64 	%rd1380, %rd1312, 3778125865, %rd1379;
	mad.lo.s64 	%rd1381, %rd1316, 1127133286, %rd1380;
	mad.lo.s64 	%rd1382, %rd1251, %rd23, %rd1381;
	mad.lo.s64 	%rd1383, %rd1254, %rd9, %rd1382;
	mad.lo.s64 	%rd1384, %rd1332, 2172737629, %rd1383;
	mad.lo.s64 	%rd1385, %rd1257, %rd24, %rd1384;
	mad.lo.s64 	%rd1386, %rd1340, 207493785, %rd1385;
	mad.lo.s64 	%rd1387, %rd1290, %rd8, %rd1386;
	mad.lo.s64 	%rd1388, %rd1363, 1752287885, %rd1387;
	and.b64  	%rd1389, %rd1375, 4294967295;
	shl.b64 	%rd1390, %rd1388, 32;
	or.b64  	%rd1391, %rd1390, %rd1389;
	mul.lo.s64 	%rd1392, %rd1340, 234131697;
	mul.lo.s64 	%rd1393, %rd1340, 1202721026;
	mul.lo.s64 	%rd1394, %rd1363, 811880050;
	and.b64  	%rd1395, %rd1394, 4294967294;
	add.s64 	%rd1396, %rd1395, %rd1308;
	add.s64 	%rd1397, %rd1396, %rd1361;
	shr.u64 	%rd1398, %rd1397, 32;
	add.s64 	%rd1399, %rd1398, %rd1309;
	shr.u64 	%rd1400, %rd1399, 32;
	mul.lo.s64 	%rd1401, %rd1391, -8659850874718887031;
	shr.u64 	%rd1402, %rd1401, 32;
	mad.lo.s64 	%rd1403, %rd1332, 3092268470, %rd1353;
	mad.lo.s64 	%rd1404, %rd1340, 1746026693, %rd1403;
	add.s64 	%rd1405, %rd1404, %rd1327;
	mad.lo.s64 	%rd1406, %rd1363, 2541841041, %rd1405;
	mad.lo.s64 	%rd1407, %rd1375, 2148002933, %rd1406;
	mad.lo.s64 	%rd1408, %rd1402, 1008765974, %rd1407;
	mad.lo.s64 	%rd1409, %rd1332, 3778125865, %rd1354;
	mad.lo.s64 	%rd1410, %rd1340, 1127133286, %rd1409;
	mad.lo.s64 	%rd1411, %rd1363, 2172737629, %rd1410;
	add.s64 	%rd1412, %rd1411, %rd1329;
	mad.lo.s64 	%rd1413, %rd1375, 207493785, %rd1412;
	mad.lo.s64 	%rd1414, %rd1402, 1752287885, %rd1413;
	and.b64  	%rd1415, %rd1408, 4294967295;
	and.b64  	%rd1416, %rd1414, 4294967295;
	mad.lo.s64 	%rd1417, %rd1363, 3092268470, %rd1392;
	mad.lo.s64 	%rd1418, %rd1375, 1746026693, %rd1417;
	add.s64 	%rd1419, %rd1418, %rd1358;
	mad.lo.s64 	%rd1420, %rd1402, 2541841041, %rd1419;
	mad.lo.s64 	%rd1421, %rd1363, 3778125865, %rd1393;
	mad.lo.s64 	%rd1422, %rd1375, 1127133286, %rd1421;
	add.s64 	%rd1423, %rd1422, %rd1360;
	mad.lo.s64 	%rd1424, %rd1402, 2172737629, %rd1423;
	and.b64  	%rd1425, %rd1420, 4294967295;
	and.b64  	%rd1426, %rd1424, 4294967295;
	mad.lo.s64 	%rd1427, %rd1375, 234131697, %rd1397;
	mad.lo.s64 	%rd1428, %rd1402, 3092268470, %rd1427;
	mul.lo.s64 	%rd1429, %rd1375, 1202721026;
	mad.lo.s64 	%rd1430, %rd1402, 3778125865, %rd1429;
	add.s64 	%rd1431, %rd1430, %rd1399;
	mul.lo.s64 	%rd1432, %rd1402, 811880050;
	and.b64  	%rd1433, %rd1428, 4294967295;
	and.b64  	%rd1434, %rd1431, 4294967295;
	and.b64  	%rd1435, %rd1432, 4294967294;
	add.s64 	%rd1436, %rd1435, %rd1310;
	add.s64 	%rd1437, %rd1436, %rd1400;
	add.s64 	%rd1438, %rd1415, -3632069959;
	shr.s64 	%rd1439, %rd1438, 63;
	add.s64 	%rd1440, %rd1416, %rd1439;
	add.s64 	%rd1441, %rd1440, -1008765974;
	and.b64  	%rd1442, %rd1438, 4294967295;
	and.b64  	%rd1443, %rd1441, 4294967295;
	shr.s64 	%rd1444, %rd1441, 63;
	add.s64 	%rd1445, %rd1425, %rd1444;
	add.s64 	%rd1446, %rd1445, -1752287885;
	shr.s64 	%rd1447, %rd1446, 63;
	add.s64 	%rd1448, %rd1426, %rd1447;
	add.s64 	%rd1449, %rd1448, -2541841041;
	and.b64  	%rd1450, %rd1446, 4294967295;
	and.b64  	%rd1451, %rd1449, 4294967295;
	shr.s64 	%rd1452, %rd1449, 63;
	add.s64 	%rd1453, %rd1433, %rd1452;
	add.s64 	%rd1454, %rd1453, -2172737629;
	shr.s64 	%rd1455, %rd1454, 63;
	add.s64 	%rd1456, %rd1434, %rd1455;
	add.s64 	%rd1457, %rd1456, -3092268470;
	and.b64  	%rd1458, %rd1454, 4294967295;
	and.b64  	%rd1459, %rd1457, 4294967295;
	and.b64  	%rd1460, %rd1437, 4294967295;
	shr.s64 	%rd1461, %rd1457, 63;
	add.s64 	%rd1462, %rd1460, %rd1461;
	add.s64 	%rd1463, %rd1462, -3778125865;
	and.b64  	%rd1464, %rd1463, 4294967295;
	add.s64 	%rd70, %rd1442, 3632069959;
	shr.u64 	%rd1465, %rd70, 32;
	add.s64 	%rd1466, %rd1465, %rd1443;
	add.s64 	%rd71, %rd1466, 1008765974;
	shr.u64 	%rd1467, %rd71, 32;
	and.b64  	%rd72, %rd70, 4294967295;
	add.s64 	%rd1468, %rd1450, %rd1467;
	add.s64 	%rd73, %rd1468, 1752287885;
	shr.u64 	%rd1469, %rd73, 32;
	add.s64 	%rd1470, %rd1451, %rd1469;
	add.s64 	%rd74, %rd1470, 2541841041;
	shr.u64 	%rd1471, %rd74, 32;
	and.b64  	%rd75, %rd73, 4294967295;
	add.s64 	%rd1472, %rd1458, %rd1471;
	add.s64 	%rd76, %rd1472, 2172737629;
	shr.u64 	%rd1473, %rd76, 32;
	add.s64 	%rd1474, %rd1459, %rd1473;
	add.s64 	%rd77, %rd1474, 3092268470;
	shr.u64 	%rd1475, %rd77, 32;
	and.b64  	%rd78, %rd76, 4294967295;
	add.s64 	%rd1476, %rd1464, %rd1475;
	add.s64 	%rd79, %rd1476, 3778125865;
	shr.s64 	%rd1477, %rd1463, 31;
	and.b64  	%rd1478, %rd1477, -4294967296;
	add.s64 	%rd1479, %rd1478, %rd1437;
	and.b64  	%rd1480, %rd1479, -4294967296;
	add.s64 	%rd80, %rd1480, %rd79;
	ld.global.u64 	%rd1481, [%rd805+32];
	mul.lo.s64 	%rd1482, %rd1481, %rd16;
	mul.lo.s64 	%rd1483, %rd1481, %rd17;
	shr.u64 	%rd1484, %rd1481, 32;
	mad.lo.s64 	%rd1485, %rd1484, %rd16, %rd1483;
	and.b64  	%rd1486, %rd1482, 4294967295;
	shl.b64 	%rd1487, %rd1485, 32;
	or.b64  	%rd1488, %rd1487, %rd1486;
	mul.lo.s64 	%rd1489, %rd1481, %rd18;
	mad.lo.s64 	%rd1490, %rd1484, %rd17, %rd1489;
	mul.lo.s64 	%rd1491, %rd1481, %rd19;
	mad.lo.s64 	%rd1492, %rd1484, %rd18, %rd1491;
	mul.lo.s64 	%rd1493, %rd1484, %rd19;
	mad.lo.s64 	%rd1494, %rd1481, %rd20, %rd1493;
	mul.lo.s64 	%rd1495, %rd1481, %rd21;
	mul.lo.s64 	%rd1496, %rd1481, %rd22;
	mul.lo.s64 	%rd1497, %rd1481, %rd53;
	mul.lo.s64 	%rd1498, %rd1484, %rd53;
	ld.global.u64 	%rd1499, [%rd805+40];
	shr.u64 	%rd1500, %rd1499, 32;
	mad.lo.s64 	%rd1501, %rd1499, %rd22, %rd1498;
	mad.lo.s64 	%rd1502, %rd1500, %rd21, %rd1501;
	mul.lo.s64 	%rd1503, %rd1499, %rd53;
	mad.lo.s64 	%rd1504, %rd1500, %rd22, %rd1503;
	mul.lo.s64 	%rd1505, %rd1500, %rd53;
	ld.global.u64 	%rd1506, [%rd805+48];
	shr.u64 	%rd1507, %rd1506, 32;
	mad.lo.s64 	%rd1508, %rd1506, %rd20, %rd1502;
	mad.lo.s64 	%rd1509, %rd1507, %rd19, %rd1508;
	mad.lo.s64 	%rd1510, %rd1506, %rd21, %rd1504;
	mad.lo.s64 	%rd1511, %rd1507, %rd20, %rd1510;
	mad.lo.s64 	%rd1512, %rd1506, %rd22, %rd1505;
	mad.lo.s64 	%rd1513, %rd1507, %rd21, %rd1512;
	mul.lo.s64 	%rd1514, %rd1506, %rd53;
	mad.lo.s64 	%rd1515, %rd1507, %rd22, %rd1514;
	mul.lo.s64 	%rd1516, %rd1507, %rd53;
	ld.global.u64 	%rd1517, [%rd805+56];
	shr.u64 	%rd1518, %rd1517, 32;
	mad.lo.s64 	%rd1519, %rd1517, %rd18, %rd1509;
	mad.lo.s64 	%rd1520, %rd1518, %rd17, %rd1519;
	mad.lo.s64 	%rd1521, %rd1517, %rd19, %rd1511;
	mad.lo.s64 	%rd1522, %rd1518, %rd18, %rd1521;
	and.b64  	%rd1523, %rd1520, 4294967295;
	and.b64  	%rd1524, %rd1522, 4294967295;
	mad.lo.s64 	%rd1525, %rd1517, %rd20, %rd1513;
	mad.lo.s64 	%rd1526, %rd1518, %rd19, %rd1525;
	mad.lo.s64 	%rd1527, %rd1517, %rd21, %rd1515;
	mad.lo.s64 	%rd1528, %rd1518, %rd20, %rd1527;
	and.b64  	%rd1529, %rd1526, 4294967295;
	and.b64  	%rd1530, %rd1528, 4294967295;
	mad.lo.s64 	%rd1531, %rd1517, %rd22, %rd1516;
	mad.lo.s64 	%rd1532, %rd1518, %rd21, %rd1531;
	mul.lo.s64 	%rd1533, %rd1517, %rd53;
	mad.lo.s64 	%rd1534, %rd1518, %rd22, %rd1533;
	mul.lo.s64 	%rd1535, %rd1518, %rd53;
	and.b64  	%rd1536, %rd1532, 4294967295;
	and.b64  	%rd1537, %rd1534, 4294967295;
	and.b64  	%rd1538, %rd1535, 4294967295;
	mul.lo.s64 	%rd1539, %rd1488, -8659850874718887031;
	shr.u64 	%rd1540, %rd1539, 32;
	mad.lo.s64 	%rd1541, %rd1482, 2148002933, %rd1490;
	mad.lo.s64 	%rd1542, %rd1499, %rd16, %rd1541;
	mad.lo.s64 	%rd1543, %rd1540, 1008765974, %rd1542;
	mad.lo.s64 	%rd1544, %rd1482, 207493785, %rd1492;
	mad.lo.s64 	%rd1545, %rd1499, %rd17, %rd1544;
	mad.lo.s64 	%rd1546, %rd1500, %rd16, %rd1545;
	mad.lo.s64 	%rd1547, %rd1540, 1752287885, %rd1546;
	and.b64  	%rd1548, %rd1543, 4294967295;
	shl.b64 	%rd1549, %rd1547, 32;
	or.b64  	%rd1550, %rd1549, %rd1548;
	mul.lo.s64 	%rd1551, %rd1540, 811880050;
	and.b64  	%rd1552, %rd1551, 4294967294;
	add.s64 	%rd1553, %rd1523, %rd1552;
	shr.u64 	%rd1554, %rd1553, 32;
	add.s64 	%rd1555, %rd1554, %rd1524;
	shr.u64 	%rd1556, %rd1555, 32;
	mul.lo.s64 	%rd1557, %rd1550, -8659850874718887031;
	shr.u64 	%rd1558, %rd1557, 32;
	mad.lo.s64 	%rd1559, %rd1482, 1746026693, %rd1494;
	mad.lo.s64 	%rd1560, %rd1499, %rd18, %rd1559;
	mad.lo.s64 	%rd1561, %rd1500, %rd17, %rd1560;
	mad.lo.s64 	%rd1562, %rd1506, %rd16, %rd1561;
	mad.lo.s64 	%rd1563, %rd1540, 2541841041, %rd1562;
	mad.lo.s64 	%rd1564, %rd1543, 2148002933, %rd1563;
	mad.lo.s64 	%rd1565, %rd1558, 1008765974, %rd1564;
	mad.lo.s64 	%rd1566, %rd1482, 1127133286, %rd1495;
	mad.lo.s64 	%rd1567, %rd1484, %rd20, %rd1566;
	mad.lo.s64 	%rd1568, %rd1499, %rd19, %rd1567;
	mad.lo.s64 	%rd1569, %rd1500, %rd18, %rd1568;
	mad.lo.s64 	%rd1570, %rd1506, %rd17, %rd1569;
	mad.lo.s64 	%rd1571, %rd1507, %rd16, %rd1570;
	mad.lo.s64 	%rd1572, %rd1540, 2172737629, %rd1571;
	mad.lo.s64 	%rd1573, %rd1543, 207493785, %rd1572;
	mad.lo.s64 	%rd1574, %rd1558, 1752287885, %rd1573;
	and.b64  	%rd1575, %rd1565, 4294967295;
	shl.b64 	%rd1576, %rd1574, 32;
	or.b64  	%rd1577, %rd1576, %rd1575;
	mul.lo.s64 	%rd1578, %rd1543, 234131697;
	mul.lo.s64 	%rd1579, %rd1543, 1202721026;
	mul.lo.s64 	%rd1580, %rd1558, 811880050;
	and.b64  	%rd1581, %rd1580, 4294967294;
	add.s64 	%rd1582, %rd1529, %rd1581;
	add.s64 	%rd1583, %rd1582, %rd1556;
	shr.u64 	%rd1584, %rd1583, 32;
	add.s64 	%rd1585, %rd1584, %rd1530;
	shr.u64 	%rd1586, %rd1585, 32;
	mul.lo.s64 	%rd1587, %rd1577, -8659850874718887031;
	shr.u64 	%rd1588, %rd1587, 32;
	mad.lo.s64 	%rd1589, %rd1482, 234131697, %rd1496;
	mad.lo.s64 	%rd1590, %rd1484, %rd21, %rd1589;
	mad.lo.s64 	%rd1591, %rd1499, %rd20, %rd1590;
	mad.lo.s64 	%rd1592, %rd1500, %rd19, %rd1591;
	mad.lo.s64 	%rd1593, %rd1506, %rd18, %rd1592;
	mad.lo.s64 	%rd1594, %rd1507, %rd17, %rd1593;
	mad.lo.s64 	%rd1595, %rd1540, 3092268470, %rd1594;
	mad.lo.s64 	%rd1596, %rd1543, 1746026693, %rd1595;
	mad.lo.s64 	%rd1597, %rd1517, %rd16, %rd1596;
	mad.lo.s64 	%rd1598, %rd1558, 2541841041, %rd1597;
	mad.lo.s64 	%rd1599, %rd1565, 2148002933, %rd1598;
	mad.lo.s64 	%rd1600, %rd1588, 1008765974, %rd1599;
	mad.lo.s64 	%rd1601, %rd1482, 1202721026, %rd1497;
	mad.lo.s64 	%rd1602, %rd1484, %rd22, %rd1601;
	mad.lo.s64 	%rd1603, %rd1499, %rd21, %rd1602;
	mad.lo.s64 	%rd1604, %rd1500, %rd20, %rd1603;
	mad.lo.s64 	%rd1605, %rd1506, %rd19, %rd1604;
	mad.lo.s64 	%rd1606, %rd1540, 3778125865, %rd1605;
	mad.lo.s64 	%rd1607, %rd1507, %rd18, %rd1606;
	mad.lo.s64 	%rd1608, %rd1543, 1127133286, %rd1607;
	mad.lo.s64 	%rd1609, %rd1517, %rd17, %rd1608;
	mad.lo.s64 	%rd1610, %rd1518, %rd16, %rd1609;
	mad.lo.s64 	%rd1611, %rd1558, 2172737629, %rd1610;
	mad.lo.s64 	%rd1612, %rd1565, 207493785, %rd1611;
	mad.lo.s64 	%rd1613, %rd1588, 1752287885, %rd1612;
	and.b64  	%rd1614, %rd1600, 4294967295;
	shl.b64 	%rd1615, %rd1613, 32;
	or.b64  	%rd1616, %rd1615, %rd1614;
	mad.lo.s64 	%rd1617, %rd1565, 234131697, %rd1583;
	mad.lo.s64 	%rd1618, %rd1588, 3092268470, %rd1617;
	mul.lo.s64 	%rd1619, %rd1565, 1202721026;
	mul.lo.s64 	%rd1620, %rd1588, 811880050;
	and.b64  	%rd1621, %rd1620, 4294967294;
	add.s64 	%rd1622, %rd1621, %rd1536;
	add.s64 	%rd1623, %rd1622, %rd1586;
	shr.u64 	%rd1624, %rd1623, 32;
	add.s64 	%rd1625, %rd1624, %rd1537;
	shr.u64 	%rd1626, %rd1625, 32;
	mul.lo.s64 	%rd1627, %rd1616, -8659850874718887031;
	shr.u64 	%rd1628, %rd1627, 32;
	mad.lo.s64 	%rd1629, %rd1558, 3092268470, %rd1578;
	add.s64 	%rd1630, %rd1629, %rd1553;
	mad.lo.s64 	%rd1631, %rd1565, 1746026693, %rd1630;
	mad.lo.s64 	%rd1632, %rd1588, 2541841041, %rd1631;
	mad.lo.s64 	%rd1633, %rd1600, 2148002933, %rd1632;
	mad.lo.s64 	%rd1634, %rd1628, 1008765974, %rd1633;
	mad.lo.s64 	%rd1635, %rd1558, 3778125865, %rd1579;
	mad.lo.s64 	%rd1636, %rd1565, 1127133286, %rd1635;
	add.s64 	%rd1637, %rd1636, %rd1555;
	mad.lo.s64 	%rd1638, %rd1588, 2172737629, %rd1637;
	mad.lo.s64 	%rd1639, %rd1600, 207493785, %rd1638;
	mad.lo.s64 	%rd1640, %rd1628, 1752287885, %rd1639;
	and.b64  	%rd1641, %rd1634, 4294967295;
	and.b64  	%rd1642, %rd1640, 4294967295;
	mad.lo.s64 	%rd1643, %rd1600, 1746026693, %rd1618;
	mad.lo.s64 	%rd1644, %rd1628, 2541841041, %rd1643;
	mad.lo.s64 	%rd1645, %rd1588, 3778125865, %rd1619;
	add.s64 	%rd1646, %rd1645, %rd1585;
	mad.lo.s64 	%rd1647, %rd1600, 1127133286, %rd1646;
	mad.lo.s64 	%rd1648, %rd1628, 2172737629, %rd1647;
	and.b64  	%rd1649, %rd1644, 4294967295;
	and.b64  	%rd1650, %rd1648, 4294967295;
	mad.lo.s64 	%rd1651, %rd1600, 234131697, %rd1623;
	mad.lo.s64 	%rd1652, %rd1628, 3092268470, %rd1651;
	mad.lo.s64 	%rd1653, %rd1600, 1202721026, %rd1625;
	mad.lo.s64 	%rd1654, %rd1628, 3778125865, %rd1653;
	mul.lo.s64 	%rd1655, %rd1628, 811880050;
	and.b64  	%rd1656, %rd1652, 4294967295;
	and.b64  	%rd1657, %rd1654, 4294967295;
	and.b64  	%rd1658, %rd1655, 4294967294;
	add.s64 	%rd1659, %rd1658, %rd1538;
	add.s64 	%rd1660, %rd1659, %rd1626;
	add.s64 	%rd1661, %rd1641, -3632069959;
	shr.s64 	%rd1662, %rd1661, 63;
	add.s64 	%rd1663, %rd1642, %rd1662;
	add.s64 	%rd1664, %rd1663, -1008765974;
	and.b64  	%rd1665, %rd1661, 4294967295;
	and.b64  	%rd1666, %rd1664, 4294967295;
	shr.s64 	%rd1667, %rd1664, 63;
	add.s64 	%rd1668, %rd1649, %rd1667;
	add.s64 	%rd1669, %rd1668, -1752287885;
	shr.s64 	%rd1670, %rd1669, 63;
	add.s64 	%rd1671, %rd1650, %rd1670;
	add.s64 	%rd1672, %rd1671, -2541841041;
	and.b64  	%rd1673, %rd1669, 4294967295;
	and.b64  	%rd1674, %rd1672, 4294967295;
	shr.s64 	%rd1675, %rd1672, 63;
	add.s64 	%rd1676, %rd1656, %rd1675;
	add.s64 	%rd1677, %rd1676, -2172737629;
	shr.s64 	%rd1678, %rd1677, 63;
	add.s64 	%rd1679, %rd1657, %rd1678;
	add.s64 	%rd1680, %rd1679, -3092268470;
	and.b64  	%rd1681, %rd1677, 4294967295;
	and.b64  	%rd1682, %rd1680, 4294967295;
	and.b64  	%rd1683, %rd1660, 4294967295;
	shr.s64 	%rd1684, %rd1680, 63;
	add.s64 	%rd1685, %rd1683, %rd1684;
	add.s64 	%rd1686, %rd1685, -3778125865;
	and.b64  	%rd1687, %rd1686, 4294967295;
	add.s64 	%rd1688, %rd1665, 3632069959;
	shr.u64 	%rd1689, %rd1688, 32;
	add.s64 	%rd1690, %rd1689, %rd1666;
	add.s64 	%rd1691, %rd1690, 1008765974;
	shr.u64 	%rd1692, %rd1691, 32;
	add.s64 	%rd1693, %rd1673, %rd1692;
	add.s64 	%rd1694, %rd1693, 1752287885;
	shr.u64 	%rd1695, %rd1694, 32;
	add.s64 	%rd1696, %rd1674, %rd1695;
	add.s64 	%rd1697, %rd1696, 2541841041;
	shr.u64 	%rd1698, %rd1697, 32;
	add.s64 	%rd1699, %rd1681, %rd1698;
	add.s64 	%rd1700, %rd1699, 2172737629;
	shr.u64 	%rd1701, %rd1700, 32;
	add.s64 	%rd1702, %rd1682, %rd1701;
	add.s64 	%rd1703, %rd1702, 3092268470;
	shr.u64 	%rd1704, %rd1703, 32;
	add.s64 	%rd1705, %rd1687, %rd1704;
	add.s64 	%rd1706, %rd1705, 3778125865;
	shr.s64 	%rd1707, %rd1686, 31;
	and.b64  	%rd1708, %rd1707, -4294967296;
	add.s64 	%rd1709, %rd1708, %rd1660;
	and.b64  	%rd1710, %rd1709, -4294967296;
	add.s64 	%rd1711, %rd1710, %rd1706;
	mul.lo.s64 	%rd1712, %rd1688, %rd4;
	mul.lo.s64 	%rd1713, %rd1688, %rd13;
	mad.lo.s64 	%rd1714, %rd1691, %rd4, %rd1713;
	and.b64  	%rd1715, %rd1712, 4294967295;
	shl.b64 	%rd1716, %rd1714, 32;
	or.b64  	%rd1717, %rd1716, %rd1715;
	mul.lo.s64 	%rd1718, %rd1688, %rd5;
	mul.lo.s64 	%rd1719, %rd1688, %rd12;
	mul.lo.s64 	%rd1720, %rd1688, %rd6;
	mul.lo.s64 	%rd1721, %rd1688, %rd14;
	mul.lo.s64 	%rd1722, %rd1688, %rd7;
	mul.lo.s64 	%rd1723, %rd1688, %rd15;
	mul.lo.s64 	%rd1724, %rd1691, %rd15;
	mad.lo.s64 	%rd1725, %rd1694, %rd7, %rd1724;
	mad.lo.s64 	%rd1726, %rd1697, %rd14, %rd1725;
	mul.lo.s64 	%rd1727, %rd1694, %rd15;
	mad.lo.s64 	%rd1728, %rd1697, %rd7, %rd1727;
	mul.lo.s64 	%rd1729, %rd1697, %rd15;
	mad.lo.s64 	%rd1730, %rd1700, %rd6, %rd1726;
	mad.lo.s64 	%rd1731, %rd1703, %rd12, %rd1730;
	mad.lo.s64 	%rd1732, %rd1700, %rd14, %rd1728;
	mad.lo.s64 	%rd1733, %rd1703, %rd6, %rd1732;
	mad.lo.s64 	%rd1734, %rd1700, %rd7, %rd1729;
	mad.lo.s64 	%rd1735, %rd1703, %rd14, %rd1734;
	mul.lo.s64 	%rd1736, %rd1700, %rd15;
	mad.lo.s64 	%rd1737, %rd1703, %rd7, %rd1736;
	mul.lo.s64 	%rd1738, %rd1703, %rd15;
	shr.u64 	%rd1739, %rd1711, 32;
	mad.lo.s64 	%rd1740, %rd1706, %rd5, %rd1731;
	mad.lo.s64 	%rd1741, %rd1739, %rd13, %rd1740;
	mad.lo.s64 	%rd1742, %rd1706, %rd12, %rd1733;
	mad.lo.s64 	%rd1743, %rd1739, %rd5, %rd1742;
	and.b64  	%rd1744, %rd1741, 4294967295;
	and.b64  	%rd1745, %rd1743, 4294967295;
	mad.lo.s64 	%rd1746, %rd1706, %rd6, %rd1735;
	mad.lo.s64 	%rd1747, %rd1739, %rd12, %rd1746;
	mad.lo.s64 	%rd1748, %rd1706, %rd14, %rd1737;
	mad.lo.s64 	%rd1749, %rd1739, %rd6, %rd1748;
	and.b64  	%rd1750, %rd1747, 4294967295;
	and.b64  	%rd1751, %rd1749, 4294967295;
	mad.lo.s64 	%rd1752, %rd1706, %rd7, %rd1738;
	mad.lo.s64 	%rd1753, %rd1739, %rd14, %rd1752;
	mul.lo.s64 	%rd1754, %rd1706, %rd15;
	mad.lo.s64 	%rd1755, %rd1739, %rd7, %rd1754;
	mul.lo.s64 	%rd1756, %rd1739, %rd15;
	and.b64  	%rd1757, %rd1753, 4294967295;
	and.b64  	%rd1758, %rd1755, 4294967295;
	and.b64  	%rd1759, %rd1756, 4294967295;
	mul.lo.s64 	%rd1760, %rd1717, -8659850874718887031;
	shr.u64 	%rd1761, %rd1760, 32;
	mad.lo.s64 	%rd1762, %rd1712, 2148002933, %rd1718;
	mad.lo.s64 	%rd1763, %rd1691, %rd13, %rd1762;
	mad.lo.s64 	%rd1764, %rd1694, %rd4, %rd1763;
	mad.lo.s64 	%rd1765, %rd1761, 1008765974, %rd1764;
	mad.lo.s64 	%rd1766, %rd1712, 207493785, %rd1719;
	mad.lo.s64 	%rd1767, %rd1691, %rd5, %rd1766;
	mad.lo.s64 	%rd1768, %rd1694, %rd13, %rd1767;
	mad.lo.s64 	%rd1769, %rd1697, %rd4, %rd1768;
	mad.lo.s64 	%rd1770, %rd1761, 1752287885, %rd1769;
	and.b64  	%rd1771, %rd1765, 4294967295;
	shl.b64 	%rd1772, %rd1770, 32;
	or.b64  	%rd1773, %rd1772, %rd1771;
	mul.lo.s64 	%rd1774, %rd1761, 811880050;
	and.b64  	%rd1775, %rd1774, 4294967294;
	add.s64 	%rd1776, %rd1744, %rd1775;
	shr.u64 	%rd1777, %rd1776, 32;
	add.s64 	%rd1778, %rd1777, %rd1745;
	shr.u64 	%rd1779, %rd1778, 32;
	mul.lo.s64 	%rd1780, %rd1773, -8659850874718887031;
	shr.u64 	%rd1781, %rd1780, 32;
	mad.lo.s64 	%rd1782, %rd1712, 1746026693, %rd1720;
	mad.lo.s64 	%rd1783, %rd1691, %rd12, %rd1782;
	mad.lo.s64 	%rd1784, %rd1694, %rd5, %rd1783;
	mad.lo.s64 	%rd1785, %rd1697, %rd13, %rd1784;
	mad.lo.s64 	%rd1786, %rd1761, 2541841041, %rd1785;
	mad.lo.s64 	%rd1787, %rd1765, 2148002933, %rd1786;
	mad.lo.s64 	%rd1788, %rd1700, %rd4, %rd1787;
	mad.lo.s64 	%rd1789, %rd1781, 1008765974, %rd1788;
	mad.lo.s64 	%rd1790, %rd1712, 1127133286, %rd1721;
	mad.lo.s64 	%rd1791, %rd1691, %rd6, %rd1790;
	mad.lo.s64 	%rd1792, %rd1694, %rd12, %rd1791;
	mad.lo.s64 	%rd1793, %rd1697, %rd5, %rd1792;
	mad.lo.s64 	%rd1794, %rd1761, 2172737629, %rd1793;
	mad.lo.s64 	%rd1795, %rd1765, 207493785, %rd1794;
	mad.lo.s64 	%rd1796, %rd1700, %rd13, %rd1795;
	mad.lo.s64 	%rd1797, %rd1703, %rd4, %rd1796;
	mad.lo.s64 	%rd1798, %rd1781, 1752287885, %rd1797;
	and.b64  	%rd1799, %rd1789, 4294967295;
	shl.b64 	%rd1800, %rd1798, 32;
	or.b64  	%rd1801, %rd1800, %rd1799;
	mul.lo.s64 	%rd1802, %rd1765, 234131697;
	mul.lo.s64 	%rd1803, %rd1765, 1202721026;
	mul.lo.s64 	%rd1804, %rd1781, 811880050;
	and.b64  	%rd1805, %rd1804, 4294967294;
	add.s64 	%rd1806, %rd1750, %rd1805;
	add.s64 	%rd1807, %rd1806, %rd1779;
	shr.u64 	%rd1808, %rd1807, 32;
	add.s64 	%rd1809, %rd1808, %rd1751;
	shr.u64 	%rd1810, %rd1809, 32;
	mul.lo.s64 	%rd1811, %rd1801, -8659850874718887031;
	shr.u64 	%rd1812, %rd1811, 32;
	mad.lo.s64 	%rd1813, %rd1712, 234131697, %rd1722;
	mad.lo.s64 	%rd1814, %rd1691, %rd14, %rd1813;
	mad.lo.s64 	%rd1815, %rd1694, %rd6, %rd1814;
	mad.lo.s64 	%rd1816, %rd1697, %rd12, %rd1815;
	mad.lo.s64 	%rd1817, %rd1761, 3092268470, %rd1816;
	mad.lo.s64 	%rd1818, %rd1765, 1746026693, %rd1817;
	mad.lo.s64 	%rd1819, %rd1700, %rd5, %rd1818;
	mad.lo.s64 	%rd1820, %rd1703, %rd13, %rd1819;
	mad.lo.s64 	%rd1821, %rd1781, 2541841041, %rd1820;
	mad.lo.s64 	%rd1822, %rd1706, %rd4, %rd1821;
	mad.lo.s64 	%rd1823, %rd1789, 2148002933, %rd1822;
	mad.lo.s64 	%rd1824, %rd1812, 1008765974, %rd1823;
	mad.lo.s64 	%rd1825, %rd1712, 1202721026, %rd1723;
	mad.lo.s64 	%rd1826, %rd1691, %rd7, %rd1825;
	mad.lo.s64 	%rd1827, %rd1694, %rd14, %rd1826;
	mad.lo.s64 	%rd1828, %rd1697, %rd6, %rd1827;
	mad.lo.s64 	%rd1829, %rd1761, 3778125865, %rd1828;
	mad.lo.s64 	%rd1830, %rd1765, 1127133286, %rd1829;
	mad.lo.s64 	%rd1831, %rd1700, %rd12, %rd1830;
	mad.lo.s64 	%rd1832, %rd1703, %rd5, %rd1831;
	mad.lo.s64 	%rd1833, %rd1781, 2172737629, %rd1832;
	mad.lo.s64 	%rd1834, %rd1706, %rd13, %rd1833;
	mad.lo.s64 	%rd1835, %rd1789, 207493785, %rd1834;
	mad.lo.s64 	%rd1836, %rd1739, %rd4, %rd1835;
	mad.lo.s64 	%rd1837, %rd1812, 1752287885, %rd1836;
	and.b64  	%rd1838, %rd1824, 4294967295;
	shl.b64 	%rd1839, %rd1837, 32;
	or.b64  	%rd1840, %rd1839, %rd1838;
	mul.lo.s64 	%rd1841, %rd1789, 234131697;
	mul.lo.s64 	%rd1842, %rd1789, 1202721026;
	mul.lo.s64 	%rd1843, %rd1812, 811880050;
	and.b64  	%rd1844, %rd1843, 4294967294;
	add.s64 	%rd1845, %rd1844, %rd1757;
	add.s64 	%rd1846, %rd1845, %rd1810;
	shr.u64 	%rd1847, %rd1846, 32;
	add.s64 	%rd1848, %rd1847, %rd1758;
	shr.u64 	%rd1849, %rd1848, 32;
	mul.lo.s64 	%rd1850, %rd1840, -8659850874718887031;
	shr.u64 	%rd1851, %rd1850, 32;
	mad.lo.s64 	%rd1852, %rd1781, 3092268470, %rd1802;
	mad.lo.s64 	%rd1853, %rd1789, 1746026693, %rd1852;
	add.s64 	%rd1854, %rd1853, %rd1776;
	mad.lo.s64 	%rd1855, %rd1812, 2541841041, %rd1854;
	mad.lo.s64 	%rd1856, %rd1824, 2148002933, %rd1855;
	mad.lo.s64 	%rd1857, %rd1851, 1008765974, %rd1856;
	mad.lo.s64 	%rd1858, %rd1781, 3778125865, %rd1803;
	mad.lo.s64 	%rd1859, %rd1789, 1127133286, %rd1858;
	mad.lo.s64 	%rd1860, %rd1812, 2172737629, %rd1859;
	add.s64 	%rd1861, %rd1860, %rd1778;
	mad.lo.s64 	%rd1862, %rd1824, 207493785, %rd1861;
	mad.lo.s64 	%rd1863, %rd1851, 1752287885, %rd1862;
	and.b64  	%rd1864, %rd1857, 4294967295;
	and.b64  	%rd1865, %rd1863, 4294967295;
	mad.lo.s64 	%rd1866, %rd1812, 3092268470, %rd1841;
	mad.lo.s64 	%rd1867, %rd1824, 1746026693, %rd1866;
	add.s64 	%rd1868, %rd1867, %rd1807;
	mad.lo.s64 	%rd1869, %rd1851, 2541841041, %rd1868;
	mad.lo.s64 	%rd1870, %rd1812, 3778125865, %rd1842;
	mad.lo.s64 	%rd1871, %rd1824, 1127133286, %rd1870;
	add.s64 	%rd1872, %rd1871, %rd1809;
	mad.lo.s64 	%rd1873, %rd1851, 2172737629, %rd1872;
	and.b64  	%rd1874, %rd1869, 4294967295;
	and.b64  	%rd1875, %rd1873, 4294967295;
	mad.lo.s64 	%rd1876, %rd1824, 234131697, %rd1846;
	mad.lo.s64 	%rd1877, %rd1851, 3092268470, %rd1876;
	mul.lo.s64 	%rd1878, %rd1824, 1202721026;
	mad.lo.s64 	%rd1879, %rd1851, 3778125865, %rd1878;
	add.s64 	%rd1880, %rd1879, %rd1848;
	mul.lo.s64 	%rd1881, %rd1851, 811880050;
	and.b64  	%rd1882, %rd1877, 4294967295;
	and.b64  	%rd1883, %rd1880, 4294967295;
	and.b64  	%rd1884, %rd1881, 4294967294;
	add.s64 	%rd1885, %rd1884, %rd1759;
	add.s64 	%rd1886, %rd1885, %rd1849;
	add.s64 	%rd1887, %rd1864, -3632069959;
	shr.s64 	%rd1888, %rd1887, 63;
	add.s64 	%rd1889, %rd1865, %rd1888;
	add.s64 	%rd1890, %rd1889, -1008765974;
	and.b64  	%rd1891, %rd1887, 4294967295;
	and.b64  	%rd1892, %rd1890, 4294967295;
	shr.s64 	%rd1893, %rd1890, 63;
	add.s64 	%rd1894, %rd1874, %rd1893;
	add.s64 	%rd1895, %rd1894, -1752287885;
	shr.s64 	%rd1896, %rd1895, 63;
	add.s64 	%rd1897, %rd1875, %rd1896;
	add.s64 	%rd1898, %rd1897, -2541841041;
	and.b64  	%rd1899, %rd1895, 4294967295;
	and.b64  	%rd1900, %rd1898, 4294967295;
	shr.s64 	%rd1901, %rd1898, 63;
	add.s64 	%rd1902, %rd1882, %rd1901;
	add.s64 	%rd1903, %rd1902, -2172737629;
	shr.s64 	%rd1904, %rd1903, 63;
	add.s64 	%rd1905, %rd1883, %rd1904;
	add.s64 	%rd1906, %rd1905, -3092268470;
	and.b64  	%rd1907, %rd1903, 4294967295;
	and.b64  	%rd1908, %rd1906, 4294967295;
	and.b64  	%rd1909, %rd1886, 4294967295;
	shr.s64 	%rd1910, %rd1906, 63;
	add.s64 	%rd1911, %rd1909, %rd1910;
	add.s64 	%rd1912, %rd1911, -3778125865;
	and.b64  	%rd1913, %rd1912, 4294967295;
	add.s64 	%rd1914, %rd1891, 3632069959;
	shr.u64 	%rd1915, %rd1914, 32;
	add.s64 	%rd1916, %rd1915, %rd1892;
	add.s64 	%rd81, %rd1916, 1008765974;
	shr.u64 	%rd1917, %rd81, 32;
	and.b64  	%rd82, %rd1914, 4294967295;
	add.s64 	%rd1918, %rd1899, %rd1917;
	add.s64 	%rd1919, %rd1918, 1752287885;
	shr.u64 	%rd1920, %rd1919, 32;
	add.s64 	%rd1921, %rd1900, %rd1920;
	add.s64 	%rd83, %rd1921, 2541841041;
	shr.u64 	%rd1922, %rd83, 32;
	and.b64  	%rd84, %rd1919, 4294967295;
	add.s64 	%rd1923, %rd1907, %rd1922;
	add.s64 	%rd1924, %rd1923, 2172737629;
	shr.u64 	%rd1925, %rd1924, 32;
	add.s64 	%rd1926, %rd1908, %rd1925;
	add.s64 	%rd85, %rd1926, 3092268470;
	shr.u64 	%rd1927, %rd85, 32;
	and.b64  	%rd86, %rd1924, 4294967295;
	add.s64 	%rd1928, %rd1913, %rd1927;
	add.s64 	%rd87, %rd1928, 3778125865;
	shr.s64 	%rd1929, %rd1912, 31;
	and.b64  	%rd1930, %rd1929, -4294967296;
	add.s64 	%rd1931, %rd1930, %rd1886;
	and.b64  	%rd1932, %rd1931, -4294967296;
	add.s64 	%rd88, %rd1932, %rd87;
	setp.ne.s64 	%p3, %rd787, %rd1019;
	setp.ne.s64 	%p4, %rd793, %rd1026;
	or.pred  	%p5, %p3, %p4;
	setp.ne.s64 	%p6, %rd799, %rd1033;
	or.pred  	%p7, %p5, %p6;
	setp.ne.s64 	%p8, %rd52, %rd61;
	or.pred  	%p9, %p7, %p8;
	@%p9 bra 	$L__BB6_8;
	ld.param.u64 	%rd7925, [g1_add_param_2];
	cvta.to.global.u64 	%rd89, %rd7925;
	shl.b64 	%rd1933, %rd81, 32;
	or.b64  	%rd1934, %rd1933, %rd82;
	shl.b64 	%rd1935, %rd71, 32;
	or.b64  	%rd1936, %rd1935, %rd72;
	setp.ne.s64 	%p10, %rd1936, %rd1934;
	shl.b64 	%rd1937, %rd83, 32;
	or.b64  	%rd1938, %rd1937, %rd84;
	shl.b64 	%rd1939, %rd74, 32;
	or.b64  	%rd1940, %rd1939, %rd75;
	setp.ne.s64 	%p11, %rd1940, %rd1938;
	or.pred  	%p12, %p10, %p11;
	shl.b64 	%rd1941, %rd85, 32;
	or.b64  	%rd1942, %rd1941, %rd86;
	shl.b64 	%rd1943, %rd77, 32;
	or.b64  	%rd1944, %rd1943, %rd78;
	setp.ne.s64 	%p13, %rd1944, %rd1942;
	or.pred  	%p14, %p12, %p13;
	setp.ne.s64 	%p15, %rd80, %rd88;
	or.pred  	%p16, %p14, %p15;
	@%p16 bra 	$L__BB6_7;
	mul.lo.s64 	%rd1945, %rd36, %rd33;
	mul.lo.s64 	%rd1946, %rd34, %rd36;
	mad.lo.s64 	%rd1947, %rd37, %rd33, %rd1946;
	mul.lo.s64 	%rd1948, %rd37, %rd34;
	and.b64  	%rd1949, %rd1945, 4294967295;
	shl.b64 	%rd1950, %rd1947, 32;
	or.b64  	%rd1951, %rd1950, %rd1949;
	mad.lo.s64 	%rd1952, %rd38, %rd33, %rd1948;
	mul.lo.s64 	%rd1953, %rd38, %rd34;
	mad.lo.s64 	%rd1954, %rd39, %rd33, %rd1953;
	mul.lo.s64 	%rd1955, %rd39, %rd34;
	and.b64  	%rd1956, %rd1952, 4294967295;
	shl.b64 	%rd1957, %rd1954, 32;
	or.b64  	%rd1958, %rd1957, %rd1956;
	mad.lo.s64 	%rd1959, %rd40, %rd33, %rd1955;
	mul.lo.s64 	%rd1960, %rd34, %rd40;
	mad.lo.s64 	%rd1961, %rd41, %rd33, %rd1960;
	mul.lo.s64 	%rd1962, %rd41, %rd34;
	mad.lo.s64 	%rd1963, %rd38, %rd36, %rd1959;
	mad.lo.s64 	%rd1964, %rd37, %rd38, %rd1961;
	mad.lo.s64 	%rd1965, %rd39, %rd36, %rd1964;
	and.b64  	%rd1966, %rd1963, 4294967295;
	shl.b64 	%rd1967, %rd1965, 32;
	or.b64  	%rd1968, %rd1967, %rd1966;
	mad.lo.s64 	%rd1969, %rd39, %rd37, %rd1962;
	mad.lo.s64 	%rd1970, %rd40, %rd36, %rd1969;
	mul.lo.s64 	%rd1971, %rd37, %rd40;
	mad.lo.s64 	%rd1972, %rd41, %rd36, %rd1971;
	mul.lo.s64 	%rd1973, %rd41, %rd37;
	and.b64  	%rd1974, %rd1970, 4294967295;
	shl.b64 	%rd1975, %rd1972, 32;
	or.b64  	%rd1976, %rd1975, %rd1974;
	mad.lo.s64 	%rd1977, %rd40, %rd38, %rd1973;
	mul.lo.s64 	%rd1978, %rd39, %rd40;
	mad.lo.s64 	%rd1979, %rd41, %rd38, %rd1978;
	mul.lo.s64 	%rd1980, %rd41, %rd39;
	and.b64  	%rd1981, %rd1977, 4294967295;
	shl.b64 	%rd1982, %rd1979, 32;
	or.b64  	%rd1983, %rd1982, %rd1981;
	and.b64  	%rd1984, %rd1980, 4294967295;
	mov.b64 	{%r61, %r62}, %rd1984;
	mov.b64 	{%r63, %r64}, %rd1982;
	shf.l.wrap.b32 	%r65, %r64, %r61, 1;
	shf.l.wrap.b32 	%r66, %r61, %r62, 1;
	mov.b64 	%rd1985, {%r65, %r66};
	mov.b64 	{%r67, %r68}, %rd1983;
	mov.b64 	{%r69, %r70}, %rd1975;
	shf.l.wrap.b32 	%r71, %r70, %r67, 1;
	shf.l.wrap.b32 	%r72, %r67, %r68, 1;
	mov.b64 	%rd1986, {%r71, %r72};
	mov.b64 	{%r73, %r74}, %rd1976;
	mov.b64 	{%r75, %r76}, %rd1967;
	shf.l.wrap.b32 	%r77, %r76, %r73, 1;
	shf.l.wrap.b32 	%r78, %r73, %r74, 1;
	mov.b64 	%rd1987, {%r77, %r78};
	mov.b64 	{%r79, %r80}, %rd1968;
	mov.b64 	{%r81, %r82}, %rd1957;
	shf.l.wrap.b32 	%r83, %r82, %r79, 1;
	shf.l.wrap.b32 	%r84, %r79, %r80, 1;
	mov.b64 	%rd1988, {%r83, %r84};
	mov.b64 	{%r85, %r86}, %rd1958;
	mov.b64 	{%r87, %r88}, %rd1950;
	shf.l.wrap.b32 	%r89, %r88, %r85, 1;
	shf.l.wrap.b32 	%r90, %r85, %r86, 1;
	mov.b64 	%rd1989, {%r89, %r90};
	shl.b64 	%rd1990, %rd1951, 1;
	mul.lo.s64 	%rd1991, %rd33, %rd33;
	mul.lo.s64 	%rd1992, %rd33, %rd34;
	shl.b64 	%rd1993, %rd1992, 33;
	mul.lo.s64 	%rd1994, %rd34, %rd34;
	and.b64  	%rd1995, %rd1991, 4294967293;
	or.b64  	%rd1996, %rd1993, %rd1995;
	and.b64  	%rd1997, %rd1994, 4294967295;
	and.b64  	%rd1998, %rd1990, 4294967294;
	add.s64 	%rd1999, %rd1997, %rd1998;
	shr.u64 	%rd2000, %rd1999, 32;
	shr.u64 	%rd2001, %rd1990, 32;
	add.s64 	%rd2002, %rd2000, %rd2001;
	shr.u64 	%rd2003, %rd2002, 32;
	mad.lo.s64 	%rd2004, %rd36, %rd36, %rd1989;
	shr.u64 	%rd2005, %rd1989, 32;
	mul.lo.s64 	%rd2006, %rd36, %rd37;
	shl.b64 	%rd2007, %rd2006, 1;
	mul.lo.s64 	%rd2008, %rd37, %rd37;
	and.b64  	%rd2009, %rd2008, 4294967295;
	and.b64  	%rd2010, %rd1988, 4294967295;
	add.s64 	%rd2011, %rd2009, %rd2010;
	shr.u64 	%rd2012, %rd2011, 32;
	shr.u64 	%rd2013, %rd1988, 32;
	add.s64 	%rd2014, %rd2012, %rd2013;
	shr.u64 	%rd2015, %rd2014, 32;
	mad.lo.s64 	%rd2016, %rd38, %rd38, %rd1987;
	add.s64 	%rd2017, %rd2016, %rd2015;
	shr.u64 	%rd2018, %rd1987, 32;
	mul.lo.s64 	%rd2019, %rd38, %rd39;
	shl.b64 	%rd2020, %rd2019, 1;
	add.s64 	%rd2021, %rd2018, %rd2020;
	mul.lo.s64 	%rd2022, %rd39, %rd39;
	and.b64  	%rd2023, %rd2017, 4294967295;
	and.b64  	%rd2024, %rd2021, 4294967295;
	and.b64  	%rd2025, %rd2022, 4294967295;
	and.b64  	%rd2026, %rd1986, 4294967295;
	add.s64 	%rd2027, %rd2026, %rd2025;
	shr.u64 	%rd2028, %rd2027, 32;
	shr.u64 	%rd2029, %rd1986, 32;
	add.s64 	%rd2030, %rd2028, %rd2029;
	shr.u64 	%rd2031, %rd2030, 32;
	and.b64  	%rd2032, %rd2027, 4294967295;
	and.b64  	%rd2033, %rd2030, 4294967295;
	mad.lo.s64 	%rd2034, %rd40, %rd40, %rd1985;
	add.s64 	%rd2035, %rd2034, %rd2031;
	shr.u64 	%rd2036, %rd1985, 32;
	mul.lo.s64 	%rd2037, %rd40, %rd41;
	shl.b64 	%rd2038, %rd2037, 1;
	or.b64  	%rd2039, %rd2036, %rd2038;
	mul.lo.s64 	%rd2040, %rd41, %rd41;
	and.b64  	%rd2041, %rd2035, 4294967295;
	and.b64  	%rd2042, %rd2039, 4294967295;
	and.b64  	%rd2043, %rd2040, 4294967295;
	mul.lo.s64 	%rd2044, %rd1996, -8659850874718887031;
	shr.u64 	%rd2045, %rd2044, 32;
	mad.lo.s64 	%rd2046, %rd1991, 2148002933, %rd1999;
	mad.lo.s64 	%rd2047, %rd2045, 1008765974, %rd2046;
	mad.lo.s64 	%rd2048, %rd1991, 207493785, %rd2002;
	mad.lo.s64 	%rd2049, %rd2045, 1752287885, %rd2048;
	and.b64  	%rd2050, %rd2047, 4294967295;
	shl.b64 	%rd2051, %rd2049, 32;
	or.b64  	%rd2052, %rd2051, %rd2050;
	mad.lo.s64 	%rd2053, %rd1991, 234131697, %rd2011;
	mad.lo.s64 	%rd2054, %rd2045, 3092268470, %rd2053;
	mul.lo.s64 	%rd2055, %rd1991, 1202721026;
	mul.lo.s64 	%rd2056, %rd2045, 811880050;
	and.b64  	%rd2057, %rd2056, 4294967294;
	add.s64 	%rd2058, %rd2023, %rd2057;
	shr.u64 	%rd2059, %rd2058, 32;
	add.s64 	%rd2060, %rd2059, %rd2024;
	shr.u64 	%rd2061, %rd2060, 32;
	mul.lo.s64 	%rd2062, %rd2052, -8659850874718887031;
	shr.u64 	%rd2063, %rd2062, 32;
	mad.lo.s64 	%rd2064, %rd1991, 1746026693, %rd2004;
	mad.lo.s64 	%rd2065, %rd2045, 2541841041, %rd2064;
	add.s64 	%rd2066, %rd2065, %rd2003;
	mad.lo.s64 	%rd2067, %rd2047, 2148002933, %rd2066;
	mad.lo.s64 	%rd2068, %rd2063, 1008765974, %rd2067;
	mad.lo.s64 	%rd2069, %rd1991, 1127133286, %rd2005;
	add.s64 	%rd2070, %rd2069, %rd2007;
	mad.lo.s64 	%rd2071, %rd2045, 2172737629, %rd2070;
	mad.lo.s64 	%rd2072, %rd2047, 207493785, %rd2071;
	mad.lo.s64 	%rd2073, %rd2063, 1752287885, %rd2072;
	and.b64  	%rd2074, %rd2068, 4294967295;
	shl.b64 	%rd2075, %rd2073, 32;
	or.b64  	%rd2076, %rd2075, %rd2074;
	mad.lo.s64 	%rd2077, %rd2047, 1746026693, %rd2054;
	mad.lo.s64 	%rd2078, %rd2063, 2541841041, %rd2077;
	mad.lo.s64 	%rd2079, %rd2047, 234131697, %rd2058;
	mad.lo.s64 	%rd2080, %rd2063, 3092268470, %rd2079;
	mad.lo.s64 	%rd2081, %rd2047, 1202721026, %rd2060;
	mad.lo.s64 	%rd2082, %rd2063, 3778125865, %rd2081;
	mul.lo.s64 	%rd2083, %rd2063, 811880050;
	and.b64  	%rd2084, %rd2083, 4294967294;
	add.s64 	%rd2085, %rd2084, %rd2032;
	add.s64 	%rd2086, %rd2085, %rd2061;
	shr.u64 	%rd2087, %rd2086, 32;
	add.s64 	%rd2088, %rd2087, %rd2033;
	shr.u64 	%rd2089, %rd2088, 32;
	mul.lo.s64 	%rd2090, %rd2076, -8659850874718887031;
	shr.u64 	%rd2091, %rd2090, 32;
	mad.lo.s64 	%rd2092, %rd2068, 2148002933, %rd2078;
	mad.lo.s64 	%rd2093, %rd2091, 1008765974, %rd2092;
	mad.lo.s64 	%rd2094, %rd2045, 3778125865, %rd2055;
	add.s64 	%rd2095, %rd2094, %rd2014;
	mad.lo.s64 	%rd2096, %rd2047, 1127133286, %rd2095;
	mad.lo.s64 	%rd2097, %rd2063, 2172737629, %rd2096;
	mad.lo.s64 	%rd2098, %rd2068, 207493785, %rd2097;
	mad.lo.s64 	%rd2099, %rd2091, 1752287885, %rd2098;
	and.b64  	%rd2100, %rd2093, 4294967295;
	shl.b64 	%rd2101, %rd2099, 32;
	or.b64  	%rd2102, %rd2101, %rd2100;
	mad.lo.s64 	%rd2103, %rd2068, 1746026693, %rd2080;
	mad.lo.s64 	%rd2104, %rd2091, 2541841041, %rd2103;
	mad.lo.s64 	%rd2105, %rd2068, 1127133286, %rd2082;
	mad.lo.s64 	%rd2106, %rd2091, 2172737629, %rd2105;
	mad.lo.s64 	%rd2107, %rd2068, 234131697, %rd2086;
	mad.lo.s64 	%rd2108, %rd2091, 3092268470, %rd2107;
	mad.lo.s64 	%rd2109, %rd2068, 1202721026, %rd2088;
	mad.lo.s64 	%rd2110, %rd2091, 3778125865, %rd2109;
	mul.lo.s64 	%rd2111, %rd2091, 811880050;
	and.b64  	%rd2112, %rd2111, 4294967294;
	add.s64 	%rd2113, %rd2089, %rd2041;
	add.s64 	%rd2114, %rd2113, %rd2112;
	shr.u64 	%rd2115, %rd2114, 32;
	add.s64 	%rd2116, %rd2115, %rd2042;
	shr.u64 	%rd2117, %rd2116, 32;
	mul.lo.s64 	%rd2118, %rd2102, -8659850874718887031;
	shr.u64 	%rd2119, %rd2118, 32;
	mad.lo.s64 	%rd2120, %rd2093, 2148002933, %rd2104;
	mad.lo.s64 	%rd2121, %rd2119, 1008765974, %rd2120;
	mad.lo.s64 	%rd2122, %rd2093, 207493785, %rd2106;
	mad.lo.s64 	%rd2123, %rd2119, 1752287885, %rd2122;
	and.b64  	%rd2124, %rd2121, 4294967295;
	and.b64  	%rd2125, %rd2123, 4294967295;
	mad.lo.s64 	%rd2126, %rd2093, 1746026693, %rd2108;
	mad.lo.s64 	%rd2127, %rd2119, 2541841041, %rd2126;
	mad.lo.s64 	%rd2128, %rd2093, 1127133286, %rd2110;
	mad.lo.s64 	%rd2129, %rd2119, 2172737629, %rd2128;
	and.b64  	%rd2130, %rd2127, 4294967295;
	and.b64  	%rd2131, %rd2129, 4294967295;
	mad.lo.s64 	%rd2132, %rd2093, 234131697, %rd2114;
	mad.lo.s64 	%rd2133, %rd2119, 3092268470, %rd2132;
	mad.lo.s64 	%rd2134, %rd2093, 1202721026, %rd2116;
	mad.lo.s64 	%rd2135, %rd2119, 3778125865, %rd2134;
	mul.lo.s64 	%rd2136, %rd2119, 811880050;
	and.b64  	%rd2137, %rd2133, 4294967295;
	and.b64  	%rd2138, %rd2135, 4294967295;
	and.b64  	%rd2139, %rd2136, 4294967294;
	add.s64 	%rd2140, %rd2117, %rd2043;
	add.s64 	%rd2141, %rd2140, %rd2139;
	add.s64 	%rd2142, %rd2124, -3632069959;
	shr.s64 	%rd2143, %rd2142, 63;
	add.s64 	%rd2144, %rd2125, %rd2143;
	add.s64 	%rd2145, %rd2144, -1008765974;
	and.b64  	%rd2146, %rd2142, 4294967295;
	and.b64  	%rd2147, %rd2145, 4294967295;
	shr.s64 	%rd2148, %rd2145, 63;
	add.s64 	%rd2149, %rd2130, %rd2148;
	add.s64 	%rd2150, %rd2149, -1752287885;
	shr.s64 	%rd2151, %rd2150, 63;
	add.s64 	%rd2152, %rd2131, %rd2151;
	add.s64 	%rd2153, %rd2152, -2541841041;
	and.b64  	%rd2154, %rd2150, 4294967295;
	and.b64  	%rd2155, %rd2153, 4294967295;
	shr.s64 	%rd2156, %rd2153, 63;
	add.s64 	%rd2157, %rd2137, %rd2156;
	add.s64 	%rd2158, %rd2157, -2172737629;
	shr.s64 	%rd2159, %rd2158, 63;
	add.s64 	%rd2160, %rd2138, %rd2159;
	add.s64 	%rd2161, %rd2160, -3092268470;
	and.b64  	%rd2162, %rd2158, 4294967295;
	and.b64  	%rd2163, %rd2161, 4294967295;
	and.b64  	%rd2164, %rd2141, 4294967295;
	shr.s64 	%rd2165, %rd2161, 63;
	add.s64 	%rd2166, %rd2164, %rd2165;
	add.s64 	%rd2167, %rd2166, -3778125865;
	and.b64  	%rd2168, %rd2167, 4294967295;
	add.s64 	%rd2169, %rd2146, 3632069959;
	shr.u64 	%rd2170, %rd2169, 32;
	add.s64 	%rd2171, %rd2170, %rd2147;
	add.s64 	%rd2172, %rd2171, 1008765974;
	shr.u64 	%rd2173, %rd2172, 32;
	and.b64  	%rd2174, %rd2169, 4294967295;
	and.b64  	%rd2175, %rd2172, 4294967295;
	add.s64 	%rd2176, %rd2154, %rd2173;
	add.s64 	%rd2177, %rd2176, 1752287885;
	shr.u64 	%rd2178, %rd2177, 32;
	add.s64 	%rd2179, %rd2155, %rd2178;
	add.s64 	%rd2180, %rd2179, 2541841041;
	shr.u64 	%rd2181, %rd2180, 32;
	and.b64  	%rd2182, %rd2177, 4294967295;
	and.b64  	%rd2183, %rd2180, 4294967295;
	add.s64 	%rd2184, %rd2162, %rd2181;
	add.s64 	%rd2185, %rd2184, 2172737629;
	shr.u64 	%rd2186, %rd2185, 32;
	add.s64 	%rd2187, %rd2163, %rd2186;
	add.s64 	%rd2188, %rd2187, 3092268470;
	shr.u64 	%rd2189, %rd2188, 32;
	and.b64  	%rd2190, %rd2185, 4294967295;
	and.b64  	%rd2191, %rd2188, 4294967295;
	add.s64 	%rd2192, %rd2168, %rd2189;
	add.s64 	%rd2193, %rd2192, 3778125865;
	shr.s64 	%rd2194, %rd2167, 31;
	and.b64  	%rd2195, %rd2194, -4294967296;
	add.s64 	%rd2196, %rd2195, %rd2141;
	and.b64  	%rd2197, %rd2196, -4294967296;
	add.s64 	%rd2198, %rd2197, %rd2193;
	mul.lo.s64 	%rd2199, %rd64, %rd62;
	mul.lo.s64 	%rd2200, %rd63, %rd64;
	mad.lo.s64 	%rd2201, %rd65, %rd62, %rd2200;
	mul.lo.s64 	%rd2202, %rd65, %rd63;
	and.b64  	%rd2203, %rd2199, 4294967295;
	shl.b64 	%rd2204, %rd2201, 32;
	or.b64  	%rd2205, %rd2204, %rd2203;
	mad.lo.s64 	%rd2206, %rd66, %rd62, %rd2202;
	mul.lo.s64 	%rd2207, %rd66, %rd63;
	mad.lo.s64 	%rd2208, %rd67, %rd62, %rd2207;
	mul.lo.s64 	%rd2209, %rd67, %rd63;
	and.b64  	%rd2210, %rd2206, 4294967295;
	shl.b64 	%rd2211, %rd2208, 32;
	or.b64  	%rd2212, %rd2211, %rd2210;
	mad.lo.s64 	%rd2213, %rd68, %rd62, %rd2209;
	mul.lo.s64 	%rd2214, %rd63, %rd68;
	mad.lo.s64 	%rd2215, %rd69, %rd62, %rd2214;
	mul.lo.s64 	%rd2216, %rd69, %rd63;
	mad.lo.s64 	%rd2217, %rd66, %rd64, %rd2213;
	mad.lo.s64 	%rd2218, %rd65, %rd66, %rd2215;
	mad.lo.s64 	%rd2219, %rd67, %rd64, %rd2218;
	and.b64  	%rd2220, %rd2217, 4294967295;
	shl.b64 	%rd2221, %rd2219, 32;
	or.b64  	%rd2222, %rd2221, %rd2220;
	mad.lo.s64 	%rd2223, %rd67, %rd65, %rd2216;
	mad.lo.s64 	%rd2224, %rd68, %rd64, %rd2223;
	mul.lo.s64 	%rd2225, %rd65, %rd68;
	mad.lo.s64 	%rd2226, %rd69, %rd64, %rd2225;
	mul.lo.s64 	%rd2227, %rd69, %rd65;
	and.b64  	%rd2228, %rd2224, 4294967295;
	shl.b64 	%rd2229, %rd2226, 32;
	or.b64  	%rd2230, %rd2229, %rd2228;
	mad.lo.s64 	%rd2231, %rd68, %rd66, %rd2227;
	mul.lo.s64 	%rd2232, %rd67, %rd68;
	mad.lo.s64 	%rd2233, %rd69, %rd66, %rd2232;
	mul.lo.s64 	%rd2234, %rd69, %rd67;
	and.b64  	%rd2235, %rd2231, 4294967295;
	shl.b64 	%rd2236, %rd2233, 32;
	or.b64  	%rd2237, %rd2236, %rd2235;
	and.b64  	%rd2238, %rd2234, 4294967295;
	mov.b64 	{%r91, %r92}, %rd2238;
	mov.b64 	{%r93, %r94}, %rd2236;
	shf.l.wrap.b32 	%r95, %r94, %r91, 1;
	shf.l.wrap.b32 	%r96, %r91, %r92, 1;
	mov.b64 	%rd2239, {%r95, %r96};
	mov.b64 	{%r97, %r98}, %rd2237;
	mov.b64 	{%r99, %r100}, %rd2229;
	shf.l.wrap.b32 	%r101, %r100, %r97, 1;
	shf.l.wrap.b32 	%r102, %r97, %r98, 1;
	mov.b64 	%rd2240, {%r101, %r102};
	mov.b64 	{%r103, %r104}, %rd2230;
	mov.b64 	{%r105, %r106}, %rd2221;
	shf.l.wrap.b32 	%r107, %r106, %r103, 1;
	shf.l.wrap.b32 	%r108, %r103, %r104, 1;
	mov.b64 	%rd2241, {%r107, %r108};
	mov.b64 	{%r109, %r110}, %rd2222;
	mov.b64 	{%r111, %r112}, %rd2211;
	shf.l.wrap.b32 	%r113, %r112, %r109, 1;
	shf.l.wrap.b32 	%r114, %r109, %r110, 1;
	mov.b64 	%rd2242, {%r113, %r114};
	mov.b64 	{%r115, %r116}, %rd2212;
	mov.b64 	{%r117, %r118}, %rd2204;
	shf.l.wrap.b32 	%r119, %r118, %r115, 1;
	shf.l.wrap.b32 	%r120, %r115, %r116, 1;
	mov.b64 	%rd2243, {%r119, %r120};
	shl.b64 	%rd2244, %rd2205, 1;
	mul.lo.s64 	%rd2245, %rd62, %rd62;
	mul.lo.s64 	%rd2246, %rd62, %rd63;
	shl.b64 	%rd2247, %rd2246, 33;
	mul.lo.s64 	%rd2248, %rd63, %rd63;
	and.b64  	%rd2249, %rd2245, 4294967293;
	or.b64  	%rd2250, %rd2247, %rd2249;
	and.b64  	%rd2251, %rd2248, 4294967295;
	and.b64  	%rd2252, %rd2244, 4294967294;
	add.s64 	%rd2253, %rd2251, %rd2252;
	shr.u64 	%rd2254, %rd2253, 32;
	shr.u64 	%rd2255, %rd2244, 32;
	add.s64 	%rd2256, %rd2254, %rd2255;
	shr.u64 	%rd2257, %rd2256, 32;
	mad.lo.s64 	%rd2258, %rd64, %rd64, %rd2243;
	shr.u64 	%rd2259, %rd2243, 32;
	mul.lo.s64 	%rd2260, %rd64, %rd65;
	shl.b64 	%rd2261, %rd2260, 1;
	mul.lo.s64 	%rd2262, %rd65, %rd65;
	and.b64  	%rd2263, %rd2262, 4294967295;
	and.b64  	%rd2264, %rd2242, 4294967295;
	add.s64 	%rd2265, %rd2263, %rd2264;
	shr.u64 	%rd2266, %rd2265, 32;
	shr.u64 	%rd2267, %rd2242, 32;
	add.s64 	%rd2268, %rd2266, %rd2267;
	shr.u64 	%rd2269, %rd2268, 32;
	mad.lo.s64 	%rd2270, %rd66, %rd66, %rd2241;
	add.s64 	%rd2271, %rd2270, %rd2269;
	shr.u64 	%rd2272, %rd2241, 32;
	mul.lo.s64 	%rd2273, %rd66, %rd67;
	shl.b64 	%rd2274, %rd2273, 1;
	add.s64 	%rd2275, %rd2272, %rd2274;
	mul.lo.s64 	%rd2276, %rd67, %rd67;
	and.b64  	%rd2277, %rd2271, 4294967295;
	and.b64  	%rd2278, %rd2275, 4294967295;
	and.b64  	%rd2279, %rd2276, 4294967295;
	and.b64  	%rd2280, %rd2240, 4294967295;
	add.s64 	%rd2281, %rd2280, %rd2279;
	shr.u64 	%rd2282, %rd2281, 32;
	shr.u64 	%rd2283, %rd2240, 32;
	add.s64 	%rd2284, %rd2282, %rd2283;
	shr.u64 	%rd2285, %rd2284, 32;
	and.b64  	%rd2286, %rd2281, 4294967295;
	and.b64  	%rd2287, %rd2284, 4294967295;
	mad.lo.s64 	%rd2288, %rd68, %rd68, %rd2239;
	add.s64 	%rd2289, %rd2288, %rd2285;
	shr.u64 	%rd2290, %rd2239, 32;
	mul.lo.s64 	%rd2291, %rd68, %rd69;
	shl.b64 	%rd2292, %rd2291, 1;
	or.b64  	%rd2293, %rd2290, %rd2292;
	mul.lo.s64 	%rd2294, %rd69, %rd69;
	and.b64  	%rd2295, %rd2289, 4294967295;
	and.b64  	%rd2296, %rd2293, 4294967295;
	and.b64  	%rd2297, %rd2294, 4294967295;
	mul.lo.s64 	%rd2298, %rd2250, -8659850874718887031;
	shr.u64 	%rd2299, %rd2298, 32;
	mad.lo.s64 	%rd2300, %rd2245, 2148002933, %rd2253;
	mad.lo.s64 	%rd2301, %rd2299, 1008765974, %rd2300;
	mad.lo.s64 	%rd2302, %rd2245, 207493785, %rd2256;
	mad.lo.s64 	%rd2303, %rd2299, 1752287885, %rd2302;
	and.b64  	%rd2304, %rd2301, 4294967295;
	shl.b64 	%rd2305, %rd2303, 32;
	or.b64  	%rd2306, %rd2305, %rd2304;
	mad.lo.s64 	%rd2307, %rd2245, 234131697, %rd2265;
	mad.lo.s64 	%rd2308, %rd2299, 3092268470, %rd2307;
	mul.lo.s64 	%rd2309, %rd2245, 1202721026;
	mul.lo.s64 	%rd2310, %rd2299, 811880050;
	and.b64  	%rd2311, %rd2310, 4294967294;
	add.s64 	%rd2312, %rd2277, %rd2311;
	shr.u64 	%rd2313, %rd2312, 32;
	add.s64 	%rd2314, %rd2313, %rd2278;
	shr.u64 	%rd2315, %rd2314, 32;
	mul.lo.s64 	%rd2316, %rd2306, -8659850874718887031;
	shr.u64 	%rd2317, %rd2316, 32;
	mad.lo.s64 	%rd2318, %rd2245, 1746026693, %rd2258;
	mad.lo.s64 	%rd2319, %rd2299, 2541841041, %rd2318;
	add.s64 	%rd2320, %rd2319, %rd2257;
	mad.lo.s64 	%rd2321, %rd2301, 2148002933, %rd2320;
	mad.lo.s64 	%rd2322, %rd2317, 1008765974, %rd2321;
	mad.lo.s64 	%rd2323, %rd2245, 1127133286, %rd2259;
	add.s64 	%rd2324, %rd2323, %rd2261;
	mad.lo.s64 	%rd2325, %rd2299, 2172737629, %rd2324;
	mad.lo.s64 	%rd2326, %rd2301, 207493785, %rd2325;
	mad.lo.s64 	%rd2327, %rd2317, 1752287885, %rd2326;
	and.b64  	%rd2328, %rd2322, 4294967295;
	shl.b64 	%rd2329, %rd2327, 32;
	or.b64  	%rd2330, %rd2329, %rd2328;
	mad.lo.s64 	%rd2331, %rd2301, 1746026693, %rd2308;
	mad.lo.s64 	%rd2332, %rd2317, 2541841041, %rd2331;
	mad.lo.s64 	%rd2333, %rd2301, 234131697, %rd2312;
	mad.lo.s64 	%rd2334, %rd2317, 3092268470, %rd2333;
	mad.lo.s64 	%rd2335, %rd2301, 1202721026, %rd2314;
	mad.lo.s64 	%rd2336, %rd2317, 3778125865, %rd2335;
	mul.lo.s64 	%rd2337, %rd2317, 811880050;
	and.b64  	%rd2338, %rd2337, 4294967294;
	add.s64 	%rd2339, %rd2338, %rd2286;
	add.s64 	%rd2340, %rd2339, %rd2315;
	shr.u64 	%rd2341, %rd2340, 32;
	add.s64 	%rd2342, %rd2341, %rd2287;
	shr.u64 	%rd2343, %rd2342, 32;
	mul.lo.s64 	%rd2344, %rd2330, -8659850874718887031;
	shr.u64 	%rd2345, %rd2344, 32;
	mad.lo.s64 	%rd2346, %rd2322, 2148002933, %rd2332;
	mad.lo.s64 	%rd2347, %rd2345, 1008765974, %rd2346;
	mad.lo.s64 	%rd2348, %rd2299, 3778125865, %rd2309;
	add.s64 	%rd2349, %rd2348, %rd2268;
	mad.lo.s64 	%rd2350, %rd2301, 1127133286, %rd2349;
	mad.lo.s64 	%rd2351, %rd2317, 2172737629, %rd2350;
	mad.lo.s64 	%rd2352, %rd2322, 207493785, %rd2351;
	mad.lo.s64 	%rd2353, %rd2345, 1752287885, %rd2352;
	and.b64  	%rd2354, %rd2347, 4294967295;
	shl.b64 	%rd2355, %rd2353, 32;
	or.b64  	%rd2356, %rd2355, %rd2354;
	mad.lo.s64 	%rd2357, %rd2322, 1746026693, %rd2334;
	mad.lo.s64 	%rd2358, %rd2345, 2541841041, %rd2357;
	mad.lo.s64 	%rd2359, %rd2322, 1127133286, %rd2336;
	mad.lo.s64 	%rd2360, %rd2345, 2172737629, %rd2359;
	mad.lo.s64 	%rd2361, %rd2322, 234131697, %rd2340;
	mad.lo.s64 	%rd2362, %rd2345, 3092268470, %rd2361;
	mad.lo.s64 	%rd2363, %rd2322, 1202721026, %rd2342;
	mad.lo.s64 	%rd2364, %rd2345, 3778125865, %rd2363;
	mul.lo.s64 	%rd2365, %rd2345, 811880050;
	and.b64  	%rd2366, %rd2365, 4294967294;
	add.s64 	%rd2367, %rd2343, %rd2295;
	add.s64 	%rd2368, %rd2367, %rd2366;
	shr.u64 	%rd2369, %rd2368, 32;
	add.s64 	%rd2370, %rd2369, %rd2296;
	shr.u64 	%rd2371, %rd2370, 32;
	mul.lo.s64 	%rd2372, %rd2356, -8659850874718887031;
	shr.u64 	%rd2373, %rd2372, 32;
	mad.lo.s64 	%rd2374, %rd2347, 2148002933, %rd2358;
	mad.lo.s64 	%rd2375, %rd2373, 1008765974, %rd2374;
	mad.lo.s64 	%rd2376, %rd2347, 207493785, %rd2360;
	mad.lo.s64 	%rd2377, %rd2373, 1752287885, %rd2376;
	and.b64  	%rd2378, %rd2375, 4294967295;
	and.b64  	%rd2379, %rd2377, 4294967295;
	mad.lo.s64 	%rd2380, %rd2347, 1746026693, %rd2362;
	mad.lo.s64 	%rd2381, %rd2373, 2541841041, %rd2380;
	mad.lo.s64 	%rd2382, %rd2347, 1127133286, %rd2364;
	mad.lo.s64 	%rd2383, %rd2373, 2172737629, %rd2382;
	and.b64  	%rd2384, %rd2381, 4294967295;
	and.b64  	%rd2385, %rd2383, 4294967295;
	mad.lo.s64 	%rd2386, %rd2347, 234131697, %rd2368;
	mad.lo.s64 	%rd2387, %rd2373, 3092268470, %rd2386;
	mad.lo.s64 	%rd2388, %rd2347, 1202721026, %rd2370;
	mad.lo.s64 	%rd2389, %rd2373, 3778125865, %rd2388;
	mul.lo.s64 	%rd2390, %rd2373, 811880050;
	and.b64  	%rd2391, %rd2387, 4294967295;
	and.b64  	%rd2392, %rd2389, 4294967295;
	and.b64  	%rd2393, %rd2390, 4294967294;
	add.s64 	%rd2394, %rd2371, %rd2297;
	add.s64 	%rd2395, %rd2394, %rd2393;
	add.s64 	%rd2396, %rd2378, -3632069959;
	shr.s64 	%rd2397, %rd2396, 63;
	add.s64 	%rd2398, %rd2379, %rd2397;
	add.s64 	%rd2399, %rd2398, -1008765974;
	and.b64  	%rd2400, %rd2396, 4294967295;
	and.b64  	%rd2401, %rd2399, 4294967295;
	shr.s64 	%rd2402, %rd2399, 63;
	add.s64 	%rd2403, %rd2384, %rd2402;
	add.s64 	%rd2404, %rd2403, -1752287885;
	shr.s64 	%rd2405, %rd2404, 63;
	add.s64 	%rd2406, %rd2385, %rd2405;
	add.s64 	%rd2407, %rd2406, -2541841041;
	and.b64  	%rd2408, %rd2404, 4294967295;
	and.b64  	%rd2409, %rd2407, 4294967295;
	shr.s64 	%rd2410, %rd2407, 63;
	add.s64 	%rd2411, %rd2391, %rd2410;
	add.s64 	%rd2412, %rd2411, -2172737629;
	shr.s64 	%rd2413, %rd2412, 63;
	add.s64 	%rd2414, %rd2392, %rd2413;
	add.s64 	%rd2415, %rd2414, -3092268470;
	and.b64  	%rd2416, %rd2412, 4294967295;
	and.b64  	%rd2417, %rd2415, 4294967295;
	and.b64  	%rd2418, %rd2395, 4294967295;
	shr.s64 	%rd2419, %rd2415, 63;
	add.s64 	%rd2420, %rd2418, %rd2419;
	add.s64 	%rd2421, %rd2420, -3778125865;
	and.b64  	%rd2422, %rd2421, 4294967295;
	add.s64 	%rd2423, %rd2400, 3632069959;
	shr.u64 	%rd2424, %rd2423, 32;
	add.s64 	%rd2425, %rd2424, %rd2401;
	add.s64 	%rd2426, %rd2425, 1008765974;
	shr.u64 	%rd2427, %rd2426, 32;
	and.b64  	%rd2428, %rd2423, 4294967295;
	and.b64  	%rd2429, %rd2426, 4294967295;
	add.s64 	%rd2430, %rd2408, %rd2427;
	add.s64 	%rd2431, %rd2430, 1752287885;
	shr.u64 	%rd2432, %rd2431, 32;
	add.s64 	%rd2433, %rd2409, %rd2432;
	add.s64 	%rd2434, %rd2433, 2541841041;
	shr.u64 	%rd2435, %rd2434, 32;
	and.b64  	%rd2436, %rd2431, 4294967295;
	and.b64  	%rd2437, %rd2434, 4294967295;
	add.s64 	%rd2438, %rd2416, %rd2435;
	add.s64 	%rd2439, %rd2438, 2172737629;
	shr.u64 	%rd2440, %rd2439, 32;
	add.s64 	%rd2441, %rd2417, %rd2440;
	add.s64 	%rd2442, %rd2441, 3092268470;
	shr.u64 	%rd2443, %rd2442, 32;
	and.b64  	%rd2444, %rd2439, 4294967295;
	and.b64  	%rd2445, %rd2442, 4294967295;
	add.s64 	%rd2446, %rd2422, %rd2443;
	add.s64 	%rd2447, %rd2446, 3778125865;
	shr.s64 	%rd2448, %rd2421, 31;
	and.b64  	%rd2449, %rd2448, -4294967296;
	add.s64 	%rd2450, %rd2449, %rd2395;
	and.b64  	%rd2451, %rd2450, -4294967296;
	add.s64 	%rd2452, %rd2451, %rd2447;
	mul.lo.s64 	%rd2453, %rd2431, %rd2423;
	mul.lo.s64 	%rd2454, %rd2431, %rd2426;
	mad.lo.s64 	%rd2455, %rd2434, %rd2423, %rd2454;
	mul.lo.s64 	%rd2456, %rd2434, %rd2426;
	and.b64  	%rd2457, %rd2453, 4294967295;
	shl.b64 	%rd2458, %rd2455, 32;
	or.b64  	%rd2459, %rd2458, %rd2457;
	mad.lo.s64 	%rd2460, %rd2439, %rd2423, %rd2456;
	mul.lo.s64 	%rd2461, %rd2439, %rd2426;
	mad.lo.s64 	%rd2462, %rd2442, %rd2423, %rd2461;
	and.b64  	%rd2463, %rd2460, 4294967295;
	shl.b64 	%rd2464, %rd2462, 32;
	or.b64  	%rd2465, %rd2464, %rd2463;
	shr.u64 	%rd2466, %rd2452, 32;
	mul.lo.s64 	%rd2467, %rd2439, %rd2431;
	mad.lo.s64 	%rd2468, %rd2442, %rd2426, %rd2467;
	mad.lo.s64 	%rd2469, %rd2447, %rd2423, %rd2468;
	mul.lo.s64 	%rd2470, %rd2439, %rd2434;
	mad.lo.s64 	%rd2471, %rd2442, %rd2431, %rd2470;
	mad.lo.s64 	%rd2472, %rd2447, %rd2426, %rd2471;
	mad.lo.s64 	%rd2473, %rd2466, %rd2423, %rd2472;
	mul.lo.s64 	%rd2474, %rd2442, %rd2434;
	and.b64  	%rd2475, %rd2469, 4294967295;
	shl.b64 	%rd2476, %rd2473, 32;
	or.b64  	%rd2477, %rd2476, %rd2475;
	mad.lo.s64 	%rd2478, %rd2447, %rd2431, %rd2474;
	mad.lo.s64 	%rd2479, %rd2466, %rd2426, %rd2478;
	mul.lo.s64 	%rd2480, %rd2447, %rd2434;
	mad.lo.s64 	%rd2481, %rd2466, %rd2431, %rd2480;
	and.b64  	%rd2482, %rd2479, 4294967295;
	shl.b64 	%rd2483, %rd2481, 32;
	or.b64  	%rd2484, %rd2482, %rd2483;
	mul.lo.s64 	%rd2485, %rd2447, %rd2439;
	mad.lo.s64 	%rd2486, %rd2466, %rd2434, %rd2485;
	mul.lo.s64 	%rd2487, %rd2447, %rd2442;
	mad.lo.s64 	%rd2488, %rd2466, %rd2439, %rd2487;
	mul.lo.s64 	%rd2489, %rd2466, %rd2442;
	and.b64  	%rd2490, %rd2486, 4294967295;
	shl.b64 	%rd2491, %rd2488, 32;
	or.b64  	%rd2492, %rd2491, %rd2490;
	and.b64  	%rd2493, %rd2489, 4294967295;
	mov.b64 	{%r121, %r122}, %rd2493;
	mov.b64 	{%r123, %r124}, %rd2491;
	shf.l.wrap.b32 	%r125, %r124, %r121, 1;
	shf.l.wrap.b32 	%r126, %r121, %r122, 1;
	mov.b64 	%rd2494, {%r125, %r126};
	mov.b64 	{%r127, %r128}, %rd2492;
	mov.b64 	{%r129, %r130}, %rd2483;
	shf.l.wrap.b32 	%r131, %r130, %r127, 1;
	shf.l.wrap.b32 	%r132, %r127, %r128, 1;
	mov.b64 	%rd2495, {%r131, %r132};
	mov.b64 	{%r133, %r134}, %rd2484;
	mov.b64 	{%r135, %r136}, %rd2476;
	shf.l.wrap.b32 	%r137, %r136, %r133, 1;
	shf.l.wrap.b32 	%r138, %r133, %r134, 1;
	mov.b64 	%rd2496, {%r137, %r138};
	mov.b64 	{%r139, %r140}, %rd2477;
	mov.b64 	{%r141, %r142}, %rd2464;
	shf.l.wrap.b32 	%r143, %r142, %r139, 1;
	shf.l.wrap.b32 	%r144, %r139, %r140, 1;
	mov.b64 	%rd2497, {%r143, %r144};
	mov.b64 	{%r145, %r146}, %rd2465;
	mov.b64 	{%r147, %r148}, %rd2458;
	shf.l.wrap.b32 	%r149, %r148, %r145, 1;
	shf.l.wrap.b32 	%r150, %r145, %r146, 1;
	mov.b64 	%rd2498, {%r149, %r150};
	shl.b64 	%rd2499, %rd2459, 1;
	mul.lo.s64 	%rd2500, %rd2423, %rd2423;
	mul.lo.s64 	%rd2501, %rd2423, %rd2426;
	shl.b64 	%rd2502, %rd2501, 33;
	mul.lo.s64 	%rd2503, %rd2426, %rd2426;
	and.b64  	%rd2504, %rd2500, 4294967295;
	or.b64  	%rd2505, %rd2502, %rd2504;
	and.b64  	%rd2506, %rd2503, 4294967295;
	and.b64  	%rd2507, %rd2499, 4294967294;
	add.s64 	%rd2508, %rd2507, %rd2506;
	shr.u64 	%rd2509, %rd2508, 32;
	shr.u64 	%rd2510, %rd2499, 32;
	add.s64 	%rd2511, %rd2509, %rd2510;
	shr.u64 	%rd2512, %rd2511, 32;
	mul.lo.s64 	%rd2513, %rd2431, %rd2431;
	shr.u64 	%rd2514, %rd2498, 32;
	mul.lo.s64 	%rd2515, %rd2431, %rd2434;
	shl.b64 	%rd2516, %rd2515, 1;
	mul.lo.s64 	%rd2517, %rd2434, %rd2434;
	and.b64  	%rd2518, %rd2517, 4294967295;
	and.b64  	%rd2519, %rd2497, 4294967295;
	add.s64 	%rd2520, %rd2519, %rd2518;
	shr.u64 	%rd2521, %rd2520, 32;
	shr.u64 	%rd2522, %rd2497, 32;
	add.s64 	%rd2523, %rd2521, %rd2522;
	shr.u64 	%rd2524, %rd2523, 32;
	mad.lo.s64 	%rd2525, %rd2439, %rd2439, %rd2496;
	add.s64 	%rd2526, %rd2525, %rd2524;
	shr.u64 	%rd2527, %rd2496, 32;
	mul.lo.s64 	%rd2528, %rd2439, %rd2442;
	shl.b64 	%rd2529, %rd2528, 1;
	add.s64 	%rd2530, %rd2527, %rd2529;
	mul.lo.s64 	%rd2531, %rd2442, %rd2442;
	and.b64  	%rd2532, %rd2526, 4294967295;
	and.b64  	%rd2533, %rd2530, 4294967295;
	and.b64  	%rd2534, %rd2531, 4294967295;
	and.b64  	%rd2535, %rd2495, 4294967295;
	add.s64 	%rd2536, %rd2535, %rd2534;
	shr.u64 	%rd2537, %rd2536, 32;
	shr.u64 	%rd2538, %rd2495, 32;
	add.s64 	%rd2539, %rd2537, %rd2538;
	shr.u64 	%rd2540, %rd2539, 32;
	and.b64  	%rd2541, %rd2536, 4294967295;
	and.b64  	%rd2542, %rd2539, 4294967295;
	mad.lo.s64 	%rd2543, %rd2447, %rd2447, %rd2494;
	add.s64 	%rd2544, %rd2543, %rd2540;
	shr.u64 	%rd2545, %rd2494, 32;
	mul.lo.s64 	%rd2546, %rd2447, %rd2466;
	shl.b64 	%rd2547, %rd2546, 1;
	or.b64  	%rd2548, %rd2545, %rd2547;
	mul.lo.s64 	%rd2549, %rd2466, %rd2466;
	and.b64  	%rd2550, %rd2544, 4294967295;
	and.b64  	%rd2551, %rd2548, 4294967295;
	and.b64  	%rd2552, %rd2549, 4294967295;
	mul.lo.s64 	%rd2553, %rd2505, -8659850874718887031;
	shr.u64 	%rd2554, %rd2553, 32;
	mul.lo.s64 	%rd2555, %rd2500, 2148002933;
	mad.lo.s64 	%rd2556, %rd2554, 1008765974, %rd2555;
	add.s64 	%rd2557, %rd2556, %rd2508;
	mul.lo.s64 	%rd2558, %rd2500, 207493785;
	mad.lo.s64 	%rd2559, %rd2554, 1752287885, %rd2558;
	add.s64 	%rd2560, %rd2559, %rd2511;
	and.b64  	%rd2561, %rd2557, 4294967295;
	shl.b64 	%rd2562, %rd2560, 32;
	or.b64  	%rd2563, %rd2562, %rd2561;
	mul.lo.s64 	%rd2564, %rd2500, 1127133286;
	mul.lo.s64 	%rd2565, %rd2500, 234131697;
	mul.lo.s64 	%rd2566, %rd2500, 1202721026;
	mul.lo.s64 	%rd2567, %rd2554, 811880050;
	and.b64  	%rd2568, %rd2567, 4294967294;
	add.s64 	%rd2569, %rd2532, %rd2568;
	shr.u64 	%rd2570, %rd2569, 32;
	add.s64 	%rd2571, %rd2570, %rd2533;
	shr.u64 	%rd2572, %rd2571, 32;
	mul.lo.s64 	%rd2573, %rd2563, -8659850874718887031;
	shr.u64 	%rd2574, %rd2573, 32;
	mad.lo.s64 	%rd2575, %rd2500, 1746026693, %rd2513;
	mad.lo.s64 	%rd2576, %rd2554, 2541841041, %rd2575;
	add.s64 	%rd2577, %rd2576, %rd2512;
	mad.lo.s64 	%rd2578, %rd2557, 2148002933, %rd2577;
	add.s64 	%rd2579, %rd2578, %rd2498;
	mad.lo.s64 	%rd2580, %rd2574, 1008765974, %rd2579;
	mad.lo.s64 	%rd2581, %rd2554, 2172737629, %rd2564;
	add.s64 	%rd2582, %rd2581, %rd2516;
	mad.lo.s64 	%rd2583, %rd2557, 207493785, %rd2582;
	add.s64 	%rd2584, %rd2583, %rd2514;
	mad.lo.s64 	%rd2585, %rd2574, 1752287885, %rd2584;
	and.b64  	%rd2586, %rd2580, 4294967295;
	shl.b64 	%rd2587, %rd2585, 32;
	or.b64  	%rd2588, %rd2587, %rd2586;
	mul.lo.s64 	%rd2589, %rd2557, 234131697;
	mul.lo.s64 	%rd2590, %rd2557, 1202721026;
	mul.lo.s64 	%rd2591, %rd2574, 811880050;
	and.b64  	%rd2592, %rd2591, 4294967294;
	add.s64 	%rd2593, %rd2541, %rd2592;
	add.s64 	%rd2594, %rd2593, %rd2572;
	shr.u64 	%rd2595, %rd2594, 32;
	add.s64 	%rd2596, %rd2595, %rd2542;
	shr.u64 	%rd2597, %rd2596, 32;
	mul.lo.s64 	%rd2598, %rd2588, -8659850874718887031;
	shr.u64 	%rd2599, %rd2598, 32;
	mad.lo.s64 	%rd2600, %rd2554, 3092268470, %rd2565;
	mad.lo.s64 	%rd2601, %rd2557, 1746026693, %rd2600;
	mad.lo.s64 	%rd2602, %rd2574, 2541841041, %rd2601;
	mad.lo.s64 	%rd2603, %rd2580, 2148002933, %rd2602;
	add.s64 	%rd2604, %rd2603, %rd2520;
	mad.lo.s64 	%rd2605, %rd2599, 1008765974, %rd2604;
	mad.lo.s64 	%rd2606, %rd2554, 3778125865, %rd2566;
	mad.lo.s64 	%rd2607, %rd2557, 1127133286, %rd2606;
	mad.lo.s64 	%rd2608, %rd2574, 2172737629, %rd2607;
	mad.lo.s64 	%rd2609, %rd2580, 207493785, %rd2608;
	mad.lo.s64 	%rd2610, %rd2599, 1752287885, %rd2609;
	add.s64 	%rd2611, %rd2610, %rd2523;
	and.b64  	%rd2612, %rd2605, 4294967295;
	shl.b64 	%rd2613, %rd2611, 32;
	or.b64  	%rd2614, %rd2613, %rd2612;
	mul.lo.s64 	%rd2615, %rd2580, 234131697;
	mul.lo.s64 	%rd2616, %rd2580, 1202721026;
	mul.lo.s64 	%rd2617, %rd2599, 811880050;
	and.b64  	%rd2618, %rd2617, 4294967294;
	add.s64 	%rd2619, %rd2550, %rd2618;
	add.s64 	%rd2620, %rd2619, %rd2597;
	shr.u64 	%rd2621, %rd2620, 32;
	add.s64 	%rd2622, %rd2621, %rd2551;
	shr.u64 	%rd2623, %rd2622, 32;
	mul.lo.s64 	%rd2624, %rd2614, -8659850874718887031;
	shr.u64 	%rd2625, %rd2624, 32;
	mad.lo.s64 	%rd2626, %rd2574, 3092268470, %rd2589;
	mad.lo.s64 	%rd2627, %rd2580, 1746026693, %rd2626;
	mad.lo.s64 	%rd2628, %rd2599, 2541841041, %rd2627;
	add.s64 	%rd2629, %rd2628, %rd2569;
	mad.lo.s64 	%rd2630, %rd2605, 2148002933, %rd2629;
	mad.lo.s64 	%rd2631, %rd2625, 1008765974, %rd2630;
	mad.lo.s64 	%rd2632, %rd2574, 3778125865, %rd2590;
	mad.lo.s64 	%rd2633, %rd2580, 1127133286, %rd2632;
	mad.lo.s64 	%rd2634, %rd2599, 2172737629, %rd2633;
	mad.lo.s64 	%rd2635, %rd2605, 207493785, %rd2634;
	add.s64 	%rd2636, %rd2635, %rd2571;
	mad.lo.s64 	%rd2637, %rd2625, 1752287885, %rd2636;
	and.b64  	%rd2638, %rd2631, 4294967295;
	and.b64  	%rd2639, %rd2637, 4294967295;
	mad.lo.s64 	%rd2640, %rd2599, 3092268470, %rd2615;
	mad.lo.s64 	%rd2641, %rd2605, 1746026693, %rd2640;
	add.s64 	%rd2642, %rd2641, %rd2594;
	mad.lo.s64 	%rd2643, %rd2625, 2541841041, %rd2642;
	mad.lo.s64 	%rd2644, %rd2599, 3778125865, %rd2616;
	mad.lo.s64 	%rd2645, %rd2605, 1127133286, %rd2644;
	add.s64 	%rd2646, %rd2645, %rd2596;
	mad.lo.s64 	%rd2647, %rd2625, 2172737629, %rd2646;
	and.b64  	%rd2648, %rd2643, 4294967295;
	and.b64  	%rd2649, %rd2647, 4294967295;
	mul.lo.s64 	%rd2650, %rd2605, 234131697;
	mad.lo.s64 	%rd2651, %rd2625, 3092268470, %rd2650;
	add.s64 	%rd2652, %rd2651, %rd2620;
	mul.lo.s64 	%rd2653, %rd2605, 1202721026;
	mad.lo.s64 	%rd2654, %rd2625, 3778125865, %rd2653;
	add.s64 	%rd2655, %rd2654, %rd2622;
	mul.lo.s64 	%rd2656, %rd2625, 811880050;
	and.b64  	%rd2657, %rd2652, 4294967295;
	and.b64  	%rd2658, %rd2655, 4294967295;
	and.b64  	%rd2659, %rd2656, 4294967294;
	add.s64 	%rd2660, %rd2659, %rd2552;
	add.s64 	%rd2661, %rd2660, %rd2623;
	add.s64 	%rd2662, %rd2638, -3632069959;
	shr.s64 	%rd2663, %rd2662, 63;
	add.s64 	%rd2664, %rd2639, %rd2663;
	add.s64 	%rd2665, %rd2664, -1008765974;
	and.b64  	%rd2666, %rd2662, 4294967295;
	and.b64  	%rd2667, %rd2665, 4294967295;
	shr.s64 	%rd2668, %rd2665, 63;
	add.s64 	%rd2669, %rd2648, %rd2668;
	add.s64 	%rd2670, %rd2669, -1752287885;
	shr.s64 	%rd2671, %rd2670, 63;
	add.s64 	%rd2672, %rd2649, %rd2671;
	add.s64 	%rd2673, %rd2672, -2541841041;
	and.b64  	%rd2674, %rd2670, 4294967295;
	and.b64  	%rd2675, %rd2673, 4294967295;
	shr.s64 	%rd2676, %rd2673, 63;
	add.s64 	%rd2677, %rd2657, %rd2676;
	add.s64 	%rd2678, %rd2677, -2172737629;
	shr.s64 	%rd2679, %rd2678, 63;
	add.s64 	%rd2680, %rd2658, %rd2679;
	add.s64 	%rd2681, %rd2680, -3092268470;
	and.b64  	%rd2682, %rd2678, 4294967295;
	and.b64  	%rd2683, %rd2681, 4294967295;
	and.b64  	%rd2684, %rd2661, 4294967295;
	shr.s64 	%rd2685, %rd2681, 63;
	add.s64 	%rd2686, %rd2684, %rd2685;
	add.s64 	%rd2687, %rd2686, -3778125865;
	and.b64  	%rd2688, %rd2687, 4294967295;
	add.s64 	%rd2689, %rd2666, 3632069959;
	shr.u64 	%rd2690, %rd2689, 32;
	add.s64 	%rd2691, %rd2690, %rd2667;
	add.s64 	%rd2692, %rd2691, 1008765974;
	shr.u64 	%rd2693, %rd2692, 32;
	and.b64  	%rd2694, %rd2689, 4294967295;
	and.b64  	%rd2695, %rd2692, 4294967295;
	add.s64 	%rd2696, %rd2674, %rd2693;
	add.s64 	%rd2697, %rd2696, 1752287885;
	shr.u64 	%rd2698, %rd2697, 32;
	add.s64 	%rd2699, %rd2675, %rd2698;
	add.s64 	%rd2700, %rd2699, 2541841041;
	shr.u64 	%rd2701, %rd2700, 32;
	and.b64  	%rd2702, %rd2697, 4294967295;
	and.b64  	%rd2703, %rd2700, 4294967295;
	add.s64 	%rd2704, %rd2682, %rd2701;
	add.s64 	%rd2705, %rd2704, 2172737629;
	shr.u64 	%rd2706, %rd2705, 32;
	add.s64 	%rd2707, %rd2683, %rd2706;
	add.s64 	%rd2708, %rd2707, 3092268470;
	shr.u64 	%rd2709, %rd2708, 32;
	and.b64  	%rd2710, %rd2705, 4294967295;
	and.b64  	%rd2711, %rd2708, 4294967295;
	add.s64 	%rd2712, %rd2688, %rd2709;
	add.s64 	%rd2713, %rd2712, 3778125865;
	shr.s64 	%rd2714, %rd2687, 31;
	and.b64  	%rd2715, %rd2714, -4294967296;
	add.s64 	%rd2716, %rd2715, %rd2661;
	and.b64  	%rd2717, %rd2716, -4294967296;
	add.s64 	%rd2718, %rd2717, %rd2713;
	and.b64  	%rd2719, %rd33, 4294967295;
	add.s64 	%rd2720, %rd2428, %rd2719;
	shr.u64 	%rd2721, %rd2720, 32;
	add.s64 	%rd2722, %rd2721, %rd34;
	add.s64 	%rd2723, %rd2722, %rd2429;
	shr.u64 	%rd2724, %rd2723, 32;
	and.b64  	%rd2725, %rd2720, 4294967295;
	and.b64  	%rd2726, %rd2723, 4294967295;
	and.b64  	%rd2727, %rd36, 4294967295;
	add.s64 	%rd2728, %rd2724, %rd2727;
	add.s64 	%rd2729, %rd2728, %rd2436;
	shr.u64 	%rd2730, %rd2729, 32;
	add.s64 	%rd2731, %rd2437, %rd37;
	add.s64 	%rd2732, %rd2731, %rd2730;
	shr.u64 	%rd2733, %rd2732, 32;
	and.b64  	%rd2734, %rd2729, 4294967295;
	and.b64  	%rd2735, %rd2732, 4294967295;
	and.b64  	%rd2736, %rd38, 4294967295;
	add.s64 	%rd2737, %rd2733, %rd2736;
	add.s64 	%rd2738, %rd2737, %rd2444;
	shr.u64 	%rd2739, %rd2738, 32;
	add.s64 	%rd2740, %rd2445, %rd39;
	add.s64 	%rd2741, %rd2740, %rd2739;
	shr.u64 	%rd2742, %rd2741, 32;
	and.b64  	%rd2743, %rd2738, 4294967295;
	and.b64  	%rd2744, %rd2741, 4294967295;
	and.b64  	%rd2745, %rd40, 4294967295;
	add.s64 	%rd2746, %rd2742, %rd2745;
	and.b64  	%rd2747, %rd2447, 4294967295;
	add.s64 	%rd2748, %rd2746, %rd2747;
	and.b64  	%rd2749, %rd40, -4294967296;
	add.s64 	%rd2750, %rd2452, %rd2749;
	and.b64  	%rd2751, %rd2750, -4294967296;
	add.s64 	%rd2752, %rd2751, %rd2748;
	add.s64 	%rd2753, %rd2725, -3632069959;
	shr.s64 	%rd2754, %rd2753, 63;
	add.s64 	%rd2755, %rd2754, %rd2726;
	add.s64 	%rd2756, %rd2755, -1008765974;
	and.b64  	%rd2757, %rd2753, 4294967295;
	and.b64  	%rd2758, %rd2756, 4294967295;
	shr.s64 	%rd2759, %rd2756, 63;
	add.s64 	%rd2760, %rd2759, %rd2734;
	add.s64 	%rd2761, %rd2760, -1752287885;
	shr.s64 	%rd2762, %rd2761, 63;
	add.s64 	%rd2763, %rd2762, %rd2735;
	add.s64 	%rd2764, %rd2763, -2541841041;
	and.b64  	%rd2765, %rd2761, 4294967295;
	and.b64  	%rd2766, %rd2764, 4294967295;
	shr.s64 	%rd2767, %rd2764, 63;
	add.s64 	%rd2768, %rd2767, %rd2743;
	add.s64 	%rd2769, %rd2768, -2172737629;
	shr.s64 	%rd2770, %rd2769, 63;
	add.s64 	%rd2771, %rd2770, %rd2744;
	add.s64 	%rd2772, %rd2771, -3092268470;
	and.b64  	%rd2773, %rd2769, 4294967295;
	and.b64  	%rd2774, %rd2772, 4294967295;
	and.b64  	%rd2775, %rd2748, 4294967295;
	shr.s64 	%rd2776, %rd2772, 63;
	add.s64 	%rd2777, %rd2776, %rd2775;
	add.s64 	%rd2778, %rd2777, -3778125865;
	shr.u64 	%rd2779, %rd2752, 32;
	shr.s64 	%rd2780, %rd2778, 63;
	add.s64 	%rd2781, %rd2780, %rd2779;
	add.s64 	%rd2782, %rd2781, -811880050;
	shr.u64 	%rd2783, %rd2782, 32;
	and.b64  	%rd2784, %rd2778, 4294967295;
	and.b64  	%rd2785, %rd2783, 3632069959;
	add.s64 	%rd2786, %rd2785, %rd2757;
	shr.u64 	%rd2787, %rd2786, 32;
	and.b64  	%rd2788, %rd2783, 1008765974;
	add.s64 	%rd2789, %rd2788, %rd2758;
	add.s64 	%rd2790, %rd2789, %rd2787;
	shr.u64 	%rd2791, %rd2790, 32;
	and.b64  	%rd2792, %rd2783, 1752287885;
	add.s64 	%rd2793, %rd2792, %rd2765;
	add.s64 	%rd2794, %rd2793, %rd2791;
	shr.u64 	%rd2795, %rd2794, 32;
	and.b64  	%rd2796, %rd2783, 2541841041;
	add.s64 	%rd2797, %rd2796, %rd2766;
	add.s64 	%rd2798, %rd2797, %rd2795;
	shr.u64 	%rd2799, %rd2798, 32;
	and.b64  	%rd2800, %rd2783, 2172737629;
	add.s64 	%rd2801, %rd2800, %rd2773;
	add.s64 	%rd2802, %rd2801, %rd2799;
	shr.u64 	%rd2803, %rd2802, 32;
	and.b64  	%rd2804, %rd2783, 3092268470;
	add.s64 	%rd2805, %rd2804, %rd2774;
	add.s64 	%rd2806, %rd2805, %rd2803;
	shr.u64 	%rd2807, %rd2806, 32;
	and.b64  	%rd2808, %rd2783, 3778125865;
	add.s64 	%rd2809, %rd2808, %rd2784;
	add.s64 	%rd2810, %rd2809, %rd2807;
	shl.b64 	%rd2811, %rd2782, 32;
	and.b64  	%rd2812, %rd2782, 3486998263024844800;
	add.s64 	%rd2813, %rd2812, %rd2811;
	add.s64 	%rd2814, %rd2813, %rd2810;
	mul.lo.s64 	%rd2815, %rd2794, %rd2786;
	mul.lo.s64 	%rd2816, %rd2794, %rd2790;
	mad.lo.s64 	%rd2817, %rd2798, %rd2786, %rd2816;
	mul.lo.s64 	%rd2818, %rd2798, %rd2790;
	and.b64  	%rd2819, %rd2815, 4294967295;
	shl.b64 	%rd2820, %rd2817, 32;
	or.b64  	%rd2821, %rd2820, %rd2819;
	mad.lo.s64 	%rd2822, %rd2802, %rd2786, %rd2818;
	mul.lo.s64 	%rd2823, %rd2802, %rd2790;
	mad.lo.s64 	%rd2824, %rd2806, %rd2786, %rd2823;
	and.b64  	%rd2825, %rd2822, 4294967295;
	shl.b64 	%rd2826, %rd2824, 32;
	or.b64  	%rd2827, %rd2826, %rd2825;
	shr.u64 	%rd2828, %rd2814, 32;
	mul.lo.s64 	%rd2829, %rd2802, %rd2794;
	mad.lo.s64 	%rd2830, %rd2806, %rd2790, %rd2829;
	mad.lo.s64 	%rd2831, %rd2810, %rd2786, %rd2830;
	mul.lo.s64 	%rd2832, %rd2802, %rd2798;
	mad.lo.s64 	%rd2833, %rd2806, %rd2794, %rd2832;
	mad.lo.s64 	%rd2834, %rd2810, %rd2790, %rd2833;
	mad.lo.s64 	%rd2835, %rd2828, %rd2786, %rd2834;
	mul.lo.s64 	%rd2836, %rd2806, %rd2798;
	and.b64  	%rd2837, %rd2831, 4294967295;
	shl.b64 	%rd2838, %rd2835, 32;
	or.b64  	%rd2839, %rd2838, %rd2837;
	mad.lo.s64 	%rd2840, %rd2810, %rd2794, %rd2836;
	mad.lo.s64 	%rd2841, %rd2828, %rd2790, %rd2840;
	mul.lo.s64 	%rd2842, %rd2810, %rd2798;
	mad.lo.s64 	%rd2843, %rd2828, %rd2794, %rd2842;
	and.b64  	%rd2844, %rd2841, 4294967295;
	shl.b64 	%rd2845, %rd2843, 32;
	or.b64  	%rd2846, %rd2844, %rd2845;
	mul.lo.s64 	%rd2847, %rd2810, %rd2802;
	mad.lo.s64 	%rd2848, %rd2828, %rd2798, %rd2847;
	mul.lo.s64 	%rd2849, %rd2810, %rd2806;
	mad.lo.s64 	%rd2850, %rd2828, %rd2802, %rd2849;
	mul.lo.s64 	%rd2851, %rd2828, %rd2806;
	and.b64  	%rd2852, %rd2848, 4294967295;
	shl.b64 	%rd2853, %rd2850, 32;
	or.b64  	%rd2854, %rd2853, %rd2852;
	and.b64  	%rd2855, %rd2851, 4294967295;
	mov.b64 	{%r151, %r152}, %rd2855;
	mov.b64 	{%r153, %r154}, %rd2853;
	shf.l.wrap.b32 	%r155, %r154, %r151, 1;
	shf.l.wrap.b32 	%r156, %r151, %r152, 1;
	mov.b64 	%rd2856, {%r155, %r156};
	mov.b64 	{%r157, %r158}, %rd2854;
	mov.b64 	{%r159, %r160}, %rd2845;
	shf.l.wrap.b32 	%r161, %r160, %r157, 1;
	shf.l.wrap.b32 	%r162, %r157, %r158, 1;
	mov.b64 	%rd2857, {%r161, %r162};
	mov.b64 	{%r163, %r164}, %rd2846;
	mov.b64 	{%r165, %r166}, %rd2838;
	shf.l.wrap.b32 	%r167, %r166, %r163, 1;
	shf.l.wrap.b32 	%r168, %r163, %r164, 1;
	mov.b64 	%rd2858, {%r167, %r168};
	mov.b64 	{%r169, %r170}, %rd2839;
	mov.b64 	{%r171, %r172}, %rd2826;
	shf.l.wrap.b32 	%r173, %r172, %r169, 1;
	shf.l.wrap.b32 	%r174, %r169, %r170, 1;
	mov.b64 	%rd2859, {%r173, %r174};
	mov.b64 	{%r175, %r176}, %rd2827;
	mov.b64 	{%r177, %r178}, %rd2820;
	shf.l.wrap.b32 	%r179, %r178, %r175, 1;
	shf.l.wrap.b32 	%r180, %r175, %r176, 1;
	mov.b64 	%rd2860, {%r179, %r180};
	shl.b64 	%rd2861, %rd2821, 1;
	mul.lo.s64 	%rd2862, %rd2786, %rd2786;
	mul.lo.s64 	%rd2863, %rd2786, %rd2790;
	shl.b64 	%rd2864, %rd2863, 33;
	mul.lo.s64 	%rd2865, %rd2790, %rd2790;
	and.b64  	%rd2866, %rd2862, 4294967295;
	or.b64  	%rd2867, %rd2864, %rd2866;
	and.b64  	%rd2868, %rd2865, 4294967295;
	and.b64  	%rd2869, %rd2861, 4294967294;
	add.s64 	%rd2870, %rd2869, %rd2868;
	shr.u64 	%rd2871, %rd2870, 32;
	shr.u64 	%rd2872, %rd2861, 32;
	add.s64 	%rd2873, %rd2871, %rd2872;
	shr.u64 	%rd2874, %rd2873, 32;
	mul.lo.s64 	%rd2875, %rd2794, %rd2794;
	shr.u64 	%rd2876, %rd2860, 32;
	mul.lo.s64 	%rd2877, %rd2794, %rd2798;
	shl.b64 	%rd2878, %rd2877, 1;
	mul.lo.s64 	%rd2879, %rd2798, %rd2798;
	and.b64  	%rd2880, %rd2879, 4294967295;
	and.b64  	%rd2881, %rd2859, 4294967295;
	add.s64 	%rd2882, %rd2881, %rd2880;
	shr.u64 	%rd2883, %rd2882, 32;
	shr.u64 	%rd2884, %rd2859, 32;
	add.s64 	%rd2885, %rd2883, %rd2884;
	shr.u64 	%rd2886, %rd2885, 32;
	mad.lo.s64 	%rd2887, %rd2802, %rd2802, %rd2858;
	add.s64 	%rd2888, %rd2887, %rd2886;
	shr.u64 	%rd2889, %rd2858, 32;
	mul.lo.s64 	%rd2890, %rd2802, %rd2806;
	shl.b64 	%rd2891, %rd2890, 1;
	add.s64 	%rd2892, %rd2889, %rd2891;
	mul.lo.s64 	%rd2893, %rd2806, %rd2806;
	and.b64  	%rd2894, %rd2888, 4294967295;
	and.b64  	%rd2895, %rd2892, 4294967295;
	and.b64  	%rd2896, %rd2893, 4294967295;
	and.b64  	%rd2897, %rd2857, 4294967295;
	add.s64 	%rd2898, %rd2897, %rd2896;
	shr.u64 	%rd2899, %rd2898, 32;
	shr.u64 	%rd2900, %rd2857, 32;
	add.s64 	%rd2901, %rd2899, %rd2900;
	shr.u64 	%rd2902, %rd2901, 32;
	and.b64  	%rd2903, %rd2898, 4294967295;
	and.b64  	%rd2904, %rd2901, 4294967295;
	mad.lo.s64 	%rd2905, %rd2810, %rd2810, %rd2856;
	add.s64 	%rd2906, %rd2905, %rd2902;
	shr.u64 	%rd2907, %rd2856, 32;
	mul.lo.s64 	%rd2908, %rd2810, %rd2828;
	shl.b64 	%rd2909, %rd2908, 1;
	or.b64  	%rd2910, %rd2907, %rd2909;
	mul.lo.s64 	%rd2911, %rd2828, %rd2828;
	and.b64  	%rd2912, %rd2906, 4294967295;
	and.b64  	%rd2913, %rd2910, 4294967295;
	and.b64  	%rd2914, %rd2911, 4294967295;
	mul.lo.s64 	%rd2915, %rd2867, -8659850874718887031;
	shr.u64 	%rd2916, %rd2915, 32;
	mul.lo.s64 	%rd2917, %rd2862, 2148002933;
	mad.lo.s64 	%rd2918, %rd2916, 1008765974, %rd2917;
	add.s64 	%rd2919, %rd2918, %rd2870;
	mul.lo.s64 	%rd2920, %rd2862, 207493785;
	mad.lo.s64 	%rd2921, %rd2916, 1752287885, %rd2920;
	add.s64 	%rd2922, %rd2921, %rd2873;
	and.b64  	%rd2923, %rd2919, 4294967295;
	shl.b64 	%rd2924, %rd2922, 32;
	or.b64  	%rd2925, %rd2924, %rd2923;
	mul.lo.s64 	%rd2926, %rd2862, 1127133286;
	mul.lo.s64 	%rd2927, %rd2862, 234131697;
	mul.lo.s64 	%rd2928, %rd2862, 1202721026;
	mul.lo.s64 	%rd2929, %rd2916, 811880050;
	and.b64  	%rd2930, %rd2929, 4294967294;
	add.s64 	%rd2931, %rd2894, %rd2930;
	shr.u64 	%rd2932, %rd2931, 32;
	add.s64 	%rd2933, %rd2932, %rd2895;
	shr.u64 	%rd2934, %rd2933, 32;
	mul.lo.s64 	%rd2935, %rd2925, -8659850874718887031;
	shr.u64 	%rd2936, %rd2935, 32;
	mad.lo.s64 	%rd2937, %rd2862, 1746026693, %rd2875;
	mad.lo.s64 	%rd2938, %rd2916, 2541841041, %rd2937;
	add.s64 	%rd2939, %rd2938, %rd2860;
	add.s64 	%rd2940, %rd2939, %rd2874;
	mad.lo.s64 	%rd2941, %rd2919, 2148002933, %rd2940;
	mad.lo.s64 	%rd2942, %rd2936, 1008765974, %rd2941;
	mad.lo.s64 	%rd2943, %rd2916, 2172737629, %rd2926;
	add.s64 	%rd2944, %rd2943, %rd2878;
	mad.lo.s64 	%rd2945, %rd2919, 207493785, %rd2944;
	add.s64 	%rd2946, %rd2945, %rd2876;
	mad.lo.s64 	%rd2947, %rd2936, 1752287885, %rd2946;
	and.b64  	%rd2948, %rd2942, 4294967295;
	shl.b64 	%rd2949, %rd2947, 32;
	or.b64  	%rd2950, %rd2949, %rd2948;
	mul.lo.s64 	%rd2951, %rd2919, 234131697;
	mul.lo.s64 	%rd2952, %rd2919, 1202721026;
	mul.lo.s64 	%rd2953, %rd2936, 811880050;
	and.b64  	%rd2954, %rd2953, 4294967294;
	add.s64 	%rd2955, %rd2903, %rd2954;
	add.s64 	%rd2956, %rd2955, %rd2934;
	shr.u64 	%rd2957, %rd2956, 32;
	add.s64 	%rd2958, %rd2957, %rd2904;
	shr.u64 	%rd2959, %rd2958, 32;
	mul.lo.s64 	%rd2960, %rd2950, -8659850874718887031;
	shr.u64 	%rd2961, %rd2960, 32;
	mad.lo.s64 	%rd2962, %rd2916, 3092268470, %rd2927;
	mad.lo.s64 	%rd2963, %rd2919, 1746026693, %rd2962;
	mad.lo.s64 	%rd2964, %rd2936, 2541841041, %rd2963;
	mad.lo.s64 	%rd2965, %rd2942, 2148002933, %rd2964;
	add.s64 	%rd2966, %rd2965, %rd2882;
	mad.lo.s64 	%rd2967, %rd2961, 1008765974, %rd2966;
	mad.lo.s64 	%rd2968, %rd2916, 3778125865, %rd2928;
	mad.lo.s64 	%rd2969, %rd2919, 1127133286, %rd2968;
	mad.lo.s64 	%rd2970, %rd2936, 2172737629, %rd2969;
	mad.lo.s64 	%rd2971, %rd2942, 207493785, %rd2970;
	add.s64 	%rd2972, %rd2971, %rd2885;
	mad.lo.s64 	%rd2973, %rd2961, 1752287885, %rd2972;
	and.b64  	%rd2974, %rd2967, 4294967295;
	shl.b64 	%rd2975, %rd2973, 32;
	or.b64  	%rd2976, %rd2975, %rd2974;
	mul.lo.s64 	%rd2977, %rd2942, 234131697;
	mul.lo.s64 	%rd2978, %rd2942, 1202721026;
	mul.lo.s64 	%rd2979, %rd2961, 811880050;
	and.b64  	%rd2980, %rd2979, 4294967294;
	add.s64 	%rd2981, %rd2980, %rd2912;
	add.s64 	%rd2982, %rd2981, %rd2959;
	shr.u64 	%rd2983, %rd2982, 32;
	add.s64 	%rd2984, %rd2983, %rd2913;
	shr.u64 	%rd2985, %rd2984, 32;
	mul.lo.s64 	%rd2986, %rd2976, -8659850874718887031;
	shr.u64 	%rd2987, %rd2986, 32;
	mad.lo.s64 	%rd2988, %rd2936, 3092268470, %rd2951;
	mad.lo.s64 	%rd2989, %rd2942, 1746026693, %rd2988;
	mad.lo.s64 	%rd2990, %rd2961, 2541841041, %rd2989;
	add.s64 	%rd2991, %rd2990, %rd2931;
	mad.lo.s64 	%rd2992, %rd2967, 2148002933, %rd2991;
	mad.lo.s64 	%rd2993, %rd2987, 1008765974, %rd2992;
	mad.lo.s64 	%rd2994, %rd2936, 3778125865, %rd2952;
	mad.lo.s64 	%rd2995, %rd2942, 1127133286, %rd2994;
	mad.lo.s64 	%rd2996, %rd2961, 2172737629, %rd2995;
	mad.lo.s64 	%rd2997, %rd2967, 207493785, %rd2996;
	add.s64 	%rd2998, %rd2997, %rd2933;
	mad.lo.s64 	%rd2999, %rd2987, 1752287885, %rd2998;
	and.b64  	%rd3000, %rd2993, 4294967295;
	and.b64  	%rd3001, %rd2999, 4294967295;
	mad.lo.s64 	%rd3002, %rd2961, 3092268470, %rd2977;
	mad.lo.s64 	%rd3003, %rd2967, 1746026693, %rd3002;
	add.s64 	%rd3004, %rd3003, %rd2956;
	mad.lo.s64 	%rd3005, %rd2987, 2541841041, %rd3004;
	mad.lo.s64 	%rd3006, %rd2961, 3778125865, %rd2978;
	mad.lo.s64 	%rd3007, %rd2967, 1127133286, %rd3006;
	add.s64 	%rd3008, %rd3007, %rd2958;
	mad.lo.s64 	%rd3009, %rd2987, 2172737629, %rd3008;
	and.b64  	%rd3010, %rd3005, 4294967295;
	and.b64  	%rd3011, %rd3009, 4294967295;
	mul.lo.s64 	%rd3012, %rd2967, 234131697;
	mad.lo.s64 	%rd3013, %rd2987, 3092268470, %rd3012;
	add.s64 	%rd3014, %rd3013, %rd2982;
	mul.lo.s64 	%rd3015, %rd2967, 1202721026;
	mad.lo.s64 	%rd3016, %rd2987, 3778125865, %rd3015;
	add.s64 	%rd3017, %rd3016, %rd2984;
	mul.lo.s64 	%rd3018, %rd2987, 811880050;
	and.b64  	%rd3019, %rd3014, 4294967295;
	and.b64  	%rd3020, %rd3017, 4294967295;
	and.b64  	%rd3021, %rd3018, 4294967294;
	add.s64 	%rd3022, %rd3021, %rd2914;
	add.s64 	%rd3023, %rd3022, %rd2985;
	add.s64 	%rd3024, %rd3000, -3632069959;
	shr.s64 	%rd3025, %rd3024, 63;
	add.s64 	%rd3026, %rd3001, %rd3025;
	add.s64 	%rd3027, %rd3026, -1008765974;
	and.b64  	%rd3028, %rd3024, 4294967295;
	and.b64  	%rd3029, %rd3027, 4294967295;
	shr.s64 	%rd3030, %rd3027, 63;
	add.s64 	%rd3031, %rd3010, %rd3030;
	add.s64 	%rd3032, %rd3031, -1752287885;
	shr.s64 	%rd3033, %rd3032, 63;
	add.s64 	%rd3034, %rd3011, %rd3033;
	add.s64 	%rd3035, %rd3034, -2541841041;
	and.b64  	%rd3036, %rd3032, 4294967295;
	and.b64  	%rd3037, %rd3035, 4294967295;
	shr.s64 	%rd3038, %rd3035, 63;
	add.s64 	%rd3039, %rd3019, %rd3038;
	add.s64 	%rd3040, %rd3039, -2172737629;
	shr.s64 	%rd3041, %rd3040, 63;
	add.s64 	%rd3042, %rd3020, %rd3041;
	add.s64 	%rd3043, %rd3042, -3092268470;
	and.b64  	%rd3044, %rd3040, 4294967295;
	and.b64  	%rd3045, %rd3043, 4294967295;
	and.b64  	%rd3046, %rd3023, 4294967295;
	shr.s64 	%rd3047, %rd3043, 63;
	add.s64 	%rd3048, %rd3046, %rd3047;
	add.s64 	%rd3049, %rd3048, -3778125865;
	shr.u64 	%rd3050, %rd3023, 32;
	shr.s64 	%rd3051, %rd3049, 63;
	and.b64  	%rd3052, %rd3049, 4294967295;
	add.s64 	%rd3053, %rd3028, 3632069959;
	shr.u64 	%rd3054, %rd3053, 32;
	add.s64 	%rd3055, %rd3054, %rd3029;
	add.s64 	%rd3056, %rd3055, 1008765974;
	shr.u64 	%rd3057, %rd3056, 32;
	and.b64  	%rd3058, %rd3053, 4294967295;
	and.b64  	%rd3059, %rd3056, 4294967295;
	add.s64 	%rd3060, %rd3036, %rd3057;
	add.s64 	%rd3061, %rd3060, 1752287885;
	shr.u64 	%rd3062, %rd3061, 32;
	add.s64 	%rd3063, %rd3037, %rd3062;
	add.s64 	%rd3064, %rd3063, 2541841041;
	shr.u64 	%rd3065, %rd3064, 32;
	and.b64  	%rd3066, %rd3061, 4294967295;
	and.b64  	%rd3067, %rd3064, 4294967295;
	add.s64 	%rd3068, %rd3044, %rd3065;
	add.s64 	%rd3069, %rd3068, 2172737629;
	shr.u64 	%rd3070, %rd3069, 32;
	add.s64 	%rd3071, %rd3045, %rd3070;
	add.s64 	%rd3072, %rd3071, 3092268470;
	shr.u64 	%rd3073, %rd3072, 32;
	and.b64  	%rd3074, %rd3069, 4294967295;
	and.b64  	%rd3075, %rd3072, 4294967295;
	add.s64 	%rd3076, %rd3052, %rd3073;
	add.s64 	%rd3077, %rd3076, 3778125865;
	add.s64 	%rd3078, %rd3051, %rd3050;
	sub.s64 	%rd3079, %rd3058, %rd2174;
	shr.s64 	%rd3080, %rd3079, 63;
	sub.s64 	%rd3081, %rd3080, %rd2175;
	add.s64 	%rd3082, %rd3081, %rd3059;
	and.b64  	%rd3083, %rd3079, 4294967295;
	and.b64  	%rd3084, %rd3082, 4294967295;
	shr.s64 	%rd3085, %rd3082, 63;
	sub.s64 	%rd3086, %rd3085, %rd2182;
	add.s64 	%rd3087, %rd3086, %rd3066;
	shr.s64 	%rd3088, %rd3087, 63;
	sub.s64 	%rd3089, %rd3088, %rd2183;
	add.s64 	%rd3090, %rd3089, %rd3067;
	and.b64  	%rd3091, %rd3087, 4294967295;
	and.b64  	%rd3092, %rd3090, 4294967295;
	shr.s64 	%rd3093, %rd3090, 63;
	sub.s64 	%rd3094, %rd3093, %rd2190;
	add.s64 	%rd3095, %rd3094, %rd3074;
	shr.s64 	%rd3096, %rd3095, 63;
	sub.s64 	%rd3097, %rd3096, %rd2191;
	add.s64 	%rd3098, %rd3097, %rd3075;
	and.b64  	%rd3099, %rd3095, 4294967295;
	and.b64  	%rd3100, %rd3098, 4294967295;
	and.b64  	%rd3101, %rd3077, 4294967295;
	and.b64  	%rd3102, %rd2193, 4294967295;
	shr.s64 	%rd3103, %rd3098, 63;
	sub.s64 	%rd3104, %rd3103, %rd3102;
	add.s64 	%rd3105, %rd3104, %rd3101;
	shr.u64 	%rd3106, %rd3077, 32;
	add.s64 	%rd3107, %rd3078, %rd3106;
	and.b64  	%rd3108, %rd3107, 4294967295;
	shr.u64 	%rd3109, %rd2198, 32;
	shr.s64 	%rd3110, %rd3105, 63;
	sub.s64 	%rd3111, %rd3110, %rd3109;
	add.s64 	%rd3112, %rd3111, %rd3108;
	shr.u64 	%rd3113, %rd3112, 32;
	and.b64  	%rd3114, %rd3105, 4294967295;
	and.b64  	%rd3115, %rd3113, 3632069959;
	add.s64 	%rd3116, %rd3115, %rd3083;
	shr.u64 	%rd3117, %rd3116, 32;
	and.b64  	%rd3118, %rd3113, 1008765974;
	add.s64 	%rd3119, %rd3118, %rd3084;
	add.s64 	%rd3120, %rd3119, %rd3117;
	shr.u64 	%rd3121, %rd3120, 32;
	and.b64  	%rd3122, %rd3116, 4294967295;
	and.b64  	%rd3123, %rd3120, 4294967295;
	and.b64  	%rd3124, %rd3113, 1752287885;
	add.s64 	%rd3125, %rd3124, %rd3091;
	add.s64 	%rd3126, %rd3125, %rd3121;
	shr.u64 	%rd3127, %rd3126, 32;
	and.b64  	%rd3128, %rd3113, 2541841041;
	add.s64 	%rd3129, %rd3128, %rd3092;
	add.s64 	%rd3130, %rd3129, %rd3127;
	shr.u64 	%rd3131, %rd3130, 32;
	and.b64  	%rd3132, %rd3126, 4294967295;
	and.b64  	%rd3133, %rd3130, 4294967295;
	and.b64  	%rd3134, %rd3113, 2172737629;
	add.s64 	%rd3135, %rd3134, %rd3099;
	add.s64 	%rd3136, %rd3135, %rd3131;
	shr.u64 	%rd3137, %rd3136, 32;
	and.b64  	%rd3138, %rd3113, 3092268470;
	add.s64 	%rd3139, %rd3138, %rd3100;
	add.s64 	%rd3140, %rd3139, %rd3137;
	shr.u64 	%rd3141, %rd3140, 32;
	and.b64  	%rd3142, %rd3136, 4294967295;
	and.b64  	%rd3143, %rd3140, 4294967295;
	and.b64  	%rd3144, %rd3113, 3778125865;
	add.s64 	%rd3145, %rd3144, %rd3114;
	add.s64 	%rd3146, %rd3145, %rd3141;
	shl.b64 	%rd3147, %rd3112, 32;
	and.b64  	%rd3148, %rd3112, 3486998263024844800;
	add.s64 	%rd3149, %rd3148, %rd3147;
	add.s64 	%rd3150, %rd3149, %rd3146;
	sub.s64 	%rd3151, %rd3122, %rd2694;
	shr.s64 	%rd3152, %rd3151, 63;
	sub.s64 	%rd3153, %rd3152, %rd2695;
	add.s64 	%rd3154, %rd3153, %rd3123;
	and.b64  	%rd3155, %rd3151, 4294967295;
	and.b64  	%rd3156, %rd3154, 4294967295;
	shr.s64 	%rd3157, %rd3154, 63;
	sub.s64 	%rd3158, %rd3157, %rd2702;
	add.s64 	%rd3159, %rd3158, %rd3132;
	shr.s64 	%rd3160, %rd3159, 63;
	sub.s64 	%rd3161, %rd3133, %rd2703;
	add.s64 	%rd3162, %rd3161, %rd3160;
	and.b64  	%rd3163, %rd3159, 4294967295;
	and.b64  	%rd3164, %rd3162, 4294967295;
	shr.s64 	%rd3165, %rd3162, 63;
	sub.s64 	%rd3166, %rd3165, %rd2710;
	add.s64 	%rd3167, %rd3166, %rd3142;
	shr.s64 	%rd3168, %rd3167, 63;
	sub.s64 	%rd3169, %rd3143, %rd2711;
	add.s64 	%rd3170, %rd3169, %rd3168;
	and.b64  	%rd3171, %rd3167, 4294967295;
	and.b64  	%rd3172, %rd3170, 4294967295;
	and.b64  	%rd3173, %rd3146, 4294967295;
	and.b64  	%rd3174, %rd2713, 4294967295;
	shr.s64 	%rd3175, %rd3170, 63;
	sub.s64 	%rd3176, %rd3175, %rd3174;
	add.s64 	%rd3177, %rd3176, %rd3173;
	shr.u64 	%rd3178, %rd3150, 32;
	shr.u64 	%rd3179, %rd2718, 32;
	shr.s64 	%rd3180, %rd3177, 63;
	sub.s64 	%rd3181, %rd3178, %rd3179;
	add.s64 	%rd3182, %rd3181, %rd3180;
	shr.u64 	%rd3183, %rd3182, 32;
	and.b64  	%rd3184, %rd3177, 4294967295;
	and.b64  	%rd3185, %rd3183, 3632069959;
	add.s64 	%rd3186, %rd3185, %rd3155;
	shr.u64 	%rd3187, %rd3186, 32;
	and.b64  	%rd3188, %rd3183, 1008765974;
	add.s64 	%rd3189, %rd3188, %rd3156;
	add.s64 	%rd3190, %rd3189, %rd3187;
	shr.u64 	%rd3191, %rd3190, 32;
	and.b64  	%rd3192, %rd3183, 1752287885;
	add.s64 	%rd3193, %rd3192, %rd3163;
	add.s64 	%rd3194, %rd3193, %rd3191;
	shr.u64 	%rd3195, %rd3194, 32;
	and.b64  	%rd3196, %rd3183, 2541841041;
	add.s64 	%rd3197, %rd3196, %rd3164;
	add.s64 	%rd3198, %rd3197, %rd3195;
	shr.u64 	%rd3199, %rd3198, 32;
	and.b64  	%rd3200, %rd3183, 2172737629;
	add.s64 	%rd3201, %rd3200, %rd3171;
	add.s64 	%rd3202, %rd3201, %rd3199;
	shr.u64 	%rd3203, %rd3202, 32;
	and.b64  	%rd3204, %rd3183, 3092268470;
	add.s64 	%rd3205, %rd3204, %rd3172;
	add.s64 	%rd3206, %rd3205, %rd3203;
	shr.u64 	%rd3207, %rd3206, 32;
	and.b64  	%rd3208, %rd3183, 3778125865;
	add.s64 	%rd3209, %rd3208, %rd3184;
	add.s64 	%rd3210, %rd3209, %rd3207;
	shl.b64 	%rd3211, %rd3182, 32;
	and.b64  	%rd3212, %rd3182, 3486998263024844800;
	add.s64 	%rd3213, %rd3212, %rd3211;
	add.s64 	%rd3214, %rd3213, %rd3210;
	shr.u64 	%rd3215, %rd3186, 31;
	shl.b64 	%rd3216, %rd3186, 1;
	shl.b64 	%rd3217, %rd3190, 1;
	and.b64  	%rd3218, %rd3215, 1;
	or.b64  	%rd3219, %rd3217, %rd3218;
	shr.u64 	%rd3220, %rd3190, 31;
	and.b64  	%rd3221, %rd3220, 1;
	and.b64  	%rd3222, %rd3216, 4294967294;
	and.b64  	%rd3223, %rd3219, 4294967295;
	shl.b64 	%rd3224, %rd3194, 1;
	or.b64  	%rd3225, %rd3224, %rd3221;
	shr.u64 	%rd3226, %rd3194, 31;
	and.b64  	%rd3227, %rd3226, 1;
	shl.b64 	%rd3228, %rd3198, 1;
	or.b64  	%rd3229, %rd3228, %rd3227;
	shr.u64 	%rd3230, %rd3198, 31;
	and.b64  	%rd3231, %rd3230, 1;
	and.b64  	%rd3232, %rd3225, 4294967295;
	and.b64  	%rd3233, %rd3229, 4294967295;
	shl.b64 	%rd3234, %rd3202, 1;
	or.b64  	%rd3235, %rd3234, %rd3231;
	shr.u64 	%rd3236, %rd3202, 31;
	and.b64  	%rd3237, %rd3236, 1;
	shl.b64 	%rd3238, %rd3206, 1;
	or.b64  	%rd3239, %rd3238, %rd3237;
	shr.u64 	%rd3240, %rd3206, 31;
	and.b64  	%rd3241, %rd3240, 1;
	and.b64  	%rd3242, %rd3235, 4294967295;
	and.b64  	%rd3243, %rd3239, 4294967295;
	shl.b64 	%rd3244, %rd3210, 1;
	and.b64  	%rd3245, %rd3244, 8589934590;
	or.b64  	%rd3246, %rd3245, %rd3241;
	and.b64  	%rd3247, %rd3214, -4294967296;
	add.s64 	%rd3248, %rd3247, %rd3214;
	and.b64  	%rd3249, %rd3248, -4294967296;
	add.s64 	%rd3250, %rd3249, %rd3246;
	add.s64 	%rd3251, %rd3222, -3632069959;
	shr.s64 	%rd3252, %rd3251, 63;
	add.s64 	%rd3253, %rd3252, %rd3223;
	add.s64 	%rd3254, %rd3253, -1008765974;
	and.b64  	%rd3255, %rd3251, 4294967295;
	and.b64  	%rd3256, %rd3254, 4294967295;
	shr.s64 	%rd3257, %rd3254, 63;
	add.s64 	%rd3258, %rd3257, %rd3232;
	add.s64 	%rd3259, %rd3258, -1752287885;
	shr.s64 	%rd3260, %rd3259, 63;
	add.s64 	%rd3261, %rd3260, %rd3233;
	add.s64 	%rd3262, %rd3261, -2541841041;
	and.b64  	%rd3263, %rd3259, 4294967295;
	and.b64  	%rd3264, %rd3262, 4294967295;
	shr.s64 	%rd3265, %rd3262, 63;
	add.s64 	%rd3266, %rd3265, %rd3242;
	add.s64 	%rd3267, %rd3266, -2172737629;
	shr.s64 	%rd3268, %rd3267, 63;
	add.s64 	%rd3269, %rd3243, %rd3268;
	add.s64 	%rd3270, %rd3269, -3092268470;
	and.b64  	%rd3271, %rd3267, 4294967295;
	and.b64  	%rd3272, %rd3270, 4294967295;
	and.b64  	%rd3273, %rd3246, 4294967295;
	shr.s64 	%rd3274, %rd3270, 63;
	add.s64 	%rd3275, %rd3273, %rd3274;
	add.s64 	%rd3276, %rd3275, -3778125865;
	shr.u64 	%rd3277, %rd3250, 32;
	shr.s64 	%rd3278, %rd3276, 63;
	add.s64 	%rd3279, %rd3277, %rd3278;
	add.s64 	%rd3280, %rd3279, -811880050;
	shr.u64 	%rd3281, %rd3280, 32;
	and.b64  	%rd3282, %rd3276, 4294967295;
	and.b64  	%rd3283, %rd3281, 3632069959;
	add.s64 	%rd3284, %rd3283, %rd3255;
	shr.u64 	%rd3285, %rd3284, 32;
	and.b64  	%rd3286, %rd3281, 1008765974;
	add.s64 	%rd3287, %rd3286, %rd3256;
	add.s64 	%rd3288, %rd3287, %rd3285;
	shr.u64 	%rd3289, %rd3288, 32;
	and.b64  	%rd3290, %rd3284, 4294967295;
	and.b64  	%rd3291, %rd3288, 4294967295;
	and.b64  	%rd3292, %rd3281, 1752287885;
	add.s64 	%rd3293, %rd3292, %rd3263;
	add.s64 	%rd3294, %rd3293, %rd3289;
	shr.u64 	%rd3295, %rd3294, 32;
	and.b64  	%rd3296, %rd3281, 2541841041;
	add.s64 	%rd3297, %rd3296, %rd3264;
	add.s64 	%rd3298, %rd3297, %rd3295;
	shr.u64 	%rd3299, %rd3298, 32;
	and.b64  	%rd3300, %rd3294, 4294967295;
	and.b64  	%rd3301, %rd3298, 4294967295;
	and.b64  	%rd3302, %rd3281, 2172737629;
	add.s64 	%rd3303, %rd3302, %rd3271;
	add.s64 	%rd3304, %rd3303, %rd3299;
	shr.u64 	%rd3305, %rd3304, 32;
	and.b64  	%rd3306, %rd3281, 3092268470;
	add.s64 	%rd3307, %rd3306, %rd3272;
	add.s64 	%rd3308, %rd3307, %rd3305;
	shr.u64 	%rd3309, %rd3308, 32;
	and.b64  	%rd3310, %rd3304, 4294967295;
	and.b64  	%rd3311, %rd3308, 4294967295;
	and.b64  	%rd3312, %rd3281, 3778125865;
	add.s64 	%rd3313, %rd3312, %rd3282;
	add.s64 	%rd3314, %rd3313, %rd3309;
	shl.b64 	%rd3315, %rd3280, 32;
	and.b64  	%rd3316, %rd3280, 3486998263024844800;
	add.s64 	%rd3317, %rd3316, %rd3315;
	add.s64 	%rd3318, %rd3317, %rd3314;
	shr.u64 	%rd3319, %rd2174, 31;
	shl.b64 	%rd3320, %rd2169, 1;
	shl.b64 	%rd3321, %rd2172, 1;
	or.b64  	%rd3322, %rd3321, %rd3319;
	shr.u64 	%rd3323, %rd2172, 31;
	and.b64  	%rd3324, %rd3323, 1;
	and.b64  	%rd3325, %rd3320, 4294967294;
	and.b64  	%rd3326, %rd3322, 4294967295;
	shl.b64 	%rd3327, %rd2177, 1;
	or.b64  	%rd3328, %rd3327, %rd3324;
	shr.u64 	%rd3329, %rd2177, 31;
	and.b64  	%rd3330, %rd3329, 1;
	shl.b64 	%rd3331, %rd2180, 1;
	or.b64  	%rd3332, %rd3331, %rd3330;
	shr.u64 	%rd3333, %rd2180, 31;
	and.b64  	%rd3334, %rd3333, 1;
	and.b64  	%rd3335, %rd3328, 4294967295;
	and.b64  	%rd3336, %rd3332, 4294967295;
	shl.b64 	%rd3337, %rd2185, 1;
	or.b64  	%rd3338, %rd3337, %rd3334;
	shr.u64 	%rd3339, %rd2185, 31;
	and.b64  	%rd3340, %rd3339, 1;
	shl.b64 	%rd3341, %rd2188, 1;
	or.b64  	%rd3342, %rd3341, %rd3340;
	shr.u64 	%rd3343, %rd2188, 31;
	and.b64  	%rd3344, %rd3343, 1;
	and.b64  	%rd3345, %rd3338, 4294967295;
	and.b64  	%rd3346, %rd3342, 4294967295;
	shl.b64 	%rd3347, %rd2193, 1;
	and.b64  	%rd3348, %rd3347, 8589934590;
	or.b64  	%rd3349, %rd3348, %rd3344;
	and.b64  	%rd3350, %rd2198, -4294967296;
	add.s64 	%rd3351, %rd3350, %rd2198;
	and.b64  	%rd3352, %rd3351, -4294967296;
	add.s64 	%rd3353, %rd3352, %rd3349;
	add.s64 	%rd3354, %rd3325, -3632069959;
	shr.s64 	%rd3355, %rd3354, 63;
	add.s64 	%rd3356, %rd3355, %rd3326;
	add.s64 	%rd3357, %rd3356, -1008765974;
	and.b64  	%rd3358, %rd3354, 4294967295;
	and.b64  	%rd3359, %rd3357, 4294967295;
	shr.s64 	%rd3360, %rd3357, 63;
	add.s64 	%rd3361, %rd3360, %rd3335;
	add.s64 	%rd3362, %rd3361, -1752287885;
	shr.s64 	%rd3363, %rd3362, 63;
	add.s64 	%rd3364, %rd3363, %rd3336;
	add.s64 	%rd3365, %rd3364, -2541841041;
	and.b64  	%rd3366, %rd3362, 4294967295;
	and.b64  	%rd3367, %rd3365, 4294967295;
	shr.s64 	%rd3368, %rd3365, 63;
	add.s64 	%rd3369, %rd3368, %rd3345;
	add.s64 	%rd3370, %rd3369, -2172737629;
	shr.s64 	%rd3371, %rd3370, 63;
	add.s64 	%rd3372, %rd3371, %rd3346;
	add.s64 	%rd3373, %rd3372, -3092268470;
	and.b64  	%rd3374, %rd3370, 4294967295;
	and.b64  	%rd3375, %rd3373, 4294967295;
	and.b64  	%rd3376, %rd3349, 4294967295;
	shr.s64 	%rd3377, %rd3373, 63;
	add.s64 	%rd3378, %rd3377, %rd3376;
	add.s64 	%rd3379, %rd3378, -3778125865;
	shr.u64 	%rd3380, %rd3353, 32;
	shr.s64 	%rd3381, %rd3379, 63;
	add.s64 	%rd3382, %rd3381, %rd3380;
	add.s64 	%rd3383, %rd3382, -811880050;
	shr.u64 	%rd3384, %rd3383, 32;
	and.b64  	%rd3385, %rd3379, 4294967295;
	and.b64  	%rd3386, %rd3384, 3632069959;
	add.s64 	%rd3387, %rd3386, %rd3358;
	shr.u64 	%rd3388, %rd3387, 32;
	and.b64  	%rd3389, %rd3384, 1008765974;
	add.s64 	%rd3390, %rd3389, %rd3359;
	add.s64 	%rd3391, %rd3390, %rd3388;
	shr.u64 	%rd3392, %rd3391, 32;
	and.b64  	%rd3393, %rd3387, 4294967295;
	and.b64  	%rd3394, %rd3391, 4294967295;
	and.b64  	%rd3395, %rd3384, 1752287885;
	add.s64 	%rd3396, %rd3395, %rd3366;
	add.s64 	%rd3397, %rd3396, %rd3392;
	shr.u64 	%rd3398, %rd3397, 32;
	and.b64  	%rd3399, %rd3384, 2541841041;
	add.s64 	%rd3400, %rd3399, %rd3367;
	add.s64 	%rd3401, %rd3400, %rd3398;
	shr.u64 	%rd3402, %rd3401, 32;
	and.b64  	%rd3403, %rd3397, 4294967295;
	and.b64  	%rd3404, %rd3401, 4294967295;
	and.b64  	%rd3405, %rd3384, 2172737629;
	add.s64 	%rd3406, %rd3405, %rd3374;
	add.s64 	%rd3407, %rd3406, %rd3402;
	shr.u64 	%rd3408, %rd3407, 32;
	and.b64  	%rd3409, %rd3384, 3092268470;
	add.s64 	%rd3410, %rd3409, %rd3375;
	add.s64 	%rd3411, %rd3410, %rd3408;
	shr.u64 	%rd3412, %rd3411, 32;
	and.b64  	%rd3413, %rd3407, 4294967295;
	and.b64  	%rd3414, %rd3411, 4294967295;
	and.b64  	%rd3415, %rd3384, 3778125865;
	add.s64 	%rd3416, %rd3415, %rd3385;
	add.s64 	%rd3417, %rd3416, %rd3412;
	shl.b64 	%rd3418, %rd3383, 32;
	and.b64  	%rd3419, %rd3383, 3486998263024844800;
	add.s64 	%rd3420, %rd3419, %rd3418;
	add.s64 	%rd3421, %rd3420, %rd3417;
	add.s64 	%rd3422, %rd3393, %rd2174;
	shr.u64 	%rd3423, %rd3422, 32;
	add.s64 	%rd3424, %rd3394, %rd2175;
	add.s64 	%rd3425, %rd3424, %rd3423;
	shr.u64 	%rd3426, %rd3425, 32;
	and.b64  	%rd3427, %rd3422, 4294967295;
	and.b64  	%rd3428, %rd3425, 4294967295;
	add.s64 	%rd3429, %rd3403, %rd2182;
	add.s64 	%rd3430, %rd3429, %rd3426;
	shr.u64 	%rd3431, %rd3430, 32;
	add.s64 	%rd3432, %rd3404, %rd2183;
	add.s64 	%rd3433, %rd3432, %rd3431;
	shr.u64 	%rd3434, %rd3433, 32;
	and.b64  	%rd3435, %rd3430, 4294967295;
	and.b64  	%rd3436, %rd3433, 4294967295;
	add.s64 	%rd3437, %rd3413, %rd2190;
	add.s64 	%rd3438, %rd3437, %rd3434;
	shr.u64 	%rd3439, %rd3438, 32;
	add.s64 	%rd3440, %rd3414, %rd2191;
	add.s64 	%rd3441, %rd3440, %rd3439;
	shr.u64 	%rd3442, %rd3441, 32;
	and.b64  	%rd3443, %rd3438, 4294967295;
	and.b64  	%rd3444, %rd3441, 4294967295;
	and.b64  	%rd3445, %rd3417, 4294967295;
	add.s64 	%rd3446, %rd3445, %rd3102;
	add.s64 	%rd3447, %rd3446, %rd3442;
	and.b64  	%rd3448, %rd3421, -4294967296;
	add.s64 	%rd3449, %rd3448, %rd2198;
	and.b64  	%rd3450, %rd3449, -4294967296;
	add.s64 	%rd3451, %rd3450, %rd3447;
	add.s64 	%rd3452, %rd3427, -3632069959;
	shr.s64 	%rd3453, %rd3452, 63;
	add.s64 	%rd3454, %rd3453, %rd3428;
	add.s64 	%rd3455, %rd3454, -1008765974;
	and.b64  	%rd3456, %rd3452, 4294967295;
	and.b64  	%rd3457, %rd3455, 4294967295;
	shr.s64 	%rd3458, %rd3455, 63;
	add.s64 	%rd3459, %rd3458, %rd3435;
	add.s64 	%rd3460, %rd3459, -1752287885;
	shr.s64 	%rd3461, %rd3460, 63;
	add.s64 	%rd3462, %rd3461, %rd3436;
	add.s64 	%rd3463, %rd3462, -2541841041;
	and.b64  	%rd3464, %rd3460, 4294967295;
	and.b64  	%rd3465, %rd3463, 4294967295;
	shr.s64 	%rd3466, %rd3463, 63;
	add.s64 	%rd3467, %rd3466, %rd3443;
	add.s64 	%rd3468, %rd3467, -2172737629;
	shr.s64 	%rd3469, %rd3468, 63;
	add.s64 	%rd3470, %rd3444, %rd3469;
	add.s64 	%rd3471, %rd3470, -3092268470;
	and.b64  	%rd3472, %rd3468, 4294967295;
	and.b64  	%rd3473, %rd3471, 4294967295;
	and.b64  	%rd3474, %rd3447, 4294967295;
	shr.s64 	%rd3475, %rd3471, 63;
	add.s64 	%rd3476, %rd3474, %rd3475;
	add.s64 	%rd3477, %rd3476, -3778125865;
	shr.u64 	%rd3478, %rd3451, 32;
	shr.s64 	%rd3479, %rd3477, 63;
	add.s64 	%rd3480, %rd3478, %rd3479;
	add.s64 	%rd3481, %rd3480, -811880050;
	shr.u64 	%rd3482, %rd3481, 32;
	and.b64  	%rd3483, %rd3477, 4294967295;
	and.b64  	%rd3484, %rd3482, 3632069959;
	add.s64 	%rd3485, %rd3484, %rd3456;
	shr.u64 	%rd3486, %rd3485, 32;
	and.b64  	%rd3487, %rd3482, 1008765974;
	add.s64 	%rd3488, %rd3487, %rd3457;
	add.s64 	%rd3489, %rd3488, %rd3486;
	shr.u64 	%rd3490, %rd3489, 32;
	and.b64  	%rd3491, %rd3482, 1752287885;
	add.s64 	%rd3492, %rd3491, %rd3464;
	add.s64 	%rd3493, %rd3492, %rd3490;
	shr.u64 	%rd3494, %rd3493, 32;
	and.b64  	%rd3495, %rd3482, 2541841041;
	add.s64 	%rd3496, %rd3495, %rd3465;
	add.s64 	%rd3497, %rd3496, %rd3494;
	shr.u64 	%rd3498, %rd3497, 32;
	and.b64  	%rd3499, %rd3482, 2172737629;
	add.s64 	%rd3500, %rd3499, %rd3472;
	add.s64 	%rd3501, %rd3500, %rd3498;
	shr.u64 	%rd3502, %rd3501, 32;
	and.b64  	%rd3503, %rd3482, 3092268470;
	add.s64 	%rd3504, %rd3503, %rd3473;
	add.s64 	%rd3505, %rd3504, %rd3502;
	shr.u64 	%rd3506, %rd3505, 32;
	and.b64  	%rd3507, %rd3482, 3778125865;
	add.s64 	%rd3508, %rd3507, %rd3483;
	add.s64 	%rd3509, %rd3508, %rd3506;
	shl.b64 	%rd3510, %rd3481, 32;
	and.b64  	%rd3511, %rd3481, 3486998263024844800;
	add.s64 	%rd3512, %rd3511, %rd3510;
	add.s64 	%rd3513, %rd3512, %rd3509;
	mul.lo.s64 	%rd3514, %rd3493, %rd3485;
	mul.lo.s64 	%rd3515, %rd3493, %rd3489;
	mad.lo.s64 	%rd3516, %rd3497, %rd3485, %rd3515;
	mul.lo.s64 	%rd3517, %rd3497, %rd3489;
	and.b64  	%rd3518, %rd3514, 4294967295;
	shl.b64 	%rd3519, %rd3516, 32;
	or.b64  	%rd3520, %rd3519, %rd3518;
	mad.lo.s64 	%rd3521, %rd3501, %rd3485, %rd3517;
	mul.lo.s64 	%rd3522, %rd3501, %rd3489;
	mad.lo.s64 	%rd3523, %rd3505, %rd3485, %rd3522;
	and.b64  	%rd3524, %rd3521, 4294967295;
	shl.b64 	%rd3525, %rd3523, 32;
	or.b64  	%rd3526, %rd3525, %rd3524;
	shr.u64 	%rd3527, %rd3513, 32;
	mul.lo.s64 	%rd3528, %rd3501, %rd3493;
	mad.lo.s64 	%rd3529, %rd3505, %rd3489, %rd3528;
	mad.lo.s64 	%rd3530, %rd3509, %rd3485, %rd3529;
	mul.lo.s64 	%rd3531, %rd3501, %rd3497;
	mad.lo.s64 	%rd3532, %rd3505, %rd3493, %rd3531;
	mad.lo.s64 	%rd3533, %rd3509, %rd3489, %rd3532;
	mad.lo.s64 	%rd3534, %rd3527, %rd3485, %rd3533;
	mul.lo.s64 	%rd3535, %rd3505, %rd3497;
	and.b64  	%rd3536, %rd3530, 4294967295;
	shl.b64 	%rd3537, %rd3534, 32;
	or.b64  	%rd3538, %rd3537, %rd3536;
	mad.lo.s64 	%rd3539, %rd3509, %rd3493, %rd3535;
	mad.lo.s64 	%rd3540, %rd3527, %rd3489, %rd3539;
	mul.lo.s64 	%rd3541, %rd3509, %rd3497;
	mad.lo.s64 	%rd3542, %rd3527, %rd3493, %rd3541;
	and.b64  	%rd3543, %rd3540, 4294967295;
	shl.b64 	%rd3544, %rd3542, 32;
	or.b64  	%rd3545, %rd3543, %rd3544;
	mul.lo.s64 	%rd3546, %rd3509, %rd3501;
	mad.lo.s64 	%rd3547, %rd3527, %rd3497, %rd3546;
	mul.lo.s64 	%rd3548, %rd3509, %rd3505;
	mad.lo.s64 	%rd3549, %rd3527, %rd3501, %rd3548;
	mul.lo.s64 	%rd3550, %rd3527, %rd3505;
	and.b64  	%rd3551, %rd3547, 4294967295;
	shl.b64 	%rd3552, %rd3549, 32;
	or.b64  	%rd3553, %rd3552, %rd3551;
	and.b64  	%rd3554, %rd3550, 4294967295;
	mov.b64 	{%r181, %r182}, %rd3552;
	mov.b64 	{%r183, %r184}, %rd3554;
	shf.l.wrap.b32 	%r185, %r182, %r183, 1;
	shf.l.wrap.b32 	%r186, %r183, %r184, 1;
	mov.b64 	%rd3555, {%r185, %r186};
	mov.b64 	{%r187, %r188}, %rd3553;
	mov.b64 	{%r189, %r190}, %rd3544;
	shf.l.wrap.b32 	%r191, %r190, %r187, 1;
	shf.l.wrap.b32 	%r192, %r187, %r188, 1;
	mov.b64 	%rd3556, {%r191, %r192};
	mov.b64 	{%r193, %r194}, %rd3545;
	mov.b64 	{%r195, %r196}, %rd3537;
	shf.l.wrap.b32 	%r197, %r196, %r193, 1;
	shf.l.wrap.b32 	%r198, %r193, %r194, 1;
	mov.b64 	%rd3557, {%r197, %r198};
	mov.b64 	{%r199, %r200}, %rd3538;
	mov.b64 	{%r201, %r202}, %rd3525;
	shf.l.wrap.b32 	%r203, %r202, %r199, 1;
	shf.l.wrap.b32 	%r204, %r199, %r200, 1;
	mov.b64 	%rd3558, {%r203, %r204};
	mov.b64 	{%r205, %r206}, %rd3526;
	mov.b64 	{%r207, %r208}, %rd3519;
	shf.l.wrap.b32 	%r209, %r208, %r205, 1;
	shf.l.wrap.b32 	%r210, %r205, %r206, 1;
	mov.b64 	%rd3559, {%r209, %r210};
	shl.b64 	%rd3560, %rd3520, 1;
	mul.lo.s64 	%rd3561, %rd3485, %rd3485;
	mul.lo.s64 	%rd3562, %rd3485, %rd3489;
	shl.b64 	%rd3563, %rd3562, 33;
	mul.lo.s64 	%rd3564, %rd3489, %rd3489;
	and.b64  	%rd3565, %rd3561, 4294967295;
	or.b64  	%rd3566, %rd3563, %rd3565;
	and.b64  	%rd3567, %rd3564, 4294967295;
	and.b64  	%rd3568, %rd3560, 4294967294;
	add.s64 	%rd3569, %rd3568, %rd3567;
	shr.u64 	%rd3570, %rd3569, 32;
	shr.u64 	%rd3571, %rd3560, 32;
	add.s64 	%rd3572, %rd3570, %rd3571;
	shr.u64 	%rd3573, %rd3572, 32;
	mul.lo.s64 	%rd3574, %rd3493, %rd3493;
	shr.u64 	%rd3575, %rd3559, 32;
	mul.lo.s64 	%rd3576, %rd3493, %rd3497;
	shl.b64 	%rd3577, %rd3576, 1;
	mul.lo.s64 	%rd3578, %rd3497, %rd3497;
	and.b64  	%rd3579, %rd3578, 4294967295;
	and.b64  	%rd3580, %rd3558, 4294967295;
	add.s64 	%rd3581, %rd3580, %rd3579;
	shr.u64 	%rd3582, %rd3581, 32;
	shr.u64 	%rd3583, %rd3558, 32;
	add.s64 	%rd3584, %rd3582, %rd3583;
	shr.u64 	%rd3585, %rd3584, 32;
	mad.lo.s64 	%rd3586, %rd3501, %rd3501, %rd3557;
	add.s64 	%rd3587, %rd3586, %rd3585;
	shr.u64 	%rd3588, %rd3557, 32;
	mul.lo.s64 	%rd3589, %rd3501, %rd3505;
	shl.b64 	%rd3590, %rd3589, 1;
	add.s64 	%rd3591, %rd3588, %rd3590;
	mul.lo.s64 	%rd3592, %rd3505, %rd3505;
	and.b64  	%rd3593, %rd3587, 4294967295;
	and.b64  	%rd3594, %rd3591, 4294967295;
	and.b64  	%rd3595, %rd3592, 4294967295;
	and.b64  	%rd3596, %rd3556, 4294967295;
	add.s64 	%rd3597, %rd3596, %rd3595;
	shr.u64 	%rd3598, %rd3597, 32;
	shr.u64 	%rd3599, %rd3556, 32;
	add.s64 	%rd3600, %rd3598, %rd3599;
	shr.u64 	%rd3601, %rd3600, 32;
	and.b64  	%rd3602, %rd3597, 4294967295;
	and.b64  	%rd3603, %rd3600, 4294967295;
	mad.lo.s64 	%rd3604, %rd3509, %rd3509, %rd3555;
	add.s64 	%rd3605, %rd3604, %rd3601;
	shr.u64 	%rd3606, %rd3555, 32;
	mul.lo.s64 	%rd3607, %rd3509, %rd3527;
	shl.b64 	%rd3608, %rd3607, 1;
	or.b64  	%rd3609, %rd3606, %rd3608;
	mul.lo.s64 	%rd3610, %rd3527, %rd3527;
	and.b64  	%rd3611, %rd3605, 4294967295;
	and.b64  	%rd3612, %rd3609, 4294967295;
	and.b64  	%rd3613, %rd3610, 4294967295;
	mul.lo.s64 	%rd3614, %rd3566, -8659850874718887031;
	shr.u64 	%rd3615, %rd3614, 32;
	mul.lo.s64 	%rd3616, %rd3561, 2148002933;
	mad.lo.s64 	%rd3617, %rd3615, 1008765974, %rd3616;
	add.s64 	%rd3618, %rd3617, %rd3569;
	mul.lo.s64 	%rd3619, %rd3561, 207493785;
	mad.lo.s64 	%rd3620, %rd3615, 1752287885, %rd3619;
	add.s64 	%rd3621, %rd3620, %rd3572;
	and.b64  	%rd3622, %rd3618, 4294967295;
	shl.b64 	%rd3623, %rd3621, 32;
	or.b64  	%rd3624, %rd3623, %rd3622;
	mul.lo.s64 	%rd3625, %rd3561, 1127133286;
	mul.lo.s64 	%rd3626, %rd3561, 234131697;
	mul.lo.s64 	%rd3627, %rd3561, 1202721026;
	mul.lo.s64 	%rd3628, %rd3615, 811880050;
	and.b64  	%rd3629, %rd3628, 4294967294;
	add.s64 	%rd3630, %rd3593, %rd3629;
	shr.u64 	%rd3631, %rd3630, 32;
	add.s64 	%rd3632, %rd3631, %rd3594;
	shr.u64 	%rd3633, %rd3632, 32;
	mul.lo.s64 	%rd3634, %rd3624, -8659850874718887031;
	shr.u64 	%rd3635, %rd3634, 32;
	mad.lo.s64 	%rd3636, %rd3561, 1746026693, %rd3574;
	mad.lo.s64 	%rd3637, %rd3615, 2541841041, %rd3636;
	add.s64 	%rd3638, %rd3637, %rd3559;
	add.s64 	%rd3639, %rd3638, %rd3573;
	mad.lo.s64 	%rd3640, %rd3618, 2148002933, %rd3639;
	mad.lo.s64 	%rd3641, %rd3635, 1008765974, %rd3640;
	mad.lo.s64 	%rd3642, %rd3615, 2172737629, %rd3625;
	add.s64 	%rd3643, %rd3642, %rd3577;
	mad.lo.s64 	%rd3644, %rd3618, 207493785, %rd3643;
	add.s64 	%rd3645, %rd3644, %rd3575;
	mad.lo.s64 	%rd3646, %rd3635, 1752287885, %rd3645;
	and.b64  	%rd3647, %rd3641, 4294967295;
	shl.b64 	%rd3648, %rd3646, 32;
	or.b64  	%rd3649, %rd3648, %rd3647;
	mul.lo.s64 	%rd3650, %rd3618, 234131697;
	mul.lo.s64 	%rd3651, %rd3618, 1202721026;
	mul.lo.s64 	%rd3652, %rd3635, 811880050;
	and.b64  	%rd3653, %rd3652, 4294967294;
	add.s64 	%rd3654, %rd3602, %rd3653;
	add.s64 	%rd3655, %rd3654, %rd3633;
	shr.u64 	%rd3656, %rd3655, 32;
	add.s64 	%rd3657, %rd3656, %rd3603;
	shr.u64 	%rd3658, %rd3657, 32;
	mul.lo.s64 	%rd3659, %rd3649, -8659850874718887031;
	shr.u64 	%rd3660, %rd3659, 32;
	mad.lo.s64 	%rd3661, %rd3615, 3092268470, %rd3626;
	mad.lo.s64 	%rd3662, %rd3618, 1746026693, %rd3661;
	mad.lo.s64 	%rd3663, %rd3635, 2541841041, %rd3662;
	mad.lo.s64 	%rd3664, %rd3641, 2148002933, %rd3663;
	add.s64 	%rd3665, %rd3664, %rd3581;
	mad.lo.s64 	%rd3666, %rd3660, 1008765974, %rd3665;
	mad.lo.s64 	%rd3667, %rd3615, 3778125865, %rd3627;
	mad.lo.s64 	%rd3668, %rd3618, 1127133286, %rd3667;
	mad.lo.s64 	%rd3669, %rd3635, 2172737629, %rd3668;
	mad.lo.s64 	%rd3670, %rd3641, 207493785, %rd3669;
	add.s64 	%rd3671, %rd3670, %rd3584;
	mad.lo.s64 	%rd3672, %rd3660, 1752287885, %rd3671;
	and.b64  	%rd3673, %rd3666, 4294967295;
	shl.b64 	%rd3674, %rd3672, 32;
	or.b64  	%rd3675, %rd3674, %rd3673;
	mul.lo.s64 	%rd3676, %rd3641, 234131697;
	mul.lo.s64 	%rd3677, %rd3641, 1202721026;
	mul.lo.s64 	%rd3678, %rd3660, 811880050;
	and.b64  	%rd3679, %rd3678, 4294967294;
	add.s64 	%rd3680, %rd3679, %rd3611;
	add.s64 	%rd3681, %rd3680, %rd3658;
	shr.u64 	%rd3682, %rd3681, 32;
	add.s64 	%rd3683, %rd3682, %rd3612;
	shr.u64 	%rd3684, %rd3683, 32;
	mul.lo.s64 	%rd3685, %rd3675, -8659850874718887031;
	shr.u64 	%rd3686, %rd3685, 32;
	mad.lo.s64 	%rd3687, %rd3635, 3092268470, %rd3650;
	mad.lo.s64 	%rd3688, %rd3641, 1746026693, %rd3687;
	mad.lo.s64 	%rd3689, %rd3660, 2541841041, %rd3688;
	add.s64 	%rd3690, %rd3689, %rd3630;
	mad.lo.s64 	%rd3691, %rd3666, 2148002933, %rd3690;
	mad.lo.s64 	%rd3692, %rd3686, 1008765974, %rd3691;
	mad.lo.s64 	%rd3693, %rd3635, 3778125865, %rd3651;
	mad.lo.s64 	%rd3694, %rd3641, 1127133286, %rd3693;
	mad.lo.s64 	%rd3695, %rd3660, 2172737629, %rd3694;
	mad.lo.s64 	%rd3696, %rd3666, 207493785, %rd3695;
	add.s64 	%rd3697, %rd3696, %rd3632;
	mad.lo.s64 	%rd3698, %rd3686, 1752287885, %rd3697;
	and.b64  	%rd3699, %rd3692, 4294967295;
	and.b64  	%rd3700, %rd3698, 4294967295;
	mad.lo.s64 	%rd3701, %rd3660, 3092268470, %rd3676;
	mad.lo.s64 	%rd3702, %rd3666, 1746026693, %rd3701;
	add.s64 	%rd3703, %rd3702, %rd3655;
	mad.lo.s64 	%rd3704, %rd3686, 2541841041, %rd3703;
	mad.lo.s64 	%rd3705, %rd3660, 3778125865, %rd3677;
	mad.lo.s64 	%rd3706, %rd3666, 1127133286, %rd3705;
	add.s64 	%rd3707, %rd3706, %rd3657;
	mad.lo.s64 	%rd3708, %rd3686, 2172737629, %rd3707;
	and.b64  	%rd3709, %rd3704, 4294967295;
	and.b64  	%rd3710, %rd3708, 4294967295;
	mul.lo.s64 	%rd3711, %rd3666, 234131697;
	mad.lo.s64 	%rd3712, %rd3686, 3092268470, %rd3711;
	add.s64 	%rd3713, %rd3712, %rd3681;
	mul.lo.s64 	%rd3714, %rd3666, 1202721026;
	mad.lo.s64 	%rd3715, %rd3686, 3778125865, %rd3714;
	add.s64 	%rd3716, %rd3715, %rd3683;
	mul.lo.s64 	%rd3717, %rd3686, 811880050;
	and.b64  	%rd3718, %rd3713, 4294967295;
	and.b64  	%rd3719, %rd3716, 4294967295;
	and.b64  	%rd3720, %rd3717, 4294967294;
	add.s64 	%rd3721, %rd3720, %rd3613;
	add.s64 	%rd3722, %rd3721, %rd3684;
	add.s64 	%rd3723, %rd3699, -3632069959;
	shr.s64 	%rd3724, %rd3723, 63;
	add.s64 	%rd3725, %rd3700, %rd3724;
	add.s64 	%rd3726, %rd3725, -1008765974;
	and.b64  	%rd3727, %rd3723, 4294967295;
	and.b64  	%rd3728, %rd3726, 4294967295;
	shr.s64 	%rd3729, %rd3726, 63;
	add.s64 	%rd3730, %rd3709, %rd3729;
	add.s64 	%rd3731, %rd3730, -1752287885;
	shr.s64 	%rd3732, %rd3731, 63;
	add.s64 	%rd3733, %rd3710, %rd3732;
	add.s64 	%rd3734, %rd3733, -2541841041;
	and.b64  	%rd3735, %rd3731, 4294967295;
	and.b64  	%rd3736, %rd3734, 4294967295;
	shr.s64 	%rd3737, %rd3734, 63;
	add.s64 	%rd3738, %rd3718, %rd3737;
	add.s64 	%rd3739, %rd3738, -2172737629;
	shr.s64 	%rd3740, %rd3739, 63;
	add.s64 	%rd3741, %rd3719, %rd3740;
	add.s64 	%rd3742, %rd3741, -3092268470;
	and.b64  	%rd3743, %rd3739, 4294967295;
	and.b64  	%rd3744, %rd3742, 4294967295;
	and.b64  	%rd3745, %rd3722, 4294967295;
	shr.s64 	%rd3746, %rd3742, 63;
	add.s64 	%rd3747, %rd3745, %rd3746;
	add.s64 	%rd3748, %rd3747, -3778125865;
	shr.u64 	%rd3749, %rd3722, 32;
	shr.s64 	%rd3750, %rd3748, 63;
	and.b64  	%rd3751, %rd3748, 4294967295;
	add.s64 	%rd3752, %rd3727, 3632069959;
	shr.u64 	%rd3753, %rd3752, 32;
	add.s64 	%rd3754, %rd3753, %rd3728;
	add.s64 	%rd3755, %rd3754, 1008765974;
	shr.u64 	%rd3756, %rd3755, 32;
	and.b64  	%rd3757, %rd3752, 4294967295;
	and.b64  	%rd3758, %rd3755, 4294967295;
	add.s64 	%rd3759, %rd3735, %rd3756;
	add.s64 	%rd3760, %rd3759, 1752287885;
	shr.u64 	%rd3761, %rd3760, 32;
	add.s64 	%rd3762, %rd3736, %rd3761;
	add.s64 	%rd3763, %rd3762, 2541841041;
	shr.u64 	%rd3764, %rd3763, 32;
	and.b64  	%rd3765, %rd3760, 4294967295;
	and.b64  	%rd3766, %rd3763, 4294967295;
	add.s64 	%rd3767, %rd3743, %rd3764;
	add.s64 	%rd3768, %rd3767, 2172737629;
	shr.u64 	%rd3769, %rd3768, 32;
	add.s64 	%rd3770, %rd3744, %rd3769;
	add.s64 	%rd3771, %rd3770, 3092268470;
	shr.u64 	%rd3772, %rd3771, 32;
	and.b64  	%rd3773, %rd3768, 4294967295;
	and.b64  	%rd3774, %rd3771, 4294967295;
	add.s64 	%rd3775, %rd3751, %rd3772;
	add.s64 	%rd3776, %rd3775, 3778125865;
	add.s64 	%rd3777, %rd3750, %rd3749;
	mul.lo.s64 	%rd3778, %rd62, %rd4;
	mul.lo.s64 	%rd3779, %rd13, %rd62;
	mad.lo.s64 	%rd3780, %rd63, %rd4, %rd3779;
	mul.lo.s64 	%rd3781, %rd63, %rd13;
	and.b64  	%rd3782, %rd3778, 4294967295;
	shl.b64 	%rd3783, %rd3780, 32;
	or.b64  	%rd3784, %rd3783, %rd3782;
	mad.lo.s64 	%rd3785, %rd64, %rd4, %rd3781;
	mul.lo.s64 	%rd3786, %rd64, %rd13;
	mul.lo.s64 	%rd3787, %rd65, %rd13;
	mul.lo.s64 	%rd3788, %rd13, %rd66;
	mul.lo.s64 	%rd3789, %rd67, %rd13;
	mul.lo.s64 	%rd3790, %rd68, %rd13;
	mul.lo.s64 	%rd3791, %rd69, %rd13;
	mul.lo.s64 	%rd3792, %rd12, %rd68;
	mad.lo.s64 	%rd3793, %rd69, %rd5, %rd3792;
	mul.lo.s64 	%rd3794, %rd69, %rd12;
	mul.lo.s64 	%rd3795, %rd14, %rd68;
	mad.lo.s64 	%rd3796, %rd69, %rd6, %rd3795;
	mul.lo.s64 	%rd3797, %rd69, %rd14;
	mad.lo.s64 	%rd3798, %rd67, %rd12, %rd3791;
	mad.lo.s64 	%rd3799, %rd68, %rd5, %rd3798;
	mad.lo.s64 	%rd3800, %rd65, %rd14, %rd3799;
	mad.lo.s64 	%rd3801, %rd66, %rd6, %rd3800;
	mad.lo.s64 	%rd3802, %rd63, %rd15, %rd3801;
	mad.lo.s64 	%rd3803, %rd64, %rd7, %rd3802;
	mad.lo.s64 	%rd3804, %rd14, %rd66, %rd3793;
	mad.lo.s64 	%rd3805, %rd67, %rd6, %rd3804;
	mad.lo.s64 	%rd3806, %rd15, %rd64, %rd3805;
	mad.lo.s64 	%rd3807, %rd65, %rd7, %rd3806;
	and.b64  	%rd3808, %rd3803, 4294967295;
	and.b64  	%rd3809, %rd3807, 4294967295;
	mad.lo.s64 	%rd3810, %rd67, %rd14, %rd3794;
	mad.lo.s64 	%rd3811, %rd68, %rd6, %rd3810;
	mad.lo.s64 	%rd3812, %rd65, %rd15, %rd3811;
	mad.lo.s64 	%rd3813, %rd66, %rd7, %rd3812;
	mad.lo.s64 	%rd3814, %rd15, %rd66, %rd3796;
	mad.lo.s64 	%rd3815, %rd67, %rd7, %rd3814;
	and.b64  	%rd3816, %rd3813, 4294967295;
	and.b64  	%rd3817, %rd3815, 4294967295;
	mad.lo.s64 	%rd3818, %rd67, %rd15, %rd3797;
	mad.lo.s64 	%rd3819, %rd68, %rd7, %rd3818;
	mul.lo.s64 	%rd3820, %rd15, %rd68;
	mad.lo.s64 	%rd3821, %rd69, %rd7, %rd3820;
	mul.lo.s64 	%rd3822, %rd69, %rd15;
	and.b64  	%rd3823, %rd3819, 4294967295;
	and.b64  	%rd3824, %rd3821, 4294967295;
	and.b64  	%rd3825, %rd3822, 4294967295;
	mul.lo.s64 	%rd3826, %rd3784, -8659850874718887031;
	shr.u64 	%rd3827, %rd3826, 32;
	mad.lo.s64 	%rd3828, %rd3778, 2148002933, %rd3785;
	mad.lo.s64 	%rd3829, %rd62, %rd5, %rd3828;
	mad.lo.s64 	%rd3830, %rd3827, 1008765974, %rd3829;
	mad.lo.s64 	%rd3831, %rd3778, 207493785, %rd3786;
	mad.lo.s64 	%rd3832, %rd65, %rd4, %rd3831;
	mad.lo.s64 	%rd3833, %rd12, %rd62, %rd3832;
	mad.lo.s64 	%rd3834, %rd63, %rd5, %rd3833;
	mad.lo.s64 	%rd3835, %rd3827, 1752287885, %rd3834;
	and.b64  	%rd3836, %rd3830, 4294967295;
	shl.b64 	%rd3837, %rd3835, 32;
	or.b64  	%rd3838, %rd3837, %rd3836;
	mul.lo.s64 	%rd3839, %rd3827, 811880050;
	and.b64  	%rd3840, %rd3839, 4294967294;
	add.s64 	%rd3841, %rd3808, %rd3840;
	shr.u64 	%rd3842, %rd3841, 32;
	add.s64 	%rd3843, %rd3842, %rd3809;
	shr.u64 	%rd3844, %rd3843, 32;
	mul.lo.s64 	%rd3845, %rd3838, -8659850874718887031;
	shr.u64 	%rd3846, %rd3845, 32;
	mad.lo.s64 	%rd3847, %rd3778, 1746026693, %rd3787;
	mad.lo.s64 	%rd3848, %rd66, %rd4, %rd3847;
	mad.lo.s64 	%rd3849, %rd63, %rd12, %rd3848;
	mad.lo.s64 	%rd3850, %rd3827, 2541841041, %rd3849;
	mad.lo.s64 	%rd3851, %rd64, %rd5, %rd3850;
	mad.lo.s64 	%rd3852, %rd3830, 2148002933, %rd3851;
	mad.lo.s64 	%rd3853, %rd62, %rd6, %rd3852;
	mad.lo.s64 	%rd3854, %rd3846, 1008765974, %rd3853;
	mad.lo.s64 	%rd3855, %rd3778, 1127133286, %rd3788;
	mad.lo.s64 	%rd3856, %rd67, %rd4, %rd3855;
	mad.lo.s64 	%rd3857, %rd3827, 2172737629, %rd3856;
	mad.lo.s64 	%rd3858, %rd12, %rd64, %rd3857;
	mad.lo.s64 	%rd3859, %rd65, %rd5, %rd3858;
	mad.lo.s64 	%rd3860, %rd3830, 207493785, %rd3859;
	mad.lo.s64 	%rd3861, %rd14, %rd62, %rd3860;
	mad.lo.s64 	%rd3862, %rd63, %rd6, %rd3861;
	mad.lo.s64 	%rd3863, %rd3846, 1752287885, %rd3862;
	and.b64  	%rd3864, %rd3854, 4294967295;
	shl.b64 	%rd3865, %rd3863, 32;
	or.b64  	%rd3866, %rd3865, %rd3864;
	mul.lo.s64 	%rd3867, %rd3830, 234131697;
	mul.lo.s64 	%rd3868, %rd3830, 1202721026;
	mul.lo.s64 	%rd3869, %rd3846, 811880050;
	and.b64  	%rd3870, %rd3869, 4294967294;
	add.s64 	%rd3871, %rd3816, %rd3870;
	add.s64 	%rd3872, %rd3871, %rd3844;
	shr.u64 	%rd3873, %rd3872, 32;
	add.s64 	%rd3874, %rd3873, %rd3817;
	shr.u64 	%rd3875, %rd3874, 32;
	mul.lo.s64 	%rd3876, %rd3866, -8659850874718887031;
	shr.u64 	%rd3877, %rd3876, 32;
	mad.lo.s64 	%rd3878, %rd3778, 234131697, %rd3789;
	mad.lo.s64 	%rd3879, %rd68, %rd4, %rd3878;
	mad.lo.s64 	%rd3880, %rd3827, 3092268470, %rd3879;
	mad.lo.s64 	%rd3881, %rd65, %rd12, %rd3880;
	mad.lo.s64 	%rd3882, %rd66, %rd5, %rd3881;
	mad.lo.s64 	%rd3883, %rd3830, 1746026693, %rd3882;
	mad.lo.s64 	%rd3884, %rd63, %rd14, %rd3883;
	mad.lo.s64 	%rd3885, %rd64, %rd6, %rd3884;
	mad.lo.s64 	%rd3886, %rd3846, 2541841041, %rd3885;
	mad.lo.s64 	%rd3887, %rd3854, 2148002933, %rd3886;
	mad.lo.s64 	%rd3888, %rd62, %rd7, %rd3887;
	mad.lo.s64 	%rd3889, %rd3877, 1008765974, %rd3888;
	mad.lo.s64 	%rd3890, %rd3778, 1202721026, %rd3790;
	mad.lo.s64 	%rd3891, %rd69, %rd4, %rd3890;
	mad.lo.s64 	%rd3892, %rd3827, 3778125865, %rd3891;
	mad.lo.s64 	%rd3893, %rd12, %rd66, %rd3892;
	mad.lo.s64 	%rd3894, %rd3830, 1127133286, %rd3893;
	mad.lo.s64 	%rd3895, %rd67, %rd5, %rd3894;
	mad.lo.s64 	%rd3896, %rd14, %rd64, %rd3895;
	mad.lo.s64 	%rd3897, %rd3846, 2172737629, %rd3896;
	mad.lo.s64 	%rd3898, %rd65, %rd6, %rd3897;
	mad.lo.s64 	%rd3899, %rd3854, 207493785, %rd3898;
	mad.lo.s64 	%rd3900, %rd15, %rd62, %rd3899;
	mad.lo.s64 	%rd3901, %rd63, %rd7, %rd3900;
	mad.lo.s64 	%rd3902, %rd3877, 1752287885, %rd3901;
	and.b64  	%rd3903, %rd3889, 4294967295;
	shl.b64 	%rd3904, %rd3902, 32;
	or.b64  	%rd3905, %rd3904, %rd3903;
	mul.lo.s64 	%rd3906, %rd3854, 234131697;
	mul.lo.s64 	%rd3907, %rd3854, 1202721026;
	mul.lo.s64 	%rd3908, %rd3877, 811880050;
	and.b64  	%rd3909, %rd3908, 4294967294;
	add.s64 	%rd3910, %rd3823, %rd3909;
	add.s64 	%rd3911, %rd3910, %rd3875;
	shr.u64 	%rd3912, %rd3911, 32;
	add.s64 	%rd3913, %rd3912, %rd3824;
	shr.u64 	%rd3914, %rd3913, 32;
	mul.lo.s64 	%rd3915, %rd3905, -8659850874718887031;
	shr.u64 	%rd3916, %rd3915, 32;
	mad.lo.s64 	%rd3917, %rd3846, 3092268470, %rd3867;
	mad.lo.s64 	%rd3918, %rd3854, 1746026693, %rd3917;
	mad.lo.s64 	%rd3919, %rd3877, 2541841041, %rd3918;
	add.s64 	%rd3920, %rd3919, %rd3841;
	mad.lo.s64 	%rd3921, %rd3889, 2148002933, %rd3920;
	mad.lo.s64 	%rd3922, %rd3916, 1008765974, %rd3921;
	mad.lo.s64 	%rd3923, %rd3846, 3778125865, %rd3868;
	mad.lo.s64 	%rd3924, %rd3854, 1127133286, %rd3923;
	mad.lo.s64 	%rd3925, %rd3877, 2172737629, %rd3924;
	add.s64 	%rd3926, %rd3925, %rd3843;
	mad.lo.s64 	%rd3927, %rd3889, 207493785, %rd3926;
	mad.lo.s64 	%rd3928, %rd3916, 1752287885, %rd3927;
	and.b64  	%rd3929, %rd3922, 4294967295;
	and.b64  	%rd3930, %rd3928, 4294967295;
	mad.lo.s64 	%rd3931, %rd3877, 3092268470, %rd3906;
	mad.lo.s64 	%rd3932, %rd3889, 1746026693, %rd3931;
	add.s64 	%rd3933, %rd3932, %rd3872;
	mad.lo.s64 	%rd3934, %rd3916, 2541841041, %rd3933;
	mad.lo.s64 	%rd3935, %rd3877, 3778125865, %rd3907;
	mad.lo.s64 	%rd3936, %rd3889, 1127133286, %rd3935;
	add.s64 	%rd3937, %rd3936, %rd3874;
	mad.lo.s64 	%rd3938, %rd3916, 2172737629, %rd3937;
	and.b64  	%rd3939, %rd3934, 4294967295;
	and.b64  	%rd3940, %rd3938, 4294967295;
	mad.lo.s64 	%rd3941, %rd3889, 234131697, %rd3911;
	mad.lo.s64 	%rd3942, %rd3916, 3092268470, %rd3941;
	mul.lo.s64 	%rd3943, %rd3889, 1202721026;
	mad.lo.s64 	%rd3944, %rd3916, 3778125865, %rd3943;
	add.s64 	%rd3945, %rd3944, %rd3913;
	mul.lo.s64 	%rd3946, %rd3916, 811880050;
	and.b64  	%rd3947, %rd3942, 4294967295;
	and.b64  	%rd3948, %rd3945, 4294967295;
	and.b64  	%rd3949, %rd3946, 4294967294;
	add.s64 	%rd3950, %rd3949, %rd3825;
	add.s64 	%rd3951, %rd3950, %rd3914;
	add.s64 	%rd3952, %rd3929, -3632069959;
	shr.s64 	%rd3953, %rd3952, 63;
	add.s64 	%rd3954, %rd3930, %rd3953;
	add.s64 	%rd3955, %rd3954, -1008765974;
	and.b64  	%rd3956, %rd3952, 4294967295;
	and.b64  	%rd3957, %rd3955, 4294967295;
	shr.s64 	%rd3958, %rd3955, 63;
	add.s64 	%rd3959, %rd3939, %rd3958;
	add.s64 	%rd3960, %rd3959, -1752287885;
	shr.s64 	%rd3961, %rd3960, 63;
	add.s64 	%rd3962, %rd3940, %rd3961;
	add.s64 	%rd3963, %rd3962, -2541841041;
	and.b64  	%rd3964, %rd3960, 4294967295;
	and.b64  	%rd3965, %rd3963, 4294967295;
	shr.s64 	%rd3966, %rd3963, 63;
	add.s64 	%rd3967, %rd3947, %rd3966;
	add.s64 	%rd3968, %rd3967, -2172737629;
	shr.s64 	%rd3969, %rd3968, 63;
	add.s64 	%rd3970, %rd3948, %rd3969;
	add.s64 	%rd3971, %rd3970, -3092268470;
	and.b64  	%rd3972, %rd3968, 4294967295;
	and.b64  	%rd3973, %rd3971, 4294967295;
	and.b64  	%rd3974, %rd3951, 4294967295;
	shr.s64 	%rd3975, %rd3971, 63;
	add.s64 	%rd3976, %rd3974, %rd3975;
	add.s64 	%rd3977, %rd3976, -3778125865;
	and.b64  	%rd3978, %rd3977, 4294967295;
	add.s64 	%rd3979, %rd3956, 3632069959;
	shr.u64 	%rd3980, %rd3979, 32;
	add.s64 	%rd3981, %rd3980, %rd3957;
	add.s64 	%rd3982, %rd3981, 1008765974;
	shr.u64 	%rd3983, %rd3982, 32;
	add.s64 	%rd3984, %rd3964, %rd3983;
	add.s64 	%rd3985, %rd3984, 1752287885;
	shr.u64 	%rd3986, %rd3985, 32;
	add.s64 	%rd3987, %rd3965, %rd3986;
	add.s64 	%rd3988, %rd3987, 2541841041;
	shr.u64 	%rd3989, %rd3988, 32;
	add.s64 	%rd3990, %rd3972, %rd3989;
	add.s64 	%rd3991, %rd3990, 2172737629;
	shr.u64 	%rd3992, %rd3991, 32;
	add.s64 	%rd3993, %rd3973, %rd3992;
	add.s64 	%rd3994, %rd3993, 3092268470;
	shr.u64 	%rd3995, %rd3994, 32;
	add.s64 	%rd3996, %rd3978, %rd3995;
	add.s64 	%rd3997, %rd3996, 3778125865;
	shr.s64 	%rd3998, %rd3977, 31;
	and.b64  	%rd3999, %rd3998, -4294967296;
	add.s64 	%rd4000, %rd3999, %rd3951;
	and.b64  	%rd4001, %rd4000, -4294967296;
	add.s64 	%rd4002, %rd4001, %rd3997;
	shr.u64 	%rd4003, %rd3979, 31;
	shl.b64 	%rd4004, %rd3979, 1;
	shl.b64 	%rd4005, %rd3982, 1;
	and.b64  	%rd4006, %rd4003, 1;
	or.b64  	%rd4007, %rd4005, %rd4006;
	shr.u64 	%rd4008, %rd3982, 31;
	and.b64  	%rd4009, %rd4008, 1;
	and.b64  	%rd4010, %rd4004, 4294967294;
	and.b64  	%rd4011, %rd4007, 4294967295;
	shl.b64 	%rd4012, %rd3985, 1;
	or.b64  	%rd4013, %rd4012, %rd4009;
	shr.u64 	%rd4014, %rd3985, 31;
	and.b64  	%rd4015, %rd4014, 1;
	shl.b64 	%rd4016, %rd3988, 1;
	or.b64  	%rd4017, %rd4016, %rd4015;
	shr.u64 	%rd4018, %rd3988, 31;
	and.b64  	%rd4019, %rd4018, 1;
	and.b64  	%rd4020, %rd4013, 4294967295;
	and.b64  	%rd4021, %rd4017, 4294967295;
	shl.b64 	%rd4022, %rd3991, 1;
	or.b64  	%rd4023, %rd4022, %rd4019;
	shr.u64 	%rd4024, %rd3991, 31;
	and.b64  	%rd4025, %rd4024, 1;
	shl.b64 	%rd4026, %rd3994, 1;
	or.b64  	%rd4027, %rd4026, %rd4025;
	shr.u64 	%rd4028, %rd3994, 31;
	and.b64  	%rd4029, %rd4028, 1;
	and.b64  	%rd4030, %rd4023, 4294967295;
	and.b64  	%rd4031, %rd4027, 4294967295;
	shl.b64 	%rd4032, %rd3997, 1;
	and.b64  	%rd4033, %rd4032, 8589934590;
	or.b64  	%rd4034, %rd4033, %rd4029;
	and.b64  	%rd4035, %rd4002, -4294967296;
	add.s64 	%rd4036, %rd4035, %rd4002;
	and.b64  	%rd4037, %rd4036, -4294967296;
	add.s64 	%rd4038, %rd4037, %rd4034;
	add.s64 	%rd4039, %rd4010, -3632069959;
	shr.s64 	%rd4040, %rd4039, 63;
	add.s64 	%rd4041, %rd4040, %rd4011;
	add.s64 	%rd4042, %rd4041, -1008765974;
	and.b64  	%rd4043, %rd4039, 4294967295;
	and.b64  	%rd4044, %rd4042, 4294967295;
	shr.s64 	%rd4045, %rd4042, 63;
	add.s64 	%rd4046, %rd4045, %rd4020;
	add.s64 	%rd4047, %rd4046, -1752287885;
	shr.s64 	%rd4048, %rd4047, 63;
	add.s64 	%rd4049, %rd4048, %rd4021;
	add.s64 	%rd4050, %rd4049, -2541841041;
	and.b64  	%rd4051, %rd4047, 4294967295;
	and.b64  	%rd4052, %rd4050, 4294967295;
	shr.s64 	%rd4053, %rd4050, 63;
	add.s64 	%rd4054, %rd4053, %rd4030;
	add.s64 	%rd4055, %rd4054, -2172737629;
	shr.s64 	%rd4056, %rd4055, 63;
	add.s64 	%rd4057, %rd4056, %rd4031;
	add.s64 	%rd4058, %rd4057, -3092268470;
	and.b64  	%rd4059, %rd4055, 4294967295;
	and.b64  	%rd4060, %rd4058, 4294967295;
	and.b64  	%rd4061, %rd4034, 4294967295;
	shr.s64 	%rd4062, %rd4058, 63;
	add.s64 	%rd4063, %rd4062, %rd4061;
	add.s64 	%rd4064, %rd4063, -3778125865;
	shr.u64 	%rd4065, %rd4038, 32;
	shr.s64 	%rd4066, %rd4064, 63;
	add.s64 	%rd4067, %rd4066, %rd4065;
	add.s64 	%rd4068, %rd4067, -811880050;
	shr.u64 	%rd4069, %rd4068, 32;
	and.b64  	%rd4070, %rd4064, 4294967295;
	and.b64  	%rd4071, %rd4069, 3632069959;
	add.s64 	%rd4072, %rd4071, %rd4043;
	shr.u64 	%rd4073, %rd4072, 32;
	and.b64  	%rd4074, %rd4069, 1008765974;
	add.s64 	%rd4075, %rd4074, %rd4044;
	add.s64 	%rd4076, %rd4075, %rd4073;
	shr.u64 	%rd4077, %rd4076, 32;
	and.b64  	%rd4078, %rd4072, 4294967295;
	shl.b64 	%rd4079, %rd4076, 32;
	or.b64  	%rd4080, %rd4079, %rd4078;
	and.b64  	%rd4081, %rd4069, 1752287885;
	add.s64 	%rd4082, %rd4081, %rd4051;
	add.s64 	%rd4083, %rd4082, %rd4077;
	shr.u64 	%rd4084, %rd4083, 32;
	and.b64  	%rd4085, %rd4069, 2541841041;
	add.s64 	%rd4086, %rd4085, %rd4052;
	add.s64 	%rd4087, %rd4086, %rd4084;
	shr.u64 	%rd4088, %rd4087, 32;
	and.b64  	%rd4089, %rd4083, 4294967295;
	shl.b64 	%rd4090, %rd4087, 32;
	or.b64  	%rd4091, %rd4090, %rd4089;
	and.b64  	%rd4092, %rd4069, 2172737629;
	add.s64 	%rd4093, %rd4092, %rd4059;
	add.s64 	%rd4094, %rd4093, %rd4088;
	shr.u64 	%rd4095, %rd4094, 32;
	and.b64  	%rd4096, %rd4069, 3092268470;
	add.s64 	%rd4097, %rd4096, %rd4060;
	add.s64 	%rd4098, %rd4097, %rd4095;
	shr.u64 	%rd4099, %rd4098, 32;
	and.b64  	%rd4100, %rd4094, 4294967295;
	shl.b64 	%rd4101, %rd4098, 32;
	or.b64  	%rd4102, %rd4101, %rd4100;
	and.b64  	%rd4103, %rd4069, 3778125865;
	shl.b64 	%rd4104, %rd4068, 32;
	and.b64  	%rd4105, %rd4068, 3486998263024844800;
	or.b64  	%rd4106, %rd4104, %rd4070;
	add.s64 	%rd4107, %rd4106, %rd4105;
	add.s64 	%rd4108, %rd4107, %rd4103;
	add.s64 	%rd4109, %rd4108, %rd4099;
	sub.s64 	%rd4110, %rd3757, %rd3290;
	shr.s64 	%rd4111, %rd4110, 63;
	add.s64 	%rd4112, %rd4111, %rd3758;
	sub.s64 	%rd4113, %rd4112, %rd3291;
	and.b64  	%rd4114, %rd4110, 4294967295;
	and.b64  	%rd4115, %rd4113, 4294967295;
	shr.s64 	%rd4116, %rd4113, 63;
	add.s64 	%rd4117, %rd4116, %rd3765;
	sub.s64 	%rd4118, %rd4117, %rd3300;
	shr.s64 	%rd4119, %rd4118, 63;
	sub.s64 	%rd4120, %rd3766, %rd3301;
	add.s64 	%rd4121, %rd4120, %rd4119;
	and.b64  	%rd4122, %rd4118, 4294967295;
	and.b64  	%rd4123, %rd4121, 4294967295;
	shr.s64 	%rd4124, %rd4121, 63;
	add.s64 	%rd4125, %rd4124, %rd3773;
	sub.s64 	%rd4126, %rd4125, %rd3310;
	shr.s64 	%rd4127, %rd4126, 63;
	sub.s64 	%rd4128, %rd3774, %rd3311;
	add.s64 	%rd4129, %rd4128, %rd4127;
	and.b64  	%rd4130, %rd4126, 4294967295;
	and.b64  	%rd4131, %rd4129, 4294967295;
	and.b64  	%rd4132, %rd3776, 4294967295;
	and.b64  	%rd4133, %rd3314, 4294967295;
	shr.s64 	%rd4134, %rd4129, 63;
	add.s64 	%rd4135, %rd4134, %rd4132;
	sub.s64 	%rd4136, %rd4135, %rd4133;
	shr.u64 	%rd4137, %rd3776, 32;
	add.s64 	%rd4138, %rd3777, %rd4137;
	and.b64  	%rd4139, %rd4138, 4294967295;
	shr.u64 	%rd4140, %rd3318, 32;
	shr.s64 	%rd4141, %rd4136, 63;
	sub.s64 	%rd4142, %rd4139, %rd4140;
	add.s64 	%rd4143, %rd4142, %rd4141;
	shr.u64 	%rd4144, %rd4143, 32;
	and.b64  	%rd4145, %rd4136, 4294967295;
	and.b64  	%rd4146, %rd4144, 3632069959;
	add.s64 	%rd4147, %rd4146, %rd4114;
	shr.u64 	%rd4148, %rd4147, 32;
	and.b64  	%rd4149, %rd4144, 1008765974;
	add.s64 	%rd4150, %rd4149, %rd4115;
	add.s64 	%rd4151, %rd4150, %rd4148;
	shr.u64 	%rd4152, %rd4151, 32;
	and.b64  	%rd4153, %rd4147, 4294967295;
	and.b64  	%rd4154, %rd4151, 4294967295;
	and.b64  	%rd4155, %rd4144, 1752287885;
	add.s64 	%rd4156, %rd4155, %rd4122;
	add.s64 	%rd4157, %rd4156, %rd4152;
	shr.u64 	%rd4158, %rd4157, 32;
	and.b64  	%rd4159, %rd4144, 2541841041;
	add.s64 	%rd4160, %rd4159, %rd4123;
	add.s64 	%rd4161, %rd4160, %rd4158;
	shr.u64 	%rd4162, %rd4161, 32;
	and.b64  	%rd4163, %rd4157, 4294967295;
	and.b64  	%rd4164, %rd4161, 4294967295;
	and.b64  	%rd4165, %rd4144, 2172737629;
	add.s64 	%rd4166, %rd4165, %rd4130;
	add.s64 	%rd4167, %rd4166, %rd4162;
	shr.u64 	%rd4168, %rd4167, 32;
	and.b64  	%rd4169, %rd4144, 3092268470;
	add.s64 	%rd4170, %rd4169, %rd4131;
	add.s64 	%rd4171, %rd4170, %rd4168;
	shr.u64 	%rd4172, %rd4171, 32;
	and.b64  	%rd4173, %rd4167, 4294967295;
	and.b64  	%rd4174, %rd4171, 4294967295;
	and.b64  	%rd4175, %rd4144, 3778125865;
	add.s64 	%rd4176, %rd4175, %rd4145;
	add.s64 	%rd4177, %rd4176, %rd4172;
	shl.b64 	%rd4178, %rd4143, 32;
	and.b64  	%rd4179, %rd4143, 3486998263024844800;
	add.s64 	%rd4180, %rd4179, %rd4178;
	add.s64 	%rd4181, %rd4180, %rd4177;
	sub.s64 	%rd4182, %rd4153, %rd3290;
	shr.s64 	%rd4183, %rd4182, 63;
	sub.s64 	%rd4184, %rd4183, %rd3291;
	add.s64 	%rd4185, %rd4184, %rd4154;
	and.b64  	%rd4186, %rd4182, 4294967295;
	and.b64  	%rd4187, %rd4185, 4294967295;
	shr.s64 	%rd4188, %rd4185, 63;
	sub.s64 	%rd4189, %rd4188, %rd3300;
	add.s64 	%rd4190, %rd4189, %rd4163;
	shr.s64 	%rd4191, %rd4190, 63;
	sub.s64 	%rd4192, %rd4164, %rd3301;
	add.s64 	%rd4193, %rd4192, %rd4191;
	and.b64  	%rd4194, %rd4190, 4294967295;
	and.b64  	%rd4195, %rd4193, 4294967295;
	shr.s64 	%rd4196, %rd4193, 63;
	sub.s64 	%rd4197, %rd4196, %rd3310;
	add.s64 	%rd4198, %rd4197, %rd4173;
	shr.s64 	%rd4199, %rd4198, 63;
	sub.s64 	%rd4200, %rd4174, %rd3311;
	add.s64 	%rd4201, %rd4200, %rd4199;
	and.b64  	%rd4202, %rd4198, 4294967295;
	and.b64  	%rd4203, %rd4201, 4294967295;
	and.b64  	%rd4204, %rd4177, 4294967295;
	shr.s64 	%rd4205, %rd4201, 63;
	sub.s64 	%rd4206, %rd4205, %rd4133;
	add.s64 	%rd4207, %rd4206, %rd4204;
	shr.u64 	%rd4208, %rd4181, 32;
	shr.s64 	%rd4209, %rd4207, 63;
	sub.s64 	%rd4210, %rd4208, %rd4140;
	add.s64 	%rd4211, %rd4210, %rd4209;
	shr.u64 	%rd4212, %rd4211, 32;
	and.b64  	%rd4213, %rd4207, 4294967295;
	and.b64  	%rd4214, %rd4212, 3632069959;
	add.s64 	%rd4215, %rd4214, %rd4186;
	shr.u64 	%rd4216, %rd4215, 32;
	and.b64  	%rd4217, %rd4212, 1008765974;
	add.s64 	%rd4218, %rd4217, %rd4187;
	add.s64 	%rd4219, %rd4218, %rd4216;
	shr.u64 	%rd4220, %rd4219, 32;
	and.b64  	%rd4221, %rd4215, 4294967295;
	shl.b64 	%rd4222, %rd4219, 32;
	or.b64  	%rd4223, %rd4222, %rd4221;
	and.b64  	%rd4224, %rd4212, 1752287885;
	add.s64 	%rd4225, %rd4224, %rd4194;
	add.s64 	%rd4226, %rd4225, %rd4220;
	shr.u64 	%rd4227, %rd4226, 32;
	and.b64  	%rd4228, %rd4212, 2541841041;
	add.s64 	%rd4229, %rd4228, %rd4195;
	add.s64 	%rd4230, %rd4229, %rd4227;
	shr.u64 	%rd4231, %rd4230, 32;
	and.b64  	%rd4232, %rd4226, 4294967295;
	shl.b64 	%rd4233, %rd4230, 32;
	or.b64  	%rd4234, %rd4233, %rd4232;
	and.b64  	%rd4235, %rd4212, 2172737629;
	add.s64 	%rd4236, %rd4235, %rd4202;
	add.s64 	%rd4237, %rd4236, %rd4231;
	shr.u64 	%rd4238, %rd4237, 32;
	and.b64  	%rd4239, %rd4212, 3092268470;
	add.s64 	%rd4240, %rd4239, %rd4203;
	add.s64 	%rd4241, %rd4240, %rd4238;
	shr.u64 	%rd4242, %rd4241, 32;
	and.b64  	%rd4243, %rd4237, 4294967295;
	shl.b64 	%rd4244, %rd4241, 32;
	or.b64  	%rd4245, %rd4244, %rd4243;
	and.b64  	%rd4246, %rd4212, 3778125865;
	add.s64 	%rd4247, %rd4246, %rd4213;
	add.s64 	%rd4248, %rd4247, %rd4242;
	shl.b64 	%rd4249, %rd4211, 32;
	and.b64  	%rd4250, %rd4211, 3486998263024844800;
	add.s64 	%rd4251, %rd4250, %rd4249;
	add.s64 	%rd4252, %rd4251, %rd4248;
	shr.u64 	%rd4253, %rd2694, 31;
	shl.b64 	%rd4254, %rd2689, 1;
	shl.b64 	%rd4255, %rd2692, 1;
	or.b64  	%rd4256, %rd4255, %rd4253;
	shr.u64 	%rd4257, %rd2692, 31;
	and.b64  	%rd4258, %rd4257, 1;
	and.b64  	%rd4259, %rd4254, 4294967294;
	and.b64  	%rd4260, %rd4256, 4294967295;
	shl.b64 	%rd4261, %rd2697, 1;
	or.b64  	%rd4262, %rd4261, %rd4258;
	shr.u64 	%rd4263, %rd2697, 31;
	and.b64  	%rd4264, %rd4263, 1;
	shl.b64 	%rd4265, %rd2700, 1;
	or.b64  	%rd4266, %rd4265, %rd4264;
	shr.u64 	%rd4267, %rd2700, 31;
	and.b64  	%rd4268, %rd4267, 1;
	and.b64  	%rd4269, %rd4262, 4294967295;
	and.b64  	%rd4270, %rd4266, 4294967295;
	shl.b64 	%rd4271, %rd2705, 1;
	or.b64  	%rd4272, %rd4271, %rd4268;
	shr.u64 	%rd4273, %rd2705, 31;
	and.b64  	%rd4274, %rd4273, 1;
	shl.b64 	%rd4275, %rd2708, 1;
	or.b64  	%rd4276, %rd4275, %rd4274;
	shr.u64 	%rd4277, %rd2708, 31;
	and.b64  	%rd4278, %rd4277, 1;
	and.b64  	%rd4279, %rd4272, 4294967295;
	and.b64  	%rd4280, %rd4276, 4294967295;
	shl.b64 	%rd4281, %rd2713, 1;
	and.b64  	%rd4282, %rd4281, 8589934590;
	or.b64  	%rd4283, %rd4282, %rd4278;
	and.b64  	%rd4284, %rd2718, -4294967296;
	add.s64 	%rd4285, %rd4284, %rd2718;
	and.b64  	%rd4286, %rd4285, -4294967296;
	add.s64 	%rd4287, %rd4286, %rd4283;
	add.s64 	%rd4288, %rd4259, -3632069959;
	shr.s64 	%rd4289, %rd4288, 63;
	add.s64 	%rd4290, %rd4289, %rd4260;
	add.s64 	%rd4291, %rd4290, -1008765974;
	and.b64  	%rd4292, %rd4288, 4294967295;
	and.b64  	%rd4293, %rd4291, 4294967295;
	shr.s64 	%rd4294, %rd4291, 63;
	add.s64 	%rd4295, %rd4294, %rd4269;
	add.s64 	%rd4296, %rd4295, -1752287885;
	shr.s64 	%rd4297, %rd4296, 63;
	add.s64 	%rd4298, %rd4297, %rd4270;
	add.s64 	%rd4299, %rd4298, -2541841041;
	and.b64  	%rd4300, %rd4296, 4294967295;
	and.b64  	%rd4301, %rd4299, 4294967295;
	shr.s64 	%rd4302, %rd4299, 63;
	add.s64 	%rd4303, %rd4302, %rd4279;
	add.s64 	%rd4304, %rd4303, -2172737629;
	shr.s64 	%rd4305, %rd4304, 63;
	add.s64 	%rd4306, %rd4305, %rd4280;
	add.s64 	%rd4307, %rd4306, -3092268470;
	and.b64  	%rd4308, %rd4304, 4294967295;
	and.b64  	%rd4309, %rd4307, 4294967295;
	and.b64  	%rd4310, %rd4283, 4294967295;
	shr.s64 	%rd4311, %rd4307, 63;
	add.s64 	%rd4312, %rd4311, %rd4310;
	add.s64 	%rd4313, %rd4312, -3778125865;
	shr.u64 	%rd4314, %rd4287, 32;
	shr.s64 	%rd4315, %rd4313, 63;
	add.s64 	%rd4316, %rd4315, %rd4314;
	add.s64 	%rd4317, %rd4316, -811880050;
	shr.u64 	%rd4318, %rd4317, 32;
	and.b64  	%rd4319, %rd4313, 4294967295;
	and.b64  	%rd4320, %rd4318, 3632069959;
	add.s64 	%rd4321, %rd4320, %rd4292;
	shr.u64 	%rd4322, %rd4321, 32;
	and.b64  	%rd4323, %rd4318, 1008765974;
	add.s64 	%rd4324, %rd4323, %rd4293;
	add.s64 	%rd4325, %rd4324, %rd4322;
	shr.u64 	%rd4326, %rd4325, 32;
	and.b64  	%rd4327, %rd4318, 1752287885;
	add.s64 	%rd4328, %rd4327, %rd4300;
	add.s64 	%rd4329, %rd4328, %rd4326;
	shr.u64 	%rd4330, %rd4329, 32;
	and.b64  	%rd4331, %rd4318, 2541841041;
	add.s64 	%rd4332, %rd4331, %rd4301;
	add.s64 	%rd4333, %rd4332, %rd4330;
	shr.u64 	%rd4334, %rd4333, 32;
	and.b64  	%rd4335, %rd4318, 2172737629;
	add.s64 	%rd4336, %rd4335, %rd4308;
	add.s64 	%rd4337, %rd4336, %rd4334;
	shr.u64 	%rd4338, %rd4337, 32;
	and.b64  	%rd4339, %rd4318, 3092268470;
	add.s64 	%rd4340, %rd4339, %rd4309;
	add.s64 	%rd4341, %rd4340, %rd4338;
	shr.u64 	%rd4342, %rd4341, 32;
	and.b64  	%rd4343, %rd4318, 3778125865;
	add.s64 	%rd4344, %rd4343, %rd4319;
	add.s64 	%rd4345, %rd4344, %rd4342;
	shl.b64 	%rd4346, %rd4317, 32;
	and.b64  	%rd4347, %rd4317, 3486998263024844800;
	add.s64 	%rd4348, %rd4347, %rd4346;
	add.s64 	%rd4349, %rd4348, %rd4345;
	shr.u64 	%rd4350, %rd4321, 31;
	shl.b64 	%rd4351, %rd4321, 1;
	shl.b64 	%rd4352, %rd4325, 1;
	and.b64  	%rd4353, %rd4350, 1;
	or.b64  	%rd4354, %rd4352, %rd4353;
	shr.u64 	%rd4355, %rd4325, 31;
	and.b64  	%rd4356, %rd4355, 1;
	and.b64  	%rd4357, %rd4351, 4294967294;
	and.b64  	%rd4358, %rd4354, 4294967295;
	shl.b64 	%rd4359, %rd4329, 1;
	or.b64  	%rd4360, %rd4359, %rd4356;
	shr.u64 	%rd4361, %rd4329, 31;
	and.b64  	%rd4362, %rd4361, 1;
	shl.b64 	%rd4363, %rd4333, 1;
	or.b64  	%rd4364, %rd4363, %rd4362;
	shr.u64 	%rd4365, %rd4333, 31;
	and.b64  	%rd4366, %rd4365, 1;
	and.b64  	%rd4367, %rd4360, 4294967295;
	and.b64  	%rd4368, %rd4364, 4294967295;
	shl.b64 	%rd4369, %rd4337, 1;
	or.b64  	%rd4370, %rd4369, %rd4366;
	shr.u64 	%rd4371, %rd4337, 31;
	and.b64  	%rd4372, %rd4371, 1;
	shl.b64 	%rd4373, %rd4341, 1;
	or.b64  	%rd4374, %rd4373, %rd4372;
	shr.u64 	%rd4375, %rd4341, 31;
	and.b64  	%rd4376, %rd4375, 1;
	and.b64  	%rd4377, %rd4370, 4294967295;
	and.b64  	%rd4378, %rd4374, 4294967295;
	shl.b64 	%rd4379, %rd4345, 1;
	and.b64  	%rd4380, %rd4379, 8589934590;
	or.b64  	%rd4381, %rd4380, %rd4376;
	and.b64  	%rd4382, %rd4349, -4294967296;
	add.s64 	%rd4383, %rd4382, %rd4349;
	and.b64  	%rd4384, %rd4383, -4294967296;
	add.s64 	%rd4385, %rd4384, %rd4381;
	add.s64 	%rd4386, %rd4357, -3632069959;
	shr.s64 	%rd4387, %rd4386, 63;
	add.s64 	%rd4388, %rd4387, %rd4358;
	add.s64 	%rd4389, %rd4388, -1008765974;
	and.b64  	%rd4390, %rd4386, 4294967295;
	and.b64  	%rd4391, %rd4389, 4294967295;
	shr.s64 	%rd4392, %rd4389, 63;
	add.s64 	%rd4393, %rd4392, %rd4367;
	add.s64 	%rd4394, %rd4393, -1752287885;
	shr.s64 	%rd4395, %rd4394, 63;
	add.s64 	%rd4396, %rd4395, %rd4368;
	add.s64 	%rd4397, %rd4396, -2541841041;
	and.b64  	%rd4398, %rd4394, 4294967295;
	and.b64  	%rd4399, %rd4397, 4294967295;
	shr.s64 	%rd4400, %rd4397, 63;
	add.s64 	%rd4401, %rd4400, %rd4377;
	add.s64 	%rd4402, %rd4401, -2172737629;
	shr.s64 	%rd4403, %rd4402, 63;
	add.s64 	%rd4404, %rd4378, %rd4403;
	add.s64 	%rd4405, %rd4404, -3092268470;
	and.b64  	%rd4406, %rd4402, 4294967295;
	and.b64  	%rd4407, %rd4405, 4294967295;
	and.b64  	%rd4408, %rd4381, 4294967295;
	shr.s64 	%rd4409, %rd4405, 63;
	add.s64 	%rd4410, %rd4408, %rd4409;
	add.s64 	%rd4411, %rd4410, -3778125865;
	shr.u64 	%rd4412, %rd4385, 32;
	shr.s64 	%rd4413, %rd4411, 63;
	add.s64 	%rd4414, %rd4412, %rd4413;
	add.s64 	%rd4415, %rd4414, -811880050;
	shr.u64 	%rd4416, %rd4415, 32;
	and.b64  	%rd4417, %rd4411, 4294967295;
	and.b64  	%rd4418, %rd4416, 3632069959;
	add.s64 	%rd4419, %rd4418, %rd4390;
	shr.u64 	%rd4420, %rd4419, 32;
	and.b64  	%rd4421, %rd4416, 1008765974;
	add.s64 	%rd4422, %rd4421, %rd4391;
	add.s64 	%rd4423, %rd4422, %rd4420;
	shr.u64 	%rd4424, %rd4423, 32;
	and.b64  	%rd4425, %rd4416, 1752287885;
	add.s64 	%rd4426, %rd4425, %rd4398;
	add.s64 	%rd4427, %rd4426, %rd4424;
	shr.u64 	%rd4428, %rd4427, 32;
	and.b64  	%rd4429, %rd4416, 2541841041;
	add.s64 	%rd4430, %rd4429, %rd4399;
	add.s64 	%rd4431, %rd4430, %rd4428;
	shr.u64 	%rd4432, %rd4431, 32;
	and.b64  	%rd4433, %rd4416, 2172737629;
	add.s64 	%rd4434, %rd4433, %rd4406;
	add.s64 	%rd4435, %rd4434, %rd4432;
	shr.u64 	%rd4436, %rd4435, 32;
	and.b64  	%rd4437, %rd4416, 3092268470;
	add.s64 	%rd4438, %rd4437, %rd4407;
	add.s64 	%rd4439, %rd4438, %rd4436;
	shr.u64 	%rd4440, %rd4439, 32;
	and.b64  	%rd4441, %rd4416, 3778125865;
	add.s64 	%rd4442, %rd4441, %rd4417;
	add.s64 	%rd4443, %rd4442, %rd4440;
	shl.b64 	%rd4444, %rd4415, 32;
	and.b64  	%rd4445, %rd4415, 3486998263024844800;
	add.s64 	%rd4446, %rd4445, %rd4444;
	add.s64 	%rd4447, %rd4446, %rd4443;
	shr.u64 	%rd4448, %rd4419, 31;
	shl.b64 	%rd4449, %rd4419, 1;
	shl.b64 	%rd4450, %rd4423, 1;
	and.b64  	%rd4451, %rd4448, 1;
	or.b64  	%rd4452, %rd4450, %rd4451;
	shr.u64 	%rd4453, %rd4423, 31;
	and.b64  	%rd4454, %rd4453, 1;
	and.b64  	%rd4455, %rd4449, 4294967294;
	and.b64  	%rd4456, %rd4452, 4294967295;
	shl.b64 	%rd4457, %rd4427, 1;
	or.b64  	%rd4458, %rd4457, %rd4454;
	shr.u64 	%rd4459, %rd4427, 31;
	and.b64  	%rd4460, %rd4459, 1;
	shl.b64 	%rd4461, %rd4431, 1;
	or.b64  	%rd4462, %rd4461, %rd4460;
	shr.u64 	%rd4463, %rd4431, 31;
	and.b64  	%rd4464, %rd4463, 1;
	and.b64  	%rd4465, %rd4458, 4294967295;
	and.b64  	%rd4466, %rd4462, 4294967295;
	shl.b64 	%rd4467, %rd4435, 1;
	or.b64  	%rd4468, %rd4467, %rd4464;
	shr.u64 	%rd4469, %rd4435, 31;
	and.b64  	%rd4470, %rd4469, 1;
	shl.b64 	%rd4471, %rd4439, 1;
	or.b64  	%rd4472, %rd4471, %rd4470;
	shr.u64 	%rd4473, %rd4439, 31;
	and.b64  	%rd4474, %rd4473, 1;
	and.b64  	%rd4475, %rd4468, 4294967295;
	and.b64  	%rd4476, %rd4472, 4294967295;
	shl.b64 	%rd4477, %rd4443, 1;
	and.b64  	%rd4478, %rd4477, 8589934590;
	or.b64  	%rd4479, %rd4478, %rd4474;
	and.b64  	%rd4480, %rd4447, -4294967296;
	add.s64 	%rd4481, %rd4480, %rd4447;
	and.b64  	%rd4482, %rd4481, -4294967296;
	add.s64 	%rd4483, %rd4482, %rd4479;
	add.s64 	%rd4484, %rd4455, -3632069959;
	shr.s64 	%rd4485, %rd4484, 63;
	add.s64 	%rd4486, %rd4485, %rd4456;
	add.s64 	%rd4487, %rd4486, -1008765974;
	and.b64  	%rd4488, %rd4484, 4294967295;
	and.b64  	%rd4489, %rd4487, 4294967295;
	shr.s64 	%rd4490, %rd4487, 63;
	add.s64 	%rd4491, %rd4490, %rd4465;
	add.s64 	%rd4492, %rd4491, -1752287885;
	shr.s64 	%rd4493, %rd4492, 63;
	add.s64 	%rd4494, %rd4493, %rd4466;
	add.s64 	%rd4495, %rd4494, -2541841041;
	and.b64  	%rd4496, %rd4492, 4294967295;
	and.b64  	%rd4497, %rd4495, 4294967295;
	shr.s64 	%rd4498, %rd4495, 63;
	add.s64 	%rd4499, %rd4498, %rd4475;
	add.s64 	%rd4500, %rd4499, -2172737629;
	shr.s64 	%rd4501, %rd4500, 63;
	add.s64 	%rd4502, %rd4476, %rd4501;
	add.s64 	%rd4503, %rd4502, -3092268470;
	and.b64  	%rd4504, %rd4500, 4294967295;
	and.b64  	%rd4505, %rd4503, 4294967295;
	and.b64  	%rd4506, %rd4479, 4294967295;
	shr.s64 	%rd4507, %rd4503, 63;
	add.s64 	%rd4508, %rd4506, %rd4507;
	add.s64 	%rd4509, %rd4508, -3778125865;
	shr.u64 	%rd4510, %rd4483, 32;
	shr.s64 	%rd4511, %rd4509, 63;
	add.s64 	%rd4512, %rd4510, %rd4511;
	add.s64 	%rd4513, %rd4512, -811880050;
	shr.u64 	%rd4514, %rd4513, 32;
	and.b64  	%rd4515, %rd4509, 4294967295;
	and.b64  	%rd4516, %rd4514, 3632069959;
	add.s64 	%rd4517, %rd4516, %rd4488;
	shr.u64 	%rd4518, %rd4517, 32;
	and.b64  	%rd4519, %rd4514, 1008765974;
	add.s64 	%rd4520, %rd4519, %rd4489;
	add.s64 	%rd4521, %rd4520, %rd4518;
	shr.u64 	%rd4522, %rd4521, 32;
	and.b64  	%rd4523, %rd4517, 4294967295;
	and.b64  	%rd4524, %rd4521, 4294967295;
	and.b64  	%rd4525, %rd4514, 1752287885;
	add.s64 	%rd4526, %rd4525, %rd4496;
	add.s64 	%rd4527, %rd4526, %rd4522;
	shr.u64 	%rd4528, %rd4527, 32;
	and.b64  	%rd4529, %rd4514, 2541841041;
	add.s64 	%rd4530, %rd4529, %rd4497;
	add.s64 	%rd4531, %rd4530, %rd4528;
	shr.u64 	%rd4532, %rd4531, 32;
	and.b64  	%rd4533, %rd4527, 4294967295;
	and.b64  	%rd4534, %rd4531, 4294967295;
	and.b64  	%rd4535, %rd4514, 2172737629;
	add.s64 	%rd4536, %rd4535, %rd4504;
	add.s64 	%rd4537, %rd4536, %rd4532;
	shr.u64 	%rd4538, %rd4537, 32;
	and.b64  	%rd4539, %rd4514, 3092268470;
	add.s64 	%rd4540, %rd4539, %rd4505;
	add.s64 	%rd4541, %rd4540, %rd4538;
	shr.u64 	%rd4542, %rd4541, 32;
	and.b64  	%rd4543, %rd4537, 4294967295;
	and.b64  	%rd4544, %rd4541, 4294967295;
	and.b64  	%rd4545, %rd4514, 3778125865;
	add.s64 	%rd4546, %rd4545, %rd4515;
	add.s64 	%rd4547, %rd4546, %rd4542;
	shl.b64 	%rd4548, %rd4513, 32;
	and.b64  	%rd4549, %rd4513, 3486998263024844800;
	add.s64 	%rd4550, %rd4549, %rd4548;
	add.s64 	%rd4551, %rd4550, %rd4547;
	sub.s64 	%rd4552, %rd3290, %rd4221;
	and.b64  	%rd4553, %rd4219, 4294967295;
	shr.s64 	%rd4554, %rd4552, 63;
	add.s64 	%rd4555, %rd4554, %rd3291;
	sub.s64 	%rd4556, %rd4555, %rd4553;
	and.b64  	%rd4557, %rd4552, 4294967295;
	and.b64  	%rd4558, %rd4556, 4294967295;
	shr.s64 	%rd4559, %rd4556, 63;
	add.s64 	%rd4560, %rd4559, %rd3300;
	sub.s64 	%rd4561, %rd4560, %rd4232;
	and.b64  	%rd4562, %rd4230, 4294967295;
	shr.s64 	%rd4563, %rd4561, 63;
	sub.s64 	%rd4564, %rd3301, %rd4562;
	add.s64 	%rd4565, %rd4564, %rd4563;
	and.b64  	%rd4566, %rd4561, 4294967295;
	and.b64  	%rd4567, %rd4565, 4294967295;
	shr.s64 	%rd4568, %rd4565, 63;
	add.s64 	%rd4569, %rd4568, %rd3310;
	sub.s64 	%rd4570, %rd4569, %rd4243;
	and.b64  	%rd4571, %rd4241, 4294967295;
	shr.s64 	%rd4572, %rd4570, 63;
	sub.s64 	%rd4573, %rd3311, %rd4571;
	add.s64 	%rd4574, %rd4573, %rd4572;
	and.b64  	%rd4575, %rd4570, 4294967295;
	and.b64  	%rd4576, %rd4574, 4294967295;
	and.b64  	%rd4577, %rd4248, 4294967295;
	shr.s64 	%rd4578, %rd4574, 63;
	add.s64 	%rd4579, %rd4578, %rd4133;
	sub.s64 	%rd4580, %rd4579, %rd4577;
	shr.u64 	%rd4581, %rd4252, 32;
	shr.s64 	%rd4582, %rd4580, 63;
	sub.s64 	%rd4583, %rd4140, %rd4581;
	add.s64 	%rd4584, %rd4583, %rd4582;
	shr.u64 	%rd4585, %rd4584, 32;
	and.b64  	%rd4586, %rd4580, 4294967295;
	and.b64  	%rd4587, %rd4585, 3632069959;
	add.s64 	%rd4588, %rd4587, %rd4557;
	shr.u64 	%rd4589, %rd4588, 32;
	and.b64  	%rd4590, %rd4585, 1008765974;
	add.s64 	%rd4591, %rd4590, %rd4558;
	add.s64 	%rd4592, %rd4591, %rd4589;
	shr.u64 	%rd4593, %rd4592, 32;
	and.b64  	%rd4594, %rd4585, 1752287885;
	add.s64 	%rd4595, %rd4594, %rd4566;
	add.s64 	%rd4596, %rd4595, %rd4593;
	shr.u64 	%rd4597, %rd4596, 32;
	and.b64  	%rd4598, %rd4585, 2541841041;
	add.s64 	%rd4599, %rd4598, %rd4567;
	add.s64 	%rd4600, %rd4599, %rd4597;
	shr.u64 	%rd4601, %rd4600, 32;
	and.b64  	%rd4602, %rd4585, 2172737629;
	add.s64 	%rd4603, %rd4602, %rd4575;
	add.s64 	%rd4604, %rd4603, %rd4601;
	shr.u64 	%rd4605, %rd4604, 32;
	and.b64  	%rd4606, %rd4585, 3092268470;
	add.s64 	%rd4607, %rd4606, %rd4576;
	add.s64 	%rd4608, %rd4607, %rd4605;
	shr.u64 	%rd4609, %rd4608, 32;
	and.b64  	%rd4610, %rd4585, 3778125865;
	add.s64 	%rd4611, %rd4610, %rd4586;
	add.s64 	%rd4612, %rd4611, %rd4609;
	shl.b64 	%rd4613, %rd4584, 32;
	and.b64  	%rd4614, %rd4584, 3486998263024844800;
	add.s64 	%rd4615, %rd4614, %rd4613;
	add.s64 	%rd4616, %rd4615, %rd4612;
	mul.lo.s64 	%rd4617, %rd4588, %rd3485;
	mul.lo.s64 	%rd4618, %rd4588, %rd3489;
	mad.lo.s64 	%rd4619, %rd4592, %rd3485, %rd4618;
	and.b64  	%rd4620, %rd4617, 4294967295;
	shl.b64 	%rd4621, %rd4619, 32;
	or.b64  	%rd4622, %rd4621, %rd4620;
	shr.u64 	%rd4623, %rd4616, 32;
	mul.lo.s64 	%rd4624, %rd4588, %rd3493;
	mul.lo.s64 	%rd4625, %rd4588, %rd3497;
	mul.lo.s64 	%rd4626, %rd4588, %rd3501;
	mul.lo.s64 	%rd4627, %rd4588, %rd3505;
	mul.lo.s64 	%rd4628, %rd4588, %rd3509;
	mul.lo.s64 	%rd4629, %rd4588, %rd3527;
	mul.lo.s64 	%rd4630, %rd4592, %rd3527;
	mad.lo.s64 	%rd4631, %rd4596, %rd3509, %rd4630;
	mad.lo.s64 	%rd4632, %rd4600, %rd3505, %rd4631;
	mad.lo.s64 	%rd4633, %rd4604, %rd3501, %rd4632;
	mad.lo.s64 	%rd4634, %rd4608, %rd3497, %rd4633;
	mad.lo.s64 	%rd4635, %rd4612, %rd3493, %rd4634;
	mad.lo.s64 	%rd4636, %rd4623, %rd3489, %rd4635;
	mul.lo.s64 	%rd4637, %rd4596, %rd3527;
	mad.lo.s64 	%rd4638, %rd4600, %rd3509, %rd4637;
	mad.lo.s64 	%rd4639, %rd4604, %rd3505, %rd4638;
	mad.lo.s64 	%rd4640, %rd4608, %rd3501, %rd4639;
	mad.lo.s64 	%rd4641, %rd4612, %rd3497, %rd4640;
	mad.lo.s64 	%rd4642, %rd4623, %rd3493, %rd4641;
	mul.lo.s64 	%rd4643, %rd4600, %rd3527;
	and.b64  	%rd4644, %rd4636, 4294967295;
	and.b64  	%rd4645, %rd4642, 4294967295;
	mad.lo.s64 	%rd4646, %rd4604, %rd3509, %rd4643;
	mad.lo.s64 	%rd4647, %rd4608, %rd3505, %rd4646;
	mad.lo.s64 	%rd4648, %rd4612, %rd3501, %rd4647;
	mad.lo.s64 	%rd4649, %rd4623, %rd3497, %rd4648;
	mul.lo.s64 	%rd4650, %rd4604, %rd3527;
	mad.lo.s64 	%rd4651, %rd4608, %rd3509, %rd4650;
	mad.lo.s64 	%rd4652, %rd4612, %rd3505, %rd4651;
	mad.lo.s64 	%rd4653, %rd4623, %rd3501, %rd4652;
	mul.lo.s64 	%rd4654, %rd4608, %rd3527;
	and.b64  	%rd4655, %rd4649, 4294967295;
	and.b64  	%rd4656, %rd4653, 4294967295;
	mad.lo.s64 	%rd4657, %rd4612, %rd3509, %rd4654;
	mad.lo.s64 	%rd4658, %rd4623, %rd3505, %rd4657;
	mul.lo.s64 	%rd4659, %rd4612, %rd3527;
	mad.lo.s64 	%rd4660, %rd4623, %rd3509, %rd4659;
	mul.lo.s64 	%rd4661, %rd4623, %rd3527;
	and.b64  	%rd4662, %rd4658, 4294967295;
	and.b64  	%rd4663, %rd4660, 4294967295;
	and.b64  	%rd4664, %rd4661, 4294967295;
	mul.lo.s64 	%rd4665, %rd4622, -8659850874718887031;
	shr.u64 	%rd4666, %rd4665, 32;
	mad.lo.s64 	%rd4667, %rd4617, 2148002933, %rd4624;
	mad.lo.s64 	%rd4668, %rd4592, %rd3489, %rd4667;
	mad.lo.s64 	%rd4669, %rd4596, %rd3485, %rd4668;
	mad.lo.s64 	%rd4670, %rd4666, 1008765974, %rd4669;
	mad.lo.s64 	%rd4671, %rd4617, 207493785, %rd4625;
	mad.lo.s64 	%rd4672, %rd4592, %rd3493, %rd4671;
	mad.lo.s64 	%rd4673, %rd4596, %rd3489, %rd4672;
	mad.lo.s64 	%rd4674, %rd4600, %rd3485, %rd4673;
	mad.lo.s64 	%rd4675, %rd4666, 1752287885, %rd4674;
	and.b64  	%rd4676, %rd4670, 4294967295;
	shl.b64 	%rd4677, %rd4675, 32;
	or.b64  	%rd4678, %rd4677, %rd4676;
	mul.lo.s64 	%rd4679, %rd4666, 811880050;
	and.b64  	%rd4680, %rd4679, 4294967294;
	add.s64 	%rd4681, %rd4644, %rd4680;
	shr.u64 	%rd4682, %rd4681, 32;
	add.s64 	%rd4683, %rd4682, %rd4645;
	shr.u64 	%rd4684, %rd4683, 32;
	mul.lo.s64 	%rd4685, %rd4678, -8659850874718887031;
	shr.u64 	%rd4686, %rd4685, 32;
	mad.lo.s64 	%rd4687, %rd4617, 1746026693, %rd4626;
	mad.lo.s64 	%rd4688, %rd4592, %rd3497, %rd4687;
	mad.lo.s64 	%rd4689, %rd4596, %rd3493, %rd4688;
	mad.lo.s64 	%rd4690, %rd4600, %rd3489, %rd4689;
	mad.lo.s64 	%rd4691, %rd4666, 2541841041, %rd4690;
	mad.lo.s64 	%rd4692, %rd4604, %rd3485, %rd4691;
	mad.lo.s64 	%rd4693, %rd4670, 2148002933, %rd4692;
	mad.lo.s64 	%rd4694, %rd4686, 1008765974, %rd4693;
	mad.lo.s64 	%rd4695, %rd4617, 1127133286, %rd4627;
	mad.lo.s64 	%rd4696, %rd4592, %rd3501, %rd4695;
	mad.lo.s64 	%rd4697, %rd4596, %rd3497, %rd4696;
	mad.lo.s64 	%rd4698, %rd4600, %rd3493, %rd4697;
	mad.lo.s64 	%rd4699, %rd4666, 2172737629, %rd4698;
	mad.lo.s64 	%rd4700, %rd4604, %rd3489, %rd4699;
	mad.lo.s64 	%rd4701, %rd4670, 207493785, %rd4700;
	mad.lo.s64 	%rd4702, %rd4608, %rd3485, %rd4701;
	mad.lo.s64 	%rd4703, %rd4686, 1752287885, %rd4702;
	and.b64  	%rd4704, %rd4694, 4294967295;
	shl.b64 	%rd4705, %rd4703, 32;
	or.b64  	%rd4706, %rd4705, %rd4704;
	mul.lo.s64 	%rd4707, %rd4670, 234131697;
	mul.lo.s64 	%rd4708, %rd4670, 1202721026;
	mul.lo.s64 	%rd4709, %rd4686, 811880050;
	and.b64  	%rd4710, %rd4709, 4294967294;
	add.s64 	%rd4711, %rd4655, %rd4710;
	add.s64 	%rd4712, %rd4711, %rd4684;
	shr.u64 	%rd4713, %rd4712, 32;
	add.s64 	%rd4714, %rd4713, %rd4656;
	shr.u64 	%rd4715, %rd4714, 32;
	mul.lo.s64 	%rd4716, %rd4706, -8659850874718887031;
	shr.u64 	%rd4717, %rd4716, 32;
	mad.lo.s64 	%rd4718, %rd4617, 234131697, %rd4628;
	mad.lo.s64 	%rd4719, %rd4592, %rd3505, %rd4718;
	mad.lo.s64 	%rd4720, %rd4596, %rd3501, %rd4719;
	mad.lo.s64 	%rd4721, %rd4600, %rd3497, %rd4720;
	mad.lo.s64 	%rd4722, %rd4666, 3092268470, %rd4721;
	mad.lo.s64 	%rd4723, %rd4604, %rd3493, %rd4722;
	mad.lo.s64 	%rd4724, %rd4670, 1746026693, %rd4723;
	mad.lo.s64 	%rd4725, %rd4608, %rd3489, %rd4724;
	mad.lo.s64 	%rd4726, %rd4612, %rd3485, %rd4725;
	mad.lo.s64 	%rd4727, %rd4686, 2541841041, %rd4726;
	mad.lo.s64 	%rd4728, %rd4694, 2148002933, %rd4727;
	mad.lo.s64 	%rd4729, %rd4717, 1008765974, %rd4728;
	mad.lo.s64 	%rd4730, %rd4617, 1202721026, %rd4629;
	mad.lo.s64 	%rd4731, %rd4592, %rd3509, %rd4730;
	mad.lo.s64 	%rd4732, %rd4596, %rd3505, %rd4731;
	mad.lo.s64 	%rd4733, %rd4600, %rd3501, %rd4732;
	mad.lo.s64 	%rd4734, %rd4666, 3778125865, %rd4733;
	mad.lo.s64 	%rd4735, %rd4604, %rd3497, %rd4734;
	mad.lo.s64 	%rd4736, %rd4670, 1127133286, %rd4735;
	mad.lo.s64 	%rd4737, %rd4608, %rd3493, %rd4736;
	mad.lo.s64 	%rd4738, %rd4612, %rd3489, %rd4737;
	mad.lo.s64 	%rd4739, %rd4623, %rd3485, %rd4738;
	mad.lo.s64 	%rd4740, %rd4686, 2172737629, %rd4739;
	mad.lo.s64 	%rd4741, %rd4694, 207493785, %rd4740;
	mad.lo.s64 	%rd4742, %rd4717, 1752287885, %rd4741;
	and.b64  	%rd4743, %rd4729, 4294967295;
	shl.b64 	%rd4744, %rd4742, 32;
	or.b64  	%rd4745, %rd4744, %rd4743;
	mul.lo.s64 	%rd4746, %rd4694, 234131697;
	mul.lo.s64 	%rd4747, %rd4694, 1202721026;
	mul.lo.s64 	%rd4748, %rd4717, 811880050;
	and.b64  	%rd4749, %rd4748, 4294967294;
	add.s64 	%rd4750, %rd4749, %rd4662;
	add.s64 	%rd4751, %rd4750, %rd4715;
	shr.u64 	%rd4752, %rd4751, 32;
	add.s64 	%rd4753, %rd4752, %rd4663;
	shr.u64 	%rd4754, %rd4753, 32;
	mul.lo.s64 	%rd4755, %rd4745, -8659850874718887031;
	shr.u64 	%rd4756, %rd4755, 32;
	mad.lo.s64 	%rd4757, %rd4686, 3092268470, %rd4707;
	mad.lo.s64 	%rd4758, %rd4694, 1746026693, %rd4757;
	add.s64 	%rd4759, %rd4758, %rd4681;
	mad.lo.s64 	%rd4760, %rd4717, 2541841041, %rd4759;
	mad.lo.s64 	%rd4761, %rd4729, 2148002933, %rd4760;
	mad.lo.s64 	%rd4762, %rd4756, 1008765974, %rd4761;
	mad.lo.s64 	%rd4763, %rd4686, 3778125865, %rd4708;
	mad.lo.s64 	%rd4764, %rd4694, 1127133286, %rd4763;
	mad.lo.s64 	%rd4765, %rd4717, 2172737629, %rd4764;
	add.s64 	%rd4766, %rd4765, %rd4683;
	mad.lo.s64 	%rd4767, %rd4729, 207493785, %rd4766;
	mad.lo.s64 	%rd4768, %rd4756, 1752287885, %rd4767;
	and.b64  	%rd4769, %rd4762, 4294967295;
	and.b64  	%rd4770, %rd4768, 4294967295;
	mad.lo.s64 	%rd4771, %rd4717, 3092268470, %rd4746;
	mad.lo.s64 	%rd4772, %rd4729, 1746026693, %rd4771;
	add.s64 	%rd4773, %rd4772, %rd4712;
	mad.lo.s64 	%rd4774, %rd4756, 2541841041, %rd4773;
	mad.lo.s64 	%rd4775, %rd4717, 3778125865, %rd4747;
	mad.lo.s64 	%rd4776, %rd4729, 1127133286, %rd4775;
	add.s64 	%rd4777, %rd4776, %rd4714;
	mad.lo.s64 	%rd4778, %rd4756, 2172737629, %rd4777;
	and.b64  	%rd4779, %rd4774, 4294967295;
	and.b64  	%rd4780, %rd4778, 4294967295;
	mad.lo.s64 	%rd4781, %rd4729, 234131697, %rd4751;
	mad.lo.s64 	%rd4782, %rd4756, 3092268470, %rd4781;
	mad.lo.s64 	%rd4783, %rd4729, 1202721026, %rd4753;
	mad.lo.s64 	%rd4784, %rd4756, 3778125865, %rd4783;
	mul.lo.s64 	%rd4785, %rd4756, 811880050;
	and.b64  	%rd4786, %rd4782, 4294967295;
	and.b64  	%rd4787, %rd4784, 4294967295;
	and.b64  	%rd4788, %rd4785, 4294967294;
	add.s64 	%rd4789, %rd4788, %rd4664;
	add.s64 	%rd4790, %rd4789, %rd4754;
	add.s64 	%rd4791, %rd4769, -3632069959;
	shr.s64 	%rd4792, %rd4791, 63;
	add.s64 	%rd4793, %rd4770, %rd4792;
	add.s64 	%rd4794, %rd4793, -1008765974;
	and.b64  	%rd4795, %rd4791, 4294967295;
	and.b64  	%rd4796, %rd4794, 4294967295;
	shr.s64 	%rd4797, %rd4794, 63;
	add.s64 	%rd4798, %rd4779, %rd4797;
	add.s64 	%rd4799, %rd4798, -1752287885;
	shr.s64 	%rd4800, %rd4799, 63;
	add.s64 	%rd4801, %rd4780, %rd4800;
	add.s64 	%rd4802, %rd4801, -2541841041;
	and.b64  	%rd4803, %rd4799, 4294967295;
	and.b64  	%rd4804, %rd4802, 4294967295;
	shr.s64 	%rd4805, %rd4802, 63;
	add.s64 	%rd4806, %rd4786, %rd4805;
	add.s64 	%rd4807, %rd4806, -2172737629;
	shr.s64 	%rd4808, %rd4807, 63;
	add.s64 	%rd4809, %rd4787, %rd4808;
	add.s64 	%rd4810, %rd4809, -3092268470;
	and.b64  	%rd4811, %rd4807, 4294967295;
	and.b64  	%rd4812, %rd4810, 4294967295;
	and.b64  	%rd4813, %rd4790, 4294967295;
	shr.s64 	%rd4814, %rd4810, 63;
	add.s64 	%rd4815, %rd4813, %rd4814;
	add.s64 	%rd4816, %rd4815, -3778125865;
	shr.u64 	%rd4817, %rd4790, 32;
	shr.s64 	%rd4818, %rd4816, 63;
	and.b64  	%rd4819, %rd4816, 4294967295;
	add.s64 	%rd4820, %rd4795, 3632069959;
	shr.u64 	%rd4821, %rd4820, 32;
	add.s64 	%rd4822, %rd4821, %rd4796;
	add.s64 	%rd4823, %rd4822, 1008765974;
	shr.u64 	%rd4824, %rd4823, 32;
	and.b64  	%rd4825, %rd4820, 4294967295;
	and.b64  	%rd4826, %rd4823, 4294967295;
	add.s64 	%rd4827, %rd4803, %rd4824;
	add.s64 	%rd4828, %rd4827, 1752287885;
	shr.u64 	%rd4829, %rd4828, 32;
	add.s64 	%rd4830, %rd4804, %rd4829;
	add.s64 	%rd4831, %rd4830, 2541841041;
	shr.u64 	%rd4832, %rd4831, 32;
	and.b64  	%rd4833, %rd4828, 4294967295;
	and.b64  	%rd4834, %rd4831, 4294967295;
	add.s64 	%rd4835, %rd4811, %rd4832;
	add.s64 	%rd4836, %rd4835, 2172737629;
	shr.u64 	%rd4837, %rd4836, 32;
	add.s64 	%rd4838, %rd4812, %rd4837;
	add.s64 	%rd4839, %rd4838, 3092268470;
	shr.u64 	%rd4840, %rd4839, 32;
	and.b64  	%rd4841, %rd4836, 4294967295;
	and.b64  	%rd4842, %rd4839, 4294967295;
	add.s64 	%rd4843, %rd4819, %rd4840;
	add.s64 	%rd4844, %rd4843, 3778125865;
	add.s64 	%rd4845, %rd4818, %rd4817;
	sub.s64 	%rd4846, %rd4825, %rd4523;
	shr.s64 	%rd4847, %rd4846, 63;
	sub.s64 	%rd4848, %rd4847, %rd4524;
	add.s64 	%rd4849, %rd4848, %rd4826;
	and.b64  	%rd4850, %rd4846, 4294967295;
	and.b64  	%rd4851, %rd4849, 4294967295;
	shr.s64 	%rd4852, %rd4849, 63;
	sub.s64 	%rd4853, %rd4852, %rd4533;
	add.s64 	%rd4854, %rd4853, %rd4833;
	shr.s64 	%rd4855, %rd4854, 63;
	sub.s64 	%rd4856, %rd4855, %rd4534;
	add.s64 	%rd4857, %rd4856, %rd4834;
	and.b64  	%rd4858, %rd4854, 4294967295;
	and.b64  	%rd4859, %rd4857, 4294967295;
	shr.s64 	%rd4860, %rd4857, 63;
	sub.s64 	%rd4861, %rd4860, %rd4543;
	add.s64 	%rd4862, %rd4861, %rd4841;
	shr.s64 	%rd4863, %rd4862, 63;
	sub.s64 	%rd4864, %rd4863, %rd4544;
	add.s64 	%rd4865, %rd4864, %rd4842;
	and.b64  	%rd4866, %rd4862, 4294967295;
	and.b64  	%rd4867, %rd4865, 4294967295;
	and.b64  	%rd4868, %rd4844, 4294967295;
	and.b64  	%rd4869, %rd4547, 4294967295;
	shr.s64 	%rd4870, %rd4865, 63;
	sub.s64 	%rd4871, %rd4870, %rd4869;
	add.s64 	%rd4872, %rd4871, %rd4868;
	shr.u64 	%rd4873, %rd4844, 32;
	add.s64 	%rd4874, %rd4845, %rd4873;
	and.b64  	%rd4875, %rd4874, 4294967295;
	shr.u64 	%rd4876, %rd4551, 32;
	shr.s64 	%rd4877, %rd4872, 63;
	sub.s64 	%rd4878, %rd4877, %rd4876;
	add.s64 	%rd4879, %rd4878, %rd4875;
	shr.u64 	%rd4880, %rd4879, 32;
	and.b64  	%rd4881, %rd4872, 4294967295;
	and.b64  	%rd4882, %rd4880, 3632069959;
	add.s64 	%rd4883, %rd4882, %rd4850;
	shr.u64 	%rd4884, %rd4883, 32;
	and.b64  	%rd4885, %rd4880, 1008765974;
	add.s64 	%rd4886, %rd4885, %rd4851;
	add.s64 	%rd4887, %rd4886, %rd4884;
	shr.u64 	%rd4888, %rd4887, 32;
	and.b64  	%rd4889, %rd4883, 4294967295;
	shl.b64 	%rd4890, %rd4887, 32;
	or.b64  	%rd4891, %rd4890, %rd4889;
	and.b64  	%rd4892, %rd4880, 1752287885;
	add.s64 	%rd4893, %rd4892, %rd4858;
	add.s64 	%rd4894, %rd4893, %rd4888;
	shr.u64 	%rd4895, %rd4894, 32;
	and.b64  	%rd4896, %rd4880, 2541841041;
	add.s64 	%rd4897, %rd4896, %rd4859;
	add.s64 	%rd4898, %rd4897, %rd4895;
	shr.u64 	%rd4899, %rd4898, 32;
	and.b64  	%rd4900, %rd4894, 4294967295;
	shl.b64 	%rd4901, %rd4898, 32;
	or.b64  	%rd4902, %rd4901, %rd4900;
	and.b64  	%rd4903, %rd4880, 2172737629;
	add.s64 	%rd4904, %rd4903, %rd4866;
	add.s64 	%rd4905, %rd4904, %rd4899;
	shr.u64 	%rd4906, %rd4905, 32;
	and.b64  	%rd4907, %rd4880, 3092268470;
	add.s64 	%rd4908, %rd4907, %rd4867;
	add.s64 	%rd4909, %rd4908, %rd4906;
	shr.u64 	%rd4910, %rd4909, 32;
	and.b64  	%rd4911, %rd4905, 4294967295;
	shl.b64 	%rd4912, %rd4909, 32;
	or.b64  	%rd4913, %rd4912, %rd4911;
	and.b64  	%rd4914, %rd4880, 3778125865;
	shl.b64 	%rd4915, %rd4879, 32;
	and.b64  	%rd4916, %rd4879, 3486998263024844800;
	or.b64  	%rd4917, %rd4915, %rd4881;
	add.s64 	%rd4918, %rd4917, %rd4916;
	add.s64 	%rd4919, %rd4918, %rd4914;
	add.s64 	%rd4920, %rd4919, %rd4910;
	st.global.u64 	[%rd89], %rd4223;
	st.global.u64 	[%rd89+8], %rd4234;
	st.global.u64 	[%rd89+16], %rd4245;
	st.global.u64 	[%rd89+24], %rd4252;
	st.global.u64 	[%rd89+32], %rd4891;
	st.global.u64 	[%rd89+40], %rd4902;
	st.global.u64 	[%rd89+48], %rd4913;
	st.global.u64 	[%rd89+56], %rd4920;
	st.global.u64 	[%rd89+64], %rd4080;
	st.global.u64 	[%rd89+72], %rd4091;
	st.global.u64 	[%rd89+80], %rd4102;
	st.global.u64 	[%rd89+88], %rd4109;
	bra.uni 	$L__BB6_9;
$L__BB6_7:
	mov.b64 	%rd4921, -3216340282688729699;
	st.global.u64 	[%rd89+32], %rd4921;
	mov.b64 	%rd4922, 754611498739239741;
	st.global.u64 	[%rd89+40], %rd4922;
	mov.b64 	%rd4923, 7381016538464732716;
	st.global.u64 	[%rd89+48], %rd4923;
	mov.b64 	%rd4924, 1011752739694698287;
	st.global.u64 	[%rd89+56], %rd4924;
	mov.b64 	%rd4925, 0;
	st.global.u64 	[%rd89], %rd4925;
	st.global.u64 	[%rd89+8], %rd4925;
	st.global.u64 	[%rd89+16], %rd4925;
	st.global.u64 	[%rd89+24], %rd4925;
	st.global.u64 	[%rd89+64], %rd4925;
	st.global.u64 	[%rd89+72], %rd4925;
	st.global.u64 	[%rd89+80], %rd4925;
	st.global.u64 	[%rd89+88], %rd4925;
	bra.uni 	$L__BB6_9;
$L__BB6_8:
	ld.param.u64 	%rd7926, [g1_add_param_2];
	and.b64  	%rd4926, %rd31, 4294967295;
	and.b64  	%rd4927, %rd30, 4294967295;
	and.b64  	%rd4928, %rd29, 4294967295;
	and.b64  	%rd4929, %rd28, 4294967295;
	and.b64  	%rd4930, %rd27, 4294967295;
	and.b64  	%rd4931, %rd26, 4294967295;
	and.b64  	%rd4932, %rd21, 4294967295;
	and.b64  	%rd4933, %rd20, 4294967295;
	and.b64  	%rd4934, %rd19, 4294967295;
	and.b64  	%rd4935, %rd18, 4294967295;
	and.b64  	%rd4936, %rd17, 4294967295;
	and.b64  	%rd4937, %rd16, 4294967295;
	sub.s64 	%rd4938, %rd55, %rd44;
	and.b64  	%rd4939, %rd54, 4294967295;
	and.b64  	%rd4940, %rd43, 4294967295;
	shr.s64 	%rd4941, %rd4938, 63;
	add.s64 	%rd4942, %rd4941, %rd4939;
	sub.s64 	%rd4943, %rd4942, %rd4940;
	and.b64  	%rd4944, %rd4938, 4294967295;
	and.b64  	%rd4945, %rd4943, 4294967295;
	shr.s64 	%rd4946, %rd4943, 63;
	add.s64 	%rd4947, %rd4946, %rd57;
	sub.s64 	%rd4948, %rd4947, %rd47;
	and.b64  	%rd4949, %rd56, 4294967295;
	and.b64  	%rd4950, %rd46, 4294967295;
	shr.s64 	%rd4951, %rd4948, 63;
	add.s64 	%rd4952, %rd4951, %rd4949;
	sub.s64 	%rd4953, %rd4952, %rd4950;
	and.b64  	%rd4954, %rd4948, 4294967295;
	and.b64  	%rd4955, %rd4953, 4294967295;
	shr.s64 	%rd4956, %rd4953, 63;
	add.s64 	%rd4957, %rd4956, %rd59;
	sub.s64 	%rd4958, %rd4957, %rd50;
	and.b64  	%rd4959, %rd58, 4294967295;
	and.b64  	%rd4960, %rd49, 4294967295;
	shr.s64 	%rd4961, %rd4958, 63;
	add.s64 	%rd4962, %rd4961, %rd4959;
	sub.s64 	%rd4963, %rd4962, %rd4960;
	and.b64  	%rd4964, %rd4958, 4294967295;
	and.b64  	%rd4965, %rd4963, 4294967295;
	and.b64  	%rd4966, %rd60, 4294967295;
	and.b64  	%rd4967, %rd51, 4294967295;
	shr.s64 	%rd4968, %rd4963, 63;
	add.s64 	%rd4969, %rd4968, %rd4966;
	sub.s64 	%rd4970, %rd4969, %rd4967;
	shr.u64 	%rd4971, %rd61, 32;
	shr.u64 	%rd4972, %rd52, 32;
	shr.s64 	%rd4973, %rd4970, 63;
	add.s64 	%rd4974, %rd4973, %rd4971;
	sub.s64 	%rd4975, %rd4974, %rd4972;
	shr.u64 	%rd4976, %rd4975, 32;
	and.b64  	%rd4977, %rd4970, 4294967295;
	and.b64  	%rd4978, %rd4976, 3632069959;
	add.s64 	%rd4979, %rd4978, %rd4944;
	shr.u64 	%rd4980, %rd4979, 32;
	and.b64  	%rd4981, %rd4976, 1008765974;
	add.s64 	%rd4982, %rd4981, %rd4945;
	add.s64 	%rd4983, %rd4982, %rd4980;
	shr.u64 	%rd4984, %rd4983, 32;
	and.b64  	%rd4985, %rd4976, 1752287885;
	add.s64 	%rd4986, %rd4985, %rd4954;
	add.s64 	%rd4987, %rd4986, %rd4984;
	shr.u64 	%rd4988, %rd4987, 32;
	and.b64  	%rd4989, %rd4976, 2541841041;
	add.s64 	%rd4990, %rd4989, %rd4955;
	add.s64 	%rd4991, %rd4990, %rd4988;
	shr.u64 	%rd4992, %rd4991, 32;
	and.b64  	%rd4993, %rd4976, 2172737629;
	add.s64 	%rd4994, %rd4993, %rd4964;
	add.s64 	%rd4995, %rd4994, %rd4992;
	shr.u64 	%rd4996, %rd4995, 32;
	and.b64  	%rd4997, %rd4976, 3092268470;
	add.s64 	%rd4998, %rd4997, %rd4965;
	add.s64 	%rd4999, %rd4998, %rd4996;
	shr.u64 	%rd5000, %rd4999, 32;
	and.b64  	%rd5001, %rd4976, 3778125865;
	add.s64 	%rd5002, %rd5001, %rd4977;
	add.s64 	%rd5003, %rd5002, %rd5000;
	shl.b64 	%rd5004, %rd4975, 32;
	and.b64  	%rd5005, %rd4975, 3486998263024844800;
	add.s64 	%rd5006, %rd5005, %rd5004;
	add.s64 	%rd5007, %rd5006, %rd5003;
	shr.u64 	%rd5008, %rd4979, 31;
	and.b64  	%rd5009, %rd5008, 1;
	shl.b64 	%rd5010, %rd4979, 1;
	shl.b64 	%rd5011, %rd4983, 1;
	or.b64  	%rd5012, %rd5011, %rd5009;
	shr.u64 	%rd5013, %rd4983, 31;
	and.b64  	%rd5014, %rd5013, 1;
	and.b64  	%rd5015, %rd5010, 4294967294;
	and.b64  	%rd5016, %rd5012, 4294967295;
	shl.b64 	%rd5017, %rd4987, 1;
	or.b64  	%rd5018, %rd5017, %rd5014;
	shr.u64 	%rd5019, %rd4987, 31;
	and.b64  	%rd5020, %rd5019, 1;
	shl.b64 	%rd5021, %rd4991, 1;
	or.b64  	%rd5022, %rd5021, %rd5020;
	shr.u64 	%rd5023, %rd4991, 31;
	and.b64  	%rd5024, %rd5023, 1;
	and.b64  	%rd5025, %rd5018, 4294967295;
	and.b64  	%rd5026, %rd5022, 4294967295;
	shl.b64 	%rd5027, %rd4995, 1;
	or.b64  	%rd5028, %rd5027, %rd5024;
	shr.u64 	%rd5029, %rd4995, 31;
	and.b64  	%rd5030, %rd5029, 1;
	shl.b64 	%rd5031, %rd4999, 1;
	or.b64  	%rd5032, %rd5031, %rd5030;
	shr.u64 	%rd5033, %rd4999, 31;
	and.b64  	%rd5034, %rd5033, 1;
	and.b64  	%rd5035, %rd5028, 4294967295;
	and.b64  	%rd5036, %rd5032, 4294967295;
	shl.b64 	%rd5037, %rd5003, 1;
	and.b64  	%rd5038, %rd5037, 8589934590;
	or.b64  	%rd5039, %rd5038, %rd5034;
	and.b64  	%rd5040, %rd5007, -4294967296;
	add.s64 	%rd5041, %rd5040, %rd5007;
	and.b64  	%rd5042, %rd5041, -4294967296;
	add.s64 	%rd5043, %rd5042, %rd5039;
	add.s64 	%rd5044, %rd5015, -3632069959;
	shr.s64 	%rd5045, %rd5044, 63;
	add.s64 	%rd5046, %rd5045, %rd5016;
	add.s64 	%rd5047, %rd5046, -1008765974;
	and.b64  	%rd5048, %rd5044, 4294967295;
	and.b64  	%rd5049, %rd5047, 4294967295;
	shr.s64 	%rd5050, %rd5047, 63;
	add.s64 	%rd5051, %rd5050, %rd5025;
	add.s64 	%rd5052, %rd5051, -1752287885;
	shr.s64 	%rd5053, %rd5052, 63;
	add.s64 	%rd5054, %rd5053, %rd5026;
	add.s64 	%rd5055, %rd5054, -2541841041;
	and.b64  	%rd5056, %rd5052, 4294967295;
	and.b64  	%rd5057, %rd5055, 4294967295;
	shr.s64 	%rd5058, %rd5055, 63;
	add.s64 	%rd5059, %rd5058, %rd5035;
	add.s64 	%rd5060, %rd5059, -2172737629;
	shr.s64 	%rd5061, %rd5060, 63;
	add.s64 	%rd5062, %rd5036, %rd5061;
	add.s64 	%rd5063, %rd5062, -3092268470;
	and.b64  	%rd5064, %rd5060, 4294967295;
	and.b64  	%rd5065, %rd5063, 4294967295;
	and.b64  	%rd5066, %rd5039, 4294967295;
	shr.s64 	%rd5067, %rd5063, 63;
	add.s64 	%rd5068, %rd5066, %rd5067;
	add.s64 	%rd5069, %rd5068, -3778125865;
	shr.u64 	%rd5070, %rd5043, 32;
	shr.s64 	%rd5071, %rd5069, 63;
	add.s64 	%rd5072, %rd5070, %rd5071;
	add.s64 	%rd5073, %rd5072, -811880050;
	shr.u64 	%rd5074, %rd5073, 32;
	and.b64  	%rd5075, %rd5069, 4294967295;
	and.b64  	%rd5076, %rd5074, 3632069959;
	add.s64 	%rd5077, %rd5076, %rd5048;
	shr.u64 	%rd5078, %rd5077, 32;
	and.b64  	%rd5079, %rd5074, 1008765974;
	add.s64 	%rd5080, %rd5079, %rd5049;
	add.s64 	%rd5081, %rd5080, %rd5078;
	shr.u64 	%rd5082, %rd5081, 32;
	and.b64  	%rd5083, %rd5074, 1752287885;
	add.s64 	%rd5084, %rd5083, %rd5056;
	add.s64 	%rd5085, %rd5084, %rd5082;
	shr.u64 	%rd5086, %rd5085, 32;
	and.b64  	%rd5087, %rd5074, 2541841041;
	add.s64 	%rd5088, %rd5087, %rd5057;
	add.s64 	%rd5089, %rd5088, %rd5086;
	shr.u64 	%rd5090, %rd5089, 32;
	and.b64  	%rd5091, %rd5074, 2172737629;
	add.s64 	%rd5092, %rd5091, %rd5064;
	add.s64 	%rd5093, %rd5092, %rd5090;
	shr.u64 	%rd5094, %rd5093, 32;
	and.b64  	%rd5095, %rd5074, 3092268470;
	add.s64 	%rd5096, %rd5095, %rd5065;
	add.s64 	%rd5097, %rd5096, %rd5094;
	shr.u64 	%rd5098, %rd5097, 32;
	and.b64  	%rd5099, %rd5074, 3778125865;
	add.s64 	%rd5100, %rd5099, %rd5075;
	add.s64 	%rd5101, %rd5100, %rd5098;
	shl.b64 	%rd5102, %rd5073, 32;
	and.b64  	%rd5103, %rd5073, 3486998263024844800;
	add.s64 	%rd5104, %rd5103, %rd5102;
	add.s64 	%rd5105, %rd5104, %rd5101;
	mul.lo.s64 	%rd5106, %rd5085, %rd5077;
	mul.lo.s64 	%rd5107, %rd5085, %rd5081;
	mad.lo.s64 	%rd5108, %rd5089, %rd5077, %rd5107;
	mul.lo.s64 	%rd5109, %rd5089, %rd5081;
	and.b64  	%rd5110, %rd5106, 4294967295;
	shl.b64 	%rd5111, %rd5108, 32;
	or.b64  	%rd5112, %rd5111, %rd5110;
	mad.lo.s64 	%rd5113, %rd5093, %rd5077, %rd5109;
	mul.lo.s64 	%rd5114, %rd5093, %rd5081;
	mad.lo.s64 	%rd5115, %rd5097, %rd5077, %rd5114;
	and.b64  	%rd5116, %rd5113, 4294967295;
	shl.b64 	%rd5117, %rd5115, 32;
	or.b64  	%rd5118, %rd5117, %rd5116;
	shr.u64 	%rd5119, %rd5105, 32;
	mul.lo.s64 	%rd5120, %rd5093, %rd5085;
	mad.lo.s64 	%rd5121, %rd5097, %rd5081, %rd5120;
	mad.lo.s64 	%rd5122, %rd5101, %rd5077, %rd5121;
	mul.lo.s64 	%rd5123, %rd5093, %rd5089;
	mad.lo.s64 	%rd5124, %rd5097, %rd5085, %rd5123;
	mad.lo.s64 	%rd5125, %rd5101, %rd5081, %rd5124;
	mad.lo.s64 	%rd5126, %rd5119, %rd5077, %rd5125;
	mul.lo.s64 	%rd5127, %rd5097, %rd5089;
	and.b64  	%rd5128, %rd5122, 4294967295;
	shl.b64 	%rd5129, %rd5126, 32;
	or.b64  	%rd5130, %rd5129, %rd5128;
	mad.lo.s64 	%rd5131, %rd5101, %rd5085, %rd5127;
	mad.lo.s64 	%rd5132, %rd5119, %rd5081, %rd5131;
	mul.lo.s64 	%rd5133, %rd5101, %rd5089;
	mad.lo.s64 	%rd5134, %rd5119, %rd5085, %rd5133;
	and.b64  	%rd5135, %rd5132, 4294967295;
	shl.b64 	%rd5136, %rd5134, 32;
	or.b64  	%rd5137, %rd5135, %rd5136;
	mul.lo.s64 	%rd5138, %rd5101, %rd5093;
	mad.lo.s64 	%rd5139, %rd5119, %rd5089, %rd5138;
	mul.lo.s64 	%rd5140, %rd5101, %rd5097;
	mad.lo.s64 	%rd5141, %rd5119, %rd5093, %rd5140;
	mul.lo.s64 	%rd5142, %rd5119, %rd5097;
	and.b64  	%rd5143, %rd5139, 4294967295;
	shl.b64 	%rd5144, %rd5141, 32;
	or.b64  	%rd5145, %rd5144, %rd5143;
	and.b64  	%rd5146, %rd5142, 4294967295;
	mov.b64 	{%r211, %r212}, %rd5144;
	mov.b64 	{%r213, %r214}, %rd5146;
	shf.l.wrap.b32 	%r215, %r212, %r213, 1;
	shf.l.wrap.b32 	%r216, %r213, %r214, 1;
	mov.b64 	%rd5147, {%r215, %r216};
	mov.b64 	{%r217, %r218}, %rd5145;
	mov.b64 	{%r219, %r220}, %rd5136;
	shf.l.wrap.b32 	%r221, %r220, %r217, 1;
	shf.l.wrap.b32 	%r222, %r217, %r218, 1;
	mov.b64 	%rd5148, {%r221, %r222};
	mov.b64 	{%r223, %r224}, %rd5137;
	mov.b64 	{%r225, %r226}, %rd5129;
	shf.l.wrap.b32 	%r227, %r226, %r223, 1;
	shf.l.wrap.b32 	%r228, %r223, %r224, 1;
	mov.b64 	%rd5149, {%r227, %r228};
	mov.b64 	{%r229, %r230}, %rd5130;
	mov.b64 	{%r231, %r232}, %rd5117;
	shf.l.wrap.b32 	%r233, %r232, %r229, 1;
	shf.l.wrap.b32 	%r234, %r229, %r230, 1;
	mov.b64 	%rd5150, {%r233, %r234};
	mov.b64 	{%r235, %r236}, %rd5118;
	mov.b64 	{%r237, %r238}, %rd5111;
	shf.l.wrap.b32 	%r239, %r238, %r235, 1;
	shf.l.wrap.b32 	%r240, %r235, %r236, 1;
	mov.b64 	%rd5151, {%r239, %r240};
	shl.b64 	%rd5152, %rd5112, 1;
	mul.lo.s64 	%rd5153, %rd5077, %rd5077;
	mul.lo.s64 	%rd5154, %rd5077, %rd5081;
	shl.b64 	%rd5155, %rd5154, 33;
	mul.lo.s64 	%rd5156, %rd5081, %rd5081;
	and.b64  	%rd5157, %rd5153, 4294967295;
	or.b64  	%rd5158, %rd5155, %rd5157;
	and.b64  	%rd5159, %rd5156, 4294967295;
	and.b64  	%rd5160, %rd5152, 4294967294;
	add.s64 	%rd5161, %rd5160, %rd5159;
	shr.u64 	%rd5162, %rd5161, 32;
	shr.u64 	%rd5163, %rd5152, 32;
	add.s64 	%rd5164, %rd5162, %rd5163;
	shr.u64 	%rd5165, %rd5164, 32;
	mul.lo.s64 	%rd5166, %rd5085, %rd5085;
	shr.u64 	%rd5167, %rd5151, 32;
	mul.lo.s64 	%rd5168, %rd5085, %rd5089;
	shl.b64 	%rd5169, %rd5168, 1;
	mul.lo.s64 	%rd5170, %rd5089, %rd5089;
	and.b64  	%rd5171, %rd5170, 4294967295;
	and.b64  	%rd5172, %rd5150, 4294967295;
	add.s64 	%rd5173, %rd5172, %rd5171;
	shr.u64 	%rd5174, %rd5173, 32;
	shr.u64 	%rd5175, %rd5150, 32;
	add.s64 	%rd5176, %rd5174, %rd5175;
	shr.u64 	%rd5177, %rd5176, 32;
	mad.lo.s64 	%rd5178, %rd5093, %rd5093, %rd5149;
	add.s64 	%rd5179, %rd5178, %rd5177;
	shr.u64 	%rd5180, %rd5149, 32;
	mul.lo.s64 	%rd5181, %rd5093, %rd5097;
	shl.b64 	%rd5182, %rd5181, 1;
	add.s64 	%rd5183, %rd5180, %rd5182;
	mul.lo.s64 	%rd5184, %rd5097, %rd5097;
	and.b64  	%rd5185, %rd5179, 4294967295;
	and.b64  	%rd5186, %rd5183, 4294967295;
	and.b64  	%rd5187, %rd5184, 4294967295;
	and.b64  	%rd5188, %rd5148, 4294967295;
	add.s64 	%rd5189, %rd5188, %rd5187;
	shr.u64 	%rd5190, %rd5189, 32;
	shr.u64 	%rd5191, %rd5148, 32;
	add.s64 	%rd5192, %rd5190, %rd5191;
	shr.u64 	%rd5193, %rd5192, 32;
	and.b64  	%rd5194, %rd5189, 4294967295;
	and.b64  	%rd5195, %rd5192, 4294967295;
	mad.lo.s64 	%rd5196, %rd5101, %rd5101, %rd5147;
	add.s64 	%rd5197, %rd5196, %rd5193;
	shr.u64 	%rd5198, %rd5147, 32;
	mul.lo.s64 	%rd5199, %rd5101, %rd5119;
	shl.b64 	%rd5200, %rd5199, 1;
	or.b64  	%rd5201, %rd5198, %rd5200;
	mul.lo.s64 	%rd5202, %rd5119, %rd5119;
	and.b64  	%rd5203, %rd5197, 4294967295;
	and.b64  	%rd5204, %rd5201, 4294967295;
	and.b64  	%rd5205, %rd5202, 4294967295;
	mul.lo.s64 	%rd5206, %rd5158, -8659850874718887031;
	shr.u64 	%rd5207, %rd5206, 32;
	mul.lo.s64 	%rd5208, %rd5153, 2148002933;
	mad.lo.s64 	%rd5209, %rd5207, 1008765974, %rd5208;
	add.s64 	%rd5210, %rd5209, %rd5161;
	mul.lo.s64 	%rd5211, %rd5153, 207493785;
	mad.lo.s64 	%rd5212, %rd5207, 1752287885, %rd5211;
	add.s64 	%rd5213, %rd5212, %rd5164;
	and.b64  	%rd5214, %rd5210, 4294967295;
	shl.b64 	%rd5215, %rd5213, 32;
	or.b64  	%rd5216, %rd5215, %rd5214;
	mul.lo.s64 	%rd5217, %rd5153, 1127133286;
	mul.lo.s64 	%rd5218, %rd5153, 234131697;
	mul.lo.s64 	%rd5219, %rd5153, 1202721026;
	mul.lo.s64 	%rd5220, %rd5207, 811880050;
	and.b64  	%rd5221, %rd5220, 4294967294;
	add.s64 	%rd5222, %rd5185, %rd5221;
	shr.u64 	%rd5223, %rd5222, 32;
	add.s64 	%rd5224, %rd5223, %rd5186;
	shr.u64 	%rd5225, %rd5224, 32;
	mul.lo.s64 	%rd5226, %rd5216, -8659850874718887031;
	shr.u64 	%rd5227, %rd5226, 32;
	mad.lo.s64 	%rd5228, %rd5153, 1746026693, %rd5166;
	mad.lo.s64 	%rd5229, %rd5207, 2541841041, %rd5228;
	add.s64 	%rd5230, %rd5229, %rd5151;
	add.s64 	%rd5231, %rd5230, %rd5165;
	mad.lo.s64 	%rd5232, %rd5210, 2148002933, %rd5231;
	mad.lo.s64 	%rd5233, %rd5227, 1008765974, %rd5232;
	mad.lo.s64 	%rd5234, %rd5207, 2172737629, %rd5217;
	add.s64 	%rd5235, %rd5234, %rd5169;
	mad.lo.s64 	%rd5236, %rd5210, 207493785, %rd5235;
	add.s64 	%rd5237, %rd5236, %rd5167;
	mad.lo.s64 	%rd5238, %rd5227, 1752287885, %rd5237;
	and.b64  	%rd5239, %rd5233, 4294967295;
	shl.b64 	%rd5240, %rd5238, 32;
	or.b64  	%rd5241, %rd5240, %rd5239;
	mul.lo.s64 	%rd5242, %rd5210, 234131697;
	mul.lo.s64 	%rd5243, %rd5210, 1202721026;
	mul.lo.s64 	%rd5244, %rd5227, 811880050;
	and.b64  	%rd5245, %rd5244, 4294967294;
	add.s64 	%rd5246, %rd5194, %rd5245;
	add.s64 	%rd5247, %rd5246, %rd5225;
	shr.u64 	%rd5248, %rd5247, 32;
	add.s64 	%rd5249, %rd5248, %rd5195;
	shr.u64 	%rd5250, %rd5249, 32;
	mul.lo.s64 	%rd5251, %rd5241, -8659850874718887031;
	shr.u64 	%rd5252, %rd5251, 32;
	mad.lo.s64 	%rd5253, %rd5207, 3092268470, %rd5218;
	mad.lo.s64 	%rd5254, %rd5210, 1746026693, %rd5253;
	mad.lo.s64 	%rd5255, %rd5227, 2541841041, %rd5254;
	mad.lo.s64 	%rd5256, %rd5233, 2148002933, %rd5255;
	add.s64 	%rd5257, %rd5256, %rd5173;
	mad.lo.s64 	%rd5258, %rd5252, 1008765974, %rd5257;
	mad.lo.s64 	%rd5259, %rd5207, 3778125865, %rd5219;
	mad.lo.s64 	%rd5260, %rd5210, 1127133286, %rd5259;
	mad.lo.s64 	%rd5261, %rd5227, 2172737629, %rd5260;
	mad.lo.s64 	%rd5262, %rd5233, 207493785, %rd5261;
	add.s64 	%rd5263, %rd5262, %rd5176;
	mad.lo.s64 	%rd5264, %rd5252, 1752287885, %rd5263;
	and.b64  	%rd5265, %rd5258, 4294967295;
	shl.b64 	%rd5266, %rd5264, 32;
	or.b64  	%rd5267, %rd5266, %rd5265;
	mul.lo.s64 	%rd5268, %rd5233, 234131697;
	mul.lo.s64 	%rd5269, %rd5233, 1202721026;
	mul.lo.s64 	%rd5270, %rd5252, 811880050;
	and.b64  	%rd5271, %rd5270, 4294967294;
	add.s64 	%rd5272, %rd5271, %rd5203;
	add.s64 	%rd5273, %rd5272, %rd5250;
	shr.u64 	%rd5274, %rd5273, 32;
	add.s64 	%rd5275, %rd5274, %rd5204;
	shr.u64 	%rd5276, %rd5275, 32;
	mul.lo.s64 	%rd5277, %rd5267, -8659850874718887031;
	shr.u64 	%rd5278, %rd5277, 32;
	mad.lo.s64 	%rd5279, %rd5227, 3092268470, %rd5242;
	mad.lo.s64 	%rd5280, %rd5233, 1746026693, %rd5279;
	mad.lo.s64 	%rd5281, %rd5252, 2541841041, %rd5280;
	add.s64 	%rd5282, %rd5281, %rd5222;
	mad.lo.s64 	%rd5283, %rd5258, 2148002933, %rd5282;
	mad.lo.s64 	%rd5284, %rd5278, 1008765974, %rd5283;
	mad.lo.s64 	%rd5285, %rd5227, 3778125865, %rd5243;
	mad.lo.s64 	%rd5286, %rd5233, 1127133286, %rd5285;
	mad.lo.s64 	%rd5287, %rd5252, 2172737629, %rd5286;
	mad.lo.s64 	%rd5288, %rd5258, 207493785, %rd5287;
	add.s64 	%rd5289, %rd5288, %rd5224;
	mad.lo.s64 	%rd5290, %rd5278, 1752287885, %rd5289;
	and.b64  	%rd5291, %rd5284, 4294967295;
	and.b64  	%rd5292, %rd5290, 4294967295;
	mad.lo.s64 	%rd5293, %rd5252, 3092268470, %rd5268;
	mad.lo.s64 	%rd5294, %rd5258, 1746026693, %rd5293;
	add.s64 	%rd5295, %rd5294, %rd5247;
	mad.lo.s64 	%rd5296, %rd5278, 2541841041, %rd5295;
	mad.lo.s64 	%rd5297, %rd5252, 3778125865, %rd5269;
	mad.lo.s64 	%rd5298, %rd5258, 1127133286, %rd5297;
	add.s64 	%rd5299, %rd5298, %rd5249;
	mad.lo.s64 	%rd5300, %rd5278, 2172737629, %rd5299;
	and.b64  	%rd5301, %rd5296, 4294967295;
	and.b64  	%rd5302, %rd5300, 4294967295;
	mul.lo.s64 	%rd5303, %rd5258, 234131697;
	mad.lo.s64 	%rd5304, %rd5278, 3092268470, %rd5303;
	add.s64 	%rd5305, %rd5304, %rd5273;
	mul.lo.s64 	%rd5306, %rd5258, 1202721026;
	mad.lo.s64 	%rd5307, %rd5278, 3778125865, %rd5306;
	add.s64 	%rd5308, %rd5307, %rd5275;
	mul.lo.s64 	%rd5309, %rd5278, 811880050;
	and.b64  	%rd5310, %rd5305, 4294967295;
	and.b64  	%rd5311, %rd5308, 4294967295;
	and.b64  	%rd5312, %rd5309, 4294967294;
	add.s64 	%rd5313, %rd5312, %rd5205;
	add.s64 	%rd5314, %rd5313, %rd5276;
	add.s64 	%rd5315, %rd5291, -3632069959;
	shr.s64 	%rd5316, %rd5315, 63;
	add.s64 	%rd5317, %rd5292, %rd5316;
	add.s64 	%rd5318, %rd5317, -1008765974;
	and.b64  	%rd5319, %rd5315, 4294967295;
	and.b64  	%rd5320, %rd5318, 4294967295;
	shr.s64 	%rd5321, %rd5318, 63;
	add.s64 	%rd5322, %rd5301, %rd5321;
	add.s64 	%rd5323, %rd5322, -1752287885;
	shr.s64 	%rd5324, %rd5323, 63;
	add.s64 	%rd5325, %rd5302, %rd5324;
	add.s64 	%rd5326, %rd5325, -2541841041;
	and.b64  	%rd5327, %rd5323, 4294967295;
	and.b64  	%rd5328, %rd5326, 4294967295;
	shr.s64 	%rd5329, %rd5326, 63;
	add.s64 	%rd5330, %rd5310, %rd5329;
	add.s64 	%rd5331, %rd5330, -2172737629;
	shr.s64 	%rd5332, %rd5331, 63;
	add.s64 	%rd5333, %rd5311, %rd5332;
	add.s64 	%rd5334, %rd5333, -3092268470;
	and.b64  	%rd5335, %rd5331, 4294967295;
	and.b64  	%rd5336, %rd5334, 4294967295;
	and.b64  	%rd5337, %rd5314, 4294967295;
	shr.s64 	%rd5338, %rd5334, 63;
	add.s64 	%rd5339, %rd5337, %rd5338;
	add.s64 	%rd5340, %rd5339, -3778125865;
	and.b64  	%rd5341, %rd5340, 4294967295;
	add.s64 	%rd5342, %rd5319, 3632069959;
	shr.u64 	%rd5343, %rd5342, 32;
	add.s64 	%rd5344, %rd5343, %rd5320;
	add.s64 	%rd5345, %rd5344, 1008765974;
	shr.u64 	%rd5346, %rd5345, 32;
	add.s64 	%rd5347, %rd5327, %rd5346;
	add.s64 	%rd5348, %rd5347, 1752287885;
	shr.u64 	%rd5349, %rd5348, 32;
	add.s64 	%rd5350, %rd5328, %rd5349;
	add.s64 	%rd5351, %rd5350, 2541841041;
	shr.u64 	%rd5352, %rd5351, 32;
	add.s64 	%rd5353, %rd5335, %rd5352;
	add.s64 	%rd5354, %rd5353, 2172737629;
	shr.u64 	%rd5355, %rd5354, 32;
	add.s64 	%rd5356, %rd5336, %rd5355;
	add.s64 	%rd5357, %rd5356, 3092268470;
	shr.u64 	%rd5358, %rd5357, 32;
	add.s64 	%rd5359, %rd5341, %rd5358;
	add.s64 	%rd5360, %rd5359, 3778125865;
	shr.s64 	%rd5361, %rd5340, 31;
	and.b64  	%rd5362, %rd5361, -4294967296;
	add.s64 	%rd5363, %rd5362, %rd5314;
	and.b64  	%rd5364, %rd5363, -4294967296;
	add.s64 	%rd5365, %rd5364, %rd5360;
	mul.lo.s64 	%rd5366, %rd5342, %rd4979;
	mul.lo.s64 	%rd5367, %rd5342, %rd4983;
	mad.lo.s64 	%rd5368, %rd5345, %rd4979, %rd5367;
	and.b64  	%rd5369, %rd5366, 4294967295;
	shl.b64 	%rd5370, %rd5368, 32;
	or.b64  	%rd5371, %rd5370, %rd5369;
	shr.u64 	%rd5372, %rd5365, 32;
	mul.lo.s64 	%rd5373, %rd5342, %rd4987;
	mul.lo.s64 	%rd5374, %rd5342, %rd4991;
	mul.lo.s64 	%rd5375, %rd5342, %rd4995;
	mul.lo.s64 	%rd5376, %rd5342, %rd4999;
	mul.lo.s64 	%rd5377, %rd5342, %rd5003;
	shr.u64 	%rd5378, %rd5007, 32;
	mul.lo.s64 	%rd5379, %rd5342, %rd5378;
	mul.lo.s64 	%rd5380, %rd5345, %rd5378;
	mad.lo.s64 	%rd5381, %rd5348, %rd5003, %rd5380;
	mad.lo.s64 	%rd5382, %rd5351, %rd4999, %rd5381;
	mad.lo.s64 	%rd5383, %rd5354, %rd4995, %rd5382;
	mad.lo.s64 	%rd5384, %rd5357, %rd4991, %rd5383;
	mad.lo.s64 	%rd5385, %rd5360, %rd4987, %rd5384;
	mad.lo.s64 	%rd5386, %rd5372, %rd4983, %rd5385;
	mul.lo.s64 	%rd5387, %rd5348, %rd5378;
	mad.lo.s64 	%rd5388, %rd5351, %rd5003, %rd5387;
	mad.lo.s64 	%rd5389, %rd5354, %rd4999, %rd5388;
	mad.lo.s64 	%rd5390, %rd5357, %rd4995, %rd5389;
	mad.lo.s64 	%rd5391, %rd5360, %rd4991, %rd5390;
	mad.lo.s64 	%rd5392, %rd5372, %rd4987, %rd5391;
	mul.lo.s64 	%rd5393, %rd5351, %rd5378;
	and.b64  	%rd5394, %rd5386, 4294967295;
	and.b64  	%rd5395, %rd5392, 4294967295;
	mad.lo.s64 	%rd5396, %rd5354, %rd5003, %rd5393;
	mad.lo.s64 	%rd5397, %rd5357, %rd4999, %rd5396;
	mad.lo.s64 	%rd5398, %rd5360, %rd4995, %rd5397;
	mad.lo.s64 	%rd5399, %rd5372, %rd4991, %rd5398;
	mul.lo.s64 	%rd5400, %rd5354, %rd5378;
	mad.lo.s64 	%rd5401, %rd5357, %rd5003, %rd5400;
	mad.lo.s64 	%rd5402, %rd5360, %rd4999, %rd5401;
	mad.lo.s64 	%rd5403, %rd5372, %rd4995, %rd5402;
	mul.lo.s64 	%rd5404, %rd5357, %rd5378;
	and.b64  	%rd5405, %rd5399, 4294967295;
	and.b64  	%rd5406, %rd5403, 4294967295;
	mad.lo.s64 	%rd5407, %rd5360, %rd5003, %rd5404;
	mad.lo.s64 	%rd5408, %rd5372, %rd4999, %rd5407;
	mul.lo.s64 	%rd5409, %rd5360, %rd5378;
	mad.lo.s64 	%rd5410, %rd5372, %rd5003, %rd5409;
	mul.lo.s64 	%rd5411, %rd5372, %rd5378;
	and.b64  	%rd5412, %rd5408, 4294967295;
	and.b64  	%rd5413, %rd5410, 4294967295;
	and.b64  	%rd5414, %rd5411, 4294967295;
	mul.lo.s64 	%rd5415, %rd5371, -8659850874718887031;
	shr.u64 	%rd5416, %rd5415, 32;
	mad.lo.s64 	%rd5417, %rd5366, 2148002933, %rd5373;
	mad.lo.s64 	%rd5418, %rd5345, %rd4983, %rd5417;
	mad.lo.s64 	%rd5419, %rd5348, %rd4979, %rd5418;
	mad.lo.s64 	%rd5420, %rd5416, 1008765974, %rd5419;
	mad.lo.s64 	%rd5421, %rd5366, 207493785, %rd5374;
	mad.lo.s64 	%rd5422, %rd5345, %rd4987, %rd5421;
	mad.lo.s64 	%rd5423, %rd5348, %rd4983, %rd5422;
	mad.lo.s64 	%rd5424, %rd5351, %rd4979, %rd5423;
	mad.lo.s64 	%rd5425, %rd5416, 1752287885, %rd5424;
	and.b64  	%rd5426, %rd5420, 4294967295;
	shl.b64 	%rd5427, %rd5425, 32;
	or.b64  	%rd5428, %rd5427, %rd5426;
	mul.lo.s64 	%rd5429, %rd5416, 811880050;
	and.b64  	%rd5430, %rd5429, 4294967294;
	add.s64 	%rd5431, %rd5394, %rd5430;
	shr.u64 	%rd5432, %rd5431, 32;
	add.s64 	%rd5433, %rd5432, %rd5395;
	shr.u64 	%rd5434, %rd5433, 32;
	mul.lo.s64 	%rd5435, %rd5428, -8659850874718887031;
	shr.u64 	%rd5436, %rd5435, 32;
	mad.lo.s64 	%rd5437, %rd5366, 1746026693, %rd5375;
	mad.lo.s64 	%rd5438, %rd5345, %rd4991, %rd5437;
	mad.lo.s64 	%rd5439, %rd5348, %rd4987, %rd5438;
	mad.lo.s64 	%rd5440, %rd5351, %rd4983, %rd5439;
	mad.lo.s64 	%rd5441, %rd5416, 2541841041, %rd5440;
	mad.lo.s64 	%rd5442, %rd5420, 2148002933, %rd5441;
	mad.lo.s64 	%rd5443, %rd5354, %rd4979, %rd5442;
	mad.lo.s64 	%rd5444, %rd5436, 1008765974, %rd5443;
	mad.lo.s64 	%rd5445, %rd5366, 1127133286, %rd5376;
	mad.lo.s64 	%rd5446, %rd5345, %rd4995, %rd5445;
	mad.lo.s64 	%rd5447, %rd5348, %rd4991, %rd5446;
	mad.lo.s64 	%rd5448, %rd5351, %rd4987, %rd5447;
	mad.lo.s64 	%rd5449, %rd5416, 2172737629, %rd5448;
	mad.lo.s64 	%rd5450, %rd5420, 207493785, %rd5449;
	mad.lo.s64 	%rd5451, %rd5354, %rd4983, %rd5450;
	mad.lo.s64 	%rd5452, %rd5357, %rd4979, %rd5451;
	mad.lo.s64 	%rd5453, %rd5436, 1752287885, %rd5452;
	and.b64  	%rd5454, %rd5444, 4294967295;
	shl.b64 	%rd5455, %rd5453, 32;
	or.b64  	%rd5456, %rd5455, %rd5454;
	mul.lo.s64 	%rd5457, %rd5420, 234131697;
	mul.lo.s64 	%rd5458, %rd5420, 1202721026;
	mul.lo.s64 	%rd5459, %rd5436, 811880050;
	and.b64  	%rd5460, %rd5459, 4294967294;
	add.s64 	%rd5461, %rd5405, %rd5460;
	add.s64 	%rd5462, %rd5461, %rd5434;
	shr.u64 	%rd5463, %rd5462, 32;
	add.s64 	%rd5464, %rd5463, %rd5406;
	shr.u64 	%rd5465, %rd5464, 32;
	mul.lo.s64 	%rd5466, %rd5456, -8659850874718887031;
	shr.u64 	%rd5467, %rd5466, 32;
	mad.lo.s64 	%rd5468, %rd5366, 234131697, %rd5377;
	mad.lo.s64 	%rd5469, %rd5345, %rd4999, %rd5468;
	mad.lo.s64 	%rd5470, %rd5348, %rd4995, %rd5469;
	mad.lo.s64 	%rd5471, %rd5351, %rd4991, %rd5470;
	mad.lo.s64 	%rd5472, %rd5416, 3092268470, %rd5471;
	mad.lo.s64 	%rd5473, %rd5420, 1746026693, %rd5472;
	mad.lo.s64 	%rd5474, %rd5354, %rd4987, %rd5473;
	mad.lo.s64 	%rd5475, %rd5357, %rd4983, %rd5474;
	mad.lo.s64 	%rd5476, %rd5360, %rd4979, %rd5475;
	mad.lo.s64 	%rd5477, %rd5436, 2541841041, %rd5476;
	mad.lo.s64 	%rd5478, %rd5444, 2148002933, %rd5477;
	mad.lo.s64 	%rd5479, %rd5467, 1008765974, %rd5478;
	mad.lo.s64 	%rd5480, %rd5366, 1202721026, %rd5379;
	mad.lo.s64 	%rd5481, %rd5345, %rd5003, %rd5480;
	mad.lo.s64 	%rd5482, %rd5348, %rd4999, %rd5481;
	mad.lo.s64 	%rd5483, %rd5351, %rd4995, %rd5482;
	mad.lo.s64 	%rd5484, %rd5416, 3778125865, %rd5483;
	mad.lo.s64 	%rd5485, %rd5420, 1127133286, %rd5484;
	mad.lo.s64 	%rd5486, %rd5354, %rd4991, %rd5485;
	mad.lo.s64 	%rd5487, %rd5357, %rd4987, %rd5486;
	mad.lo.s64 	%rd5488, %rd5360, %rd4983, %rd5487;
	mad.lo.s64 	%rd5489, %rd5436, 2172737629, %rd5488;
	mad.lo.s64 	%rd5490, %rd5372, %rd4979, %rd5489;
	mad.lo.s64 	%rd5491, %rd5444, 207493785, %rd5490;
	mad.lo.s64 	%rd5492, %rd5467, 1752287885, %rd5491;
	and.b64  	%rd5493, %rd5479, 4294967295;
	shl.b64 	%rd5494, %rd5492, 32;
	or.b64  	%rd5495, %rd5494, %rd5493;
	mul.lo.s64 	%rd5496, %rd5444, 234131697;
	mul.lo.s64 	%rd5497, %rd5444, 1202721026;
	mul.lo.s64 	%rd5498, %rd5467, 811880050;
	and.b64  	%rd5499, %rd5498, 4294967294;
	add.s64 	%rd5500, %rd5499, %rd5412;
	add.s64 	%rd5501, %rd5500, %rd5465;
	shr.u64 	%rd5502, %rd5501, 32;
	add.s64 	%rd5503, %rd5502, %rd5413;
	shr.u64 	%rd5504, %rd5503, 32;
	mul.lo.s64 	%rd5505, %rd5495, -8659850874718887031;
	shr.u64 	%rd5506, %rd5505, 32;
	mad.lo.s64 	%rd5507, %rd5436, 3092268470, %rd5457;
	mad.lo.s64 	%rd5508, %rd5444, 1746026693, %rd5507;
	add.s64 	%rd5509, %rd5508, %rd5431;
	mad.lo.s64 	%rd5510, %rd5467, 2541841041, %rd5509;
	mad.lo.s64 	%rd5511, %rd5479, 2148002933, %rd5510;
	mad.lo.s64 	%rd5512, %rd5506, 1008765974, %rd5511;
	mad.lo.s64 	%rd5513, %rd5436, 3778125865, %rd5458;
	mad.lo.s64 	%rd5514, %rd5444, 1127133286, %rd5513;
	mad.lo.s64 	%rd5515, %rd5467, 2172737629, %rd5514;
	add.s64 	%rd5516, %rd5515, %rd5433;
	mad.lo.s64 	%rd5517, %rd5479, 207493785, %rd5516;
	mad.lo.s64 	%rd5518, %rd5506, 1752287885, %rd5517;
	and.b64  	%rd5519, %rd5512, 4294967295;
	and.b64  	%rd5520, %rd5518, 4294967295;
	mad.lo.s64 	%rd5521, %rd5467, 3092268470, %rd5496;
	mad.lo.s64 	%rd5522, %rd5479, 1746026693, %rd5521;
	add.s64 	%rd5523, %rd5522, %rd5462;
	mad.lo.s64 	%rd5524, %rd5506, 2541841041, %rd5523;
	mad.lo.s64 	%rd5525, %rd5467, 3778125865, %rd5497;
	mad.lo.s64 	%rd5526, %rd5479, 1127133286, %rd5525;
	add.s64 	%rd5527, %rd5526, %rd5464;
	mad.lo.s64 	%rd5528, %rd5506, 2172737629, %rd5527;
	and.b64  	%rd5529, %rd5524, 4294967295;
	and.b64  	%rd5530, %rd5528, 4294967295;
	mad.lo.s64 	%rd5531, %rd5479, 234131697, %rd5501;
	mad.lo.s64 	%rd5532, %rd5506, 3092268470, %rd5531;
	mad.lo.s64 	%rd5533, %rd5479, 1202721026, %rd5503;
	mad.lo.s64 	%rd5534, %rd5506, 3778125865, %rd5533;
	mul.lo.s64 	%rd5535, %rd5506, 811880050;
	and.b64  	%rd5536, %rd5532, 4294967295;
	and.b64  	%rd5537, %rd5534, 4294967295;
	and.b64  	%rd5538, %rd5535, 4294967294;
	add.s64 	%rd5539, %rd5538, %rd5414;
	add.s64 	%rd5540, %rd5539, %rd5504;
	add.s64 	%rd5541, %rd5519, -3632069959;
	shr.s64 	%rd5542, %rd5541, 63;
	add.s64 	%rd5543, %rd5520, %rd5542;
	add.s64 	%rd5544, %rd5543, -1008765974;
	and.b64  	%rd5545, %rd5541, 4294967295;
	and.b64  	%rd5546, %rd5544, 4294967295;
	shr.s64 	%rd5547, %rd5544, 63;
	add.s64 	%rd5548, %rd5529, %rd5547;
	add.s64 	%rd5549, %rd5548, -1752287885;
	shr.s64 	%rd5550, %rd5549, 63;
	add.s64 	%rd5551, %rd5530, %rd5550;
	add.s64 	%rd5552, %rd5551, -2541841041;
	and.b64  	%rd5553, %rd5549, 4294967295;
	and.b64  	%rd5554, %rd5552, 4294967295;
	shr.s64 	%rd5555, %rd5552, 63;
	add.s64 	%rd5556, %rd5536, %rd5555;
	add.s64 	%rd5557, %rd5556, -2172737629;
	shr.s64 	%rd5558, %rd5557, 63;
	add.s64 	%rd5559, %rd5537, %rd5558;
	add.s64 	%rd5560, %rd5559, -3092268470;
	and.b64  	%rd5561, %rd5557, 4294967295;
	and.b64  	%rd5562, %rd5560, 4294967295;
	and.b64  	%rd5563, %rd5540, 4294967295;
	shr.s64 	%rd5564, %rd5560, 63;
	add.s64 	%rd5565, %rd5563, %rd5564;
	add.s64 	%rd5566, %rd5565, -3778125865;
	and.b64  	%rd5567, %rd5566, 4294967295;
	add.s64 	%rd5568, %rd5545, 3632069959;
	shr.u64 	%rd5569, %rd5568, 32;
	add.s64 	%rd5570, %rd5569, %rd5546;
	add.s64 	%rd5571, %rd5570, 1008765974;
	shr.u64 	%rd5572, %rd5571, 32;
	and.b64  	%rd5573, %rd5568, 4294967295;
	add.s64 	%rd5574, %rd5553, %rd5572;
	add.s64 	%rd5575, %rd5574, 1752287885;
	shr.u64 	%rd5576, %rd5575, 32;
	add.s64 	%rd5577, %rd5554, %rd5576;
	add.s64 	%rd5578, %rd5577, 2541841041;
	shr.u64 	%rd5579, %rd5578, 32;
	and.b64  	%rd5580, %rd5575, 4294967295;
	add.s64 	%rd5581, %rd5561, %rd5579;
	add.s64 	%rd5582, %rd5581, 2172737629;
	shr.u64 	%rd5583, %rd5582, 32;
	add.s64 	%rd5584, %rd5562, %rd5583;
	add.s64 	%rd5585, %rd5584, 3092268470;
	shr.u64 	%rd5586, %rd5585, 32;
	and.b64  	%rd5587, %rd5582, 4294967295;
	add.s64 	%rd5588, %rd5567, %rd5586;
	add.s64 	%rd5589, %rd5588, 3778125865;
	shr.s64 	%rd5590, %rd5566, 31;
	and.b64  	%rd5591, %rd5590, -4294967296;
	add.s64 	%rd5592, %rd5591, %rd5540;
	and.b64  	%rd5593, %rd5592, -4294967296;
	add.s64 	%rd5594, %rd5593, %rd5589;
	sub.s64 	%rd5595, %rd82, %rd72;
	and.b64  	%rd5596, %rd81, 4294967295;
	and.b64  	%rd5597, %rd71, 4294967295;
	shr.s64 	%rd5598, %rd5595, 63;
	sub.s64 	%rd5599, %rd5598, %rd5597;
	add.s64 	%rd5600, %rd5599, %rd5596;
	and.b64  	%rd5601, %rd5595, 4294967295;
	and.b64  	%rd5602, %rd5600, 4294967295;
	shr.s64 	%rd5603, %rd5600, 63;
	sub.s64 	%rd5604, %rd5603, %rd75;
	add.s64 	%rd5605, %rd5604, %rd84;
	and.b64  	%rd5606, %rd83, 4294967295;
	and.b64  	%rd5607, %rd74, 4294967295;
	shr.s64 	%rd5608, %rd5605, 63;
	sub.s64 	%rd5609, %rd5608, %rd5607;
	add.s64 	%rd5610, %rd5609, %rd5606;
	and.b64  	%rd5611, %rd5605, 4294967295;
	and.b64  	%rd5612, %rd5610, 4294967295;
	shr.s64 	%rd5613, %rd5610, 63;
	sub.s64 	%rd5614, %rd5613, %rd78;
	add.s64 	%rd5615, %rd5614, %rd86;
	and.b64  	%rd5616, %rd85, 4294967295;
	and.b64  	%rd5617, %rd77, 4294967295;
	shr.s64 	%rd5618, %rd5615, 63;
	sub.s64 	%rd5619, %rd5618, %rd5617;
	add.s64 	%rd5620, %rd5619, %rd5616;
	and.b64  	%rd5621, %rd5615, 4294967295;
	and.b64  	%rd5622, %rd5620, 4294967295;
	and.b64  	%rd5623, %rd87, 4294967295;
	and.b64  	%rd5624, %rd79, 4294967295;
	shr.s64 	%rd5625, %rd5620, 63;
	sub.s64 	%rd5626, %rd5625, %rd5624;
	add.s64 	%rd5627, %rd5626, %rd5623;
	shr.u64 	%rd5628, %rd88, 32;
	shr.u64 	%rd5629, %rd80, 32;
	shr.s64 	%rd5630, %rd5627, 63;
	sub.s64 	%rd5631, %rd5630, %rd5629;
	add.s64 	%rd5632, %rd5631, %rd5628;
	shr.u64 	%rd5633, %rd5632, 32;
	and.b64  	%rd5634, %rd5627, 4294967295;
	and.b64  	%rd5635, %rd5633, 3632069959;
	add.s64 	%rd5636, %rd5635, %rd5601;
	shr.u64 	%rd5637, %rd5636, 32;
	and.b64  	%rd5638, %rd5633, 1008765974;
	add.s64 	%rd5639, %rd5638, %rd5602;
	add.s64 	%rd5640, %rd5639, %rd5637;
	shr.u64 	%rd5641, %rd5640, 32;
	and.b64  	%rd5642, %rd5633, 1752287885;
	add.s64 	%rd5643, %rd5642, %rd5611;
	add.s64 	%rd5644, %rd5643, %rd5641;
	shr.u64 	%rd5645, %rd5644, 32;
	and.b64  	%rd5646, %rd5633, 2541841041;
	add.s64 	%rd5647, %rd5646, %rd5612;
	add.s64 	%rd5648, %rd5647, %rd5645;
	shr.u64 	%rd5649, %rd5648, 32;
	and.b64  	%rd5650, %rd5633, 2172737629;
	add.s64 	%rd5651, %rd5650, %rd5621;
	add.s64 	%rd5652, %rd5651, %rd5649;
	shr.u64 	%rd5653, %rd5652, 32;
	and.b64  	%rd5654, %rd5633, 3092268470;
	add.s64 	%rd5655, %rd5654, %rd5622;
	add.s64 	%rd5656, %rd5655, %rd5653;
	shr.u64 	%rd5657, %rd5656, 32;
	and.b64  	%rd5658, %rd5633, 3778125865;
	add.s64 	%rd5659, %rd5658, %rd5634;
	add.s64 	%rd5660, %rd5659, %rd5657;
	shl.b64 	%rd5661, %rd5632, 32;
	and.b64  	%rd5662, %rd5632, 3486998263024844800;
	add.s64 	%rd5663, %rd5662, %rd5661;
	add.s64 	%rd5664, %rd5663, %rd5660;
	shr.u64 	%rd5665, %rd5636, 31;
	shl.b64 	%rd5666, %rd5636, 1;
	shl.b64 	%rd5667, %rd5640, 1;
	and.b64  	%rd5668, %rd5665, 1;
	or.b64  	%rd5669, %rd5667, %rd5668;
	shr.u64 	%rd5670, %rd5640, 31;
	and.b64  	%rd5671, %rd5670, 1;
	and.b64  	%rd5672, %rd5666, 4294967294;
	and.b64  	%rd5673, %rd5669, 4294967295;
	shl.b64 	%rd5674, %rd5644, 1;
	or.b64  	%rd5675, %rd5674, %rd5671;
	shr.u64 	%rd5676, %rd5644, 31;
	and.b64  	%rd5677, %rd5676, 1;
	shl.b64 	%rd5678, %rd5648, 1;
	or.b64  	%rd5679, %rd5678, %rd5677;
	shr.u64 	%rd5680, %rd5648, 31;
	and.b64  	%rd5681, %rd5680, 1;
	and.b64  	%rd5682, %rd5675, 4294967295;
	and.b64  	%rd5683, %rd5679, 4294967295;
	shl.b64 	%rd5684, %rd5652, 1;
	or.b64  	%rd5685, %rd5684, %rd5681;
	shr.u64 	%rd5686, %rd5652, 31;
	and.b64  	%rd5687, %rd5686, 1;
	shl.b64 	%rd5688, %rd5656, 1;
	or.b64  	%rd5689, %rd5688, %rd5687;
	shr.u64 	%rd5690, %rd5656, 31;
	and.b64  	%rd5691, %rd5690, 1;
	and.b64  	%rd5692, %rd5685, 4294967295;
	and.b64  	%rd5693, %rd5689, 4294967295;
	shl.b64 	%rd5694, %rd5660, 1;
	and.b64  	%rd5695, %rd5694, 8589934590;
	or.b64  	%rd5696, %rd5695, %rd5691;
	and.b64  	%rd5697, %rd5664, -4294967296;
	add.s64 	%rd5698, %rd5697, %rd5664;
	and.b64  	%rd5699, %rd5698, -4294967296;
	add.s64 	%rd5700, %rd5699, %rd5696;
	add.s64 	%rd5701, %rd5672, -3632069959;
	shr.s64 	%rd5702, %rd5701, 63;
	add.s64 	%rd5703, %rd5702, %rd5673;
	add.s64 	%rd5704, %rd5703, -1008765974;
	and.b64  	%rd5705, %rd5701, 4294967295;
	and.b64  	%rd5706, %rd5704, 4294967295;
	shr.s64 	%rd5707, %rd5704, 63;
	add.s64 	%rd5708, %rd5707, %rd5682;
	add.s64 	%rd5709, %rd5708, -1752287885;
	shr.s64 	%rd5710, %rd5709, 63;
	add.s64 	%rd5711, %rd5710, %rd5683;
	add.s64 	%rd5712, %rd5711, -2541841041;
	and.b64  	%rd5713, %rd5709, 4294967295;
	and.b64  	%rd5714, %rd5712, 4294967295;
	shr.s64 	%rd5715, %rd5712, 63;
	add.s64 	%rd5716, %rd5715, %rd5692;
	add.s64 	%rd5717, %rd5716, -2172737629;
	shr.s64 	%rd5718, %rd5717, 63;
	add.s64 	%rd5719, %rd5693, %rd5718;
	add.s64 	%rd5720, %rd5719, -3092268470;
	and.b64  	%rd5721, %rd5717, 4294967295;
	and.b64  	%rd5722, %rd5720, 4294967295;
	and.b64  	%rd5723, %rd5696, 4294967295;
	shr.s64 	%rd5724, %rd5720, 63;
	add.s64 	%rd5725, %rd5723, %rd5724;
	add.s64 	%rd5726, %rd5725, -3778125865;
	shr.u64 	%rd5727, %rd5700, 32;
	shr.s64 	%rd5728, %rd5726, 63;
	add.s64 	%rd5729, %rd5727, %rd5728;
	add.s64 	%rd5730, %rd5729, -811880050;
	shr.u64 	%rd5731, %rd5730, 32;
	and.b64  	%rd5732, %rd5726, 4294967295;
	and.b64  	%rd5733, %rd5731, 3632069959;
	add.s64 	%rd5734, %rd5733, %rd5705;
	shr.u64 	%rd5735, %rd5734, 32;
	and.b64  	%rd5736, %rd5731, 1008765974;
	add.s64 	%rd5737, %rd5736, %rd5706;
	add.s64 	%rd5738, %rd5737, %rd5735;
	shr.u64 	%rd5739, %rd5738, 32;
	and.b64  	%rd5740, %rd5731, 1752287885;
	add.s64 	%rd5741, %rd5740, %rd5713;
	add.s64 	%rd5742, %rd5741, %rd5739;
	shr.u64 	%rd5743, %rd5742, 32;
	and.b64  	%rd5744, %rd5731, 2541841041;
	add.s64 	%rd5745, %rd5744, %rd5714;
	add.s64 	%rd5746, %rd5745, %rd5743;
	shr.u64 	%rd5747, %rd5746, 32;
	and.b64  	%rd5748, %rd5731, 2172737629;
	add.s64 	%rd5749, %rd5748, %rd5721;
	add.s64 	%rd5750, %rd5749, %rd5747;
	shr.u64 	%rd5751, %rd5750, 32;
	and.b64  	%rd5752, %rd5731, 3092268470;
	add.s64 	%rd5753, %rd5752, %rd5722;
	add.s64 	%rd5754, %rd5753, %rd5751;
	shr.u64 	%rd5755, %rd5754, 32;
	and.b64  	%rd5756, %rd5731, 3778125865;
	add.s64 	%rd5757, %rd5756, %rd5732;
	add.s64 	%rd5758, %rd5757, %rd5755;
	shl.b64 	%rd5759, %rd5730, 32;
	and.b64  	%rd5760, %rd5730, 3486998263024844800;
	add.s64 	%rd5761, %rd5760, %rd5759;
	add.s64 	%rd5762, %rd5761, %rd5758;
	mul.lo.s64 	%rd5763, %rd5342, %rd42;
	mul.lo.s64 	%rd5764, %rd5342, %rd43;
	mad.lo.s64 	%rd5765, %rd5345, %rd42, %rd5764;
	and.b64  	%rd5766, %rd5763, 4294967295;
	shl.b64 	%rd5767, %rd5765, 32;
	or.b64  	%rd5768, %rd5767, %rd5766;
	mul.lo.s64 	%rd5769, %rd5342, %rd45;
	mul.lo.s64 	%rd5770, %rd5342, %rd46;
	mul.lo.s64 	%rd5771, %rd5342, %rd48;
	mul.lo.s64 	%rd5772, %rd5342, %rd49;
	mul.lo.s64 	%rd5773, %rd5342, %rd51;
	mul.lo.s64 	%rd5774, %rd5342, %rd4972;
	mul.lo.s64 	%rd5775, %rd5345, %rd4972;
	mad.lo.s64 	%rd5776, %rd5348, %rd51, %rd5775;
	mad.lo.s64 	%rd5777, %rd5351, %rd49, %rd5776;
	mad.lo.s64 	%rd5778, %rd5354, %rd48, %rd5777;
	mad.lo.s64 	%rd5779, %rd5357, %rd46, %rd5778;
	mad.lo.s64 	%rd5780, %rd5360, %rd45, %rd5779;
	mad.lo.s64 	%rd5781, %rd5372, %rd43, %rd5780;
	mul.lo.s64 	%rd5782, %rd5348, %rd4972;
	mad.lo.s64 	%rd5783, %rd5351, %rd51, %rd5782;
	mad.lo.s64 	%rd5784, %rd5354, %rd49, %rd5783;
	mad.lo.s64 	%rd5785, %rd5357, %rd48, %rd5784;
	mad.lo.s64 	%rd5786, %rd5360, %rd46, %rd5785;
	mad.lo.s64 	%rd5787, %rd5372, %rd45, %rd5786;
	mul.lo.s64 	%rd5788, %rd5351, %rd4972;
	and.b64  	%rd5789, %rd5781, 4294967295;
	and.b64  	%rd5790, %rd5787, 4294967295;
	mad.lo.s64 	%rd5791, %rd5354, %rd51, %rd5788;
	mad.lo.s64 	%rd5792, %rd5357, %rd49, %rd5791;
	mad.lo.s64 	%rd5793, %rd5360, %rd48, %rd5792;
	mad.lo.s64 	%rd5794, %rd5372, %rd46, %rd5793;
	mul.lo.s64 	%rd5795, %rd5354, %rd4972;
	mad.lo.s64 	%rd5796, %rd5357, %rd51, %rd5795;
	mad.lo.s64 	%rd5797, %rd5360, %rd49, %rd5796;
	mad.lo.s64 	%rd5798, %rd5372, %rd48, %rd5797;
	mul.lo.s64 	%rd5799, %rd5357, %rd4972;
	and.b64  	%rd5800, %rd5794, 4294967295;
	and.b64  	%rd5801, %rd5798, 4294967295;
	mad.lo.s64 	%rd5802, %rd5360, %rd51, %rd5799;
	mad.lo.s64 	%rd5803, %rd5372, %rd49, %rd5802;
	mul.lo.s64 	%rd5804, %rd5360, %rd4972;
	mad.lo.s64 	%rd5805, %rd5372, %rd51, %rd5804;
	mul.lo.s64 	%rd5806, %rd5372, %rd4972;
	and.b64  	%rd5807, %rd5803, 4294967295;
	and.b64  	%rd5808, %rd5805, 4294967295;
	and.b64  	%rd5809, %rd5806, 4294967295;
	mul.lo.s64 	%rd5810, %rd5768, -8659850874718887031;
	shr.u64 	%rd5811, %rd5810, 32;
	mad.lo.s64 	%rd5812, %rd5763, 2148002933, %rd5769;
	mad.lo.s64 	%rd5813, %rd5345, %rd43, %rd5812;
	mad.lo.s64 	%rd5814, %rd5348, %rd42, %rd5813;
	mad.lo.s64 	%rd5815, %rd5811, 1008765974, %rd5814;
	mad.lo.s64 	%rd5816, %rd5763, 207493785, %rd5770;
	mad.lo.s64 	%rd5817, %rd5345, %rd45, %rd5816;
	mad.lo.s64 	%rd5818, %rd5348, %rd43, %rd5817;
	mad.lo.s64 	%rd5819, %rd5351, %rd42, %rd5818;
	mad.lo.s64 	%rd5820, %rd5811, 1752287885, %rd5819;
	and.b64  	%rd5821, %rd5815, 4294967295;
	shl.b64 	%rd5822, %rd5820, 32;
	or.b64  	%rd5823, %rd5822, %rd5821;
	mul.lo.s64 	%rd5824, %rd5811, 811880050;
	and.b64  	%rd5825, %rd5824, 4294967294;
	add.s64 	%rd5826, %rd5789, %rd5825;
	shr.u64 	%rd5827, %rd5826, 32;
	add.s64 	%rd5828, %rd5827, %rd5790;
	shr.u64 	%rd5829, %rd5828, 32;
	mul.lo.s64 	%rd5830, %rd5823, -8659850874718887031;
	shr.u64 	%rd5831, %rd5830, 32;
	mad.lo.s64 	%rd5832, %rd5763, 1746026693, %rd5771;
	mad.lo.s64 	%rd5833, %rd5345, %rd46, %rd5832;
	mad.lo.s64 	%rd5834, %rd5348, %rd45, %rd5833;
	mad.lo.s64 	%rd5835, %rd5351, %rd43, %rd5834;
	mad.lo.s64 	%rd5836, %rd5811, 2541841041, %rd5835;
	mad.lo.s64 	%rd5837, %rd5815, 2148002933, %rd5836;
	mad.lo.s64 	%rd5838, %rd5354, %rd42, %rd5837;
	mad.lo.s64 	%rd5839, %rd5831, 1008765974, %rd5838;
	mad.lo.s64 	%rd5840, %rd5763, 1127133286, %rd5772;
	mad.lo.s64 	%rd5841, %rd5345, %rd48, %rd5840;
	mad.lo.s64 	%rd5842, %rd5348, %rd46, %rd5841;
	mad.lo.s64 	%rd5843, %rd5351, %rd45, %rd5842;
	mad.lo.s64 	%rd5844, %rd5811, 2172737629, %rd5843;
	mad.lo.s64 	%rd5845, %rd5815, 207493785, %rd5844;
	mad.lo.s64 	%rd5846, %rd5354, %rd43, %rd5845;
	mad.lo.s64 	%rd5847, %rd5357, %rd42, %rd5846;
	mad.lo.s64 	%rd5848, %rd5831, 1752287885, %rd5847;
	and.b64  	%rd5849, %rd5839, 4294967295;
	shl.b64 	%rd5850, %rd5848, 32;
	or.b64  	%rd5851, %rd5850, %rd5849;
	mul.lo.s64 	%rd5852, %rd5815, 234131697;
	mul.lo.s64 	%rd5853, %rd5815, 1202721026;
	mul.lo.s64 	%rd5854, %rd5831, 811880050;
	and.b64  	%rd5855, %rd5854, 4294967294;
	add.s64 	%rd5856, %rd5800, %rd5855;
	add.s64 	%rd5857, %rd5856, %rd5829;
	shr.u64 	%rd5858, %rd5857, 32;
	add.s64 	%rd5859, %rd5858, %rd5801;
	shr.u64 	%rd5860, %rd5859, 32;
	mul.lo.s64 	%rd5861, %rd5851, -8659850874718887031;
	shr.u64 	%rd5862, %rd5861, 32;
	mad.lo.s64 	%rd5863, %rd5763, 234131697, %rd5773;
	mad.lo.s64 	%rd5864, %rd5345, %rd49, %rd5863;
	mad.lo.s64 	%rd5865, %rd5348, %rd48, %rd5864;
	mad.lo.s64 	%rd5866, %rd5351, %rd46, %rd5865;
	mad.lo.s64 	%rd5867, %rd5811, 3092268470, %rd5866;
	mad.lo.s64 	%rd5868, %rd5815, 1746026693, %rd5867;
	mad.lo.s64 	%rd5869, %rd5354, %rd45, %rd5868;
	mad.lo.s64 	%rd5870, %rd5357, %rd43, %rd5869;
	mad.lo.s64 	%rd5871, %rd5360, %rd42, %rd5870;
	mad.lo.s64 	%rd5872, %rd5831, 2541841041, %rd5871;
	mad.lo.s64 	%rd5873, %rd5839, 2148002933, %rd5872;
	mad.lo.s64 	%rd5874, %rd5862, 1008765974, %rd5873;
	mad.lo.s64 	%rd5875, %rd5763, 1202721026, %rd5774;
	mad.lo.s64 	%rd5876, %rd5345, %rd51, %rd5875;
	mad.lo.s64 	%rd5877, %rd5348, %rd49, %rd5876;
	mad.lo.s64 	%rd5878, %rd5351, %rd48, %rd5877;
	mad.lo.s64 	%rd5879, %rd5811, 3778125865, %rd5878;
	mad.lo.s64 	%rd5880, %rd5815, 1127133286, %rd5879;
	mad.lo.s64 	%rd5881, %rd5354, %rd46, %rd5880;
	mad.lo.s64 	%rd5882, %rd5357, %rd45, %rd5881;
	mad.lo.s64 	%rd5883, %rd5360, %rd43, %rd5882;
	mad.lo.s64 	%rd5884, %rd5831, 2172737629, %rd5883;
	mad.lo.s64 	%rd5885, %rd5372, %rd42, %rd5884;
	mad.lo.s64 	%rd5886, %rd5839, 207493785, %rd5885;
	mad.lo.s64 	%rd5887, %rd5862, 1752287885, %rd5886;
	and.b64  	%rd5888, %rd5874, 4294967295;
	shl.b64 	%rd5889, %rd5887, 32;
	or.b64  	%rd5890, %rd5889, %rd5888;
	mul.lo.s64 	%rd5891, %rd5839, 234131697;
	mul.lo.s64 	%rd5892, %rd5839, 1202721026;
	mul.lo.s64 	%rd5893, %rd5862, 811880050;
	and.b64  	%rd5894, %rd5893, 4294967294;
	add.s64 	%rd5895, %rd5894, %rd5807;
	add.s64 	%rd5896, %rd5895, %rd5860;
	shr.u64 	%rd5897, %rd5896, 32;
	add.s64 	%rd5898, %rd5897, %rd5808;
	shr.u64 	%rd5899, %rd5898, 32;
	mul.lo.s64 	%rd5900, %rd5890, -8659850874718887031;
	shr.u64 	%rd5901, %rd5900, 32;
	mad.lo.s64 	%rd5902, %rd5831, 3092268470, %rd5852;
	mad.lo.s64 	%rd5903, %rd5839, 1746026693, %rd5902;
	add.s64 	%rd5904, %rd5903, %rd5826;
	mad.lo.s64 	%rd5905, %rd5862, 2541841041, %rd5904;
	mad.lo.s64 	%rd5906, %rd5874, 2148002933, %rd5905;
	mad.lo.s64 	%rd5907, %rd5901, 1008765974, %rd5906;
	mad.lo.s64 	%rd5908, %rd5831, 3778125865, %rd5853;
	mad.lo.s64 	%rd5909, %rd5839, 1127133286, %rd5908;
	mad.lo.s64 	%rd5910, %rd5862, 2172737629, %rd5909;
	add.s64 	%rd5911, %rd5910, %rd5828;
	mad.lo.s64 	%rd5912, %rd5874, 207493785, %rd5911;
	mad.lo.s64 	%rd5913, %rd5901, 1752287885, %rd5912;
	and.b64  	%rd5914, %rd5907, 4294967295;
	and.b64  	%rd5915, %rd5913, 4294967295;
	mad.lo.s64 	%rd5916, %rd5862, 3092268470, %rd5891;
	mad.lo.s64 	%rd5917, %rd5874, 1746026693, %rd5916;
	add.s64 	%rd5918, %rd5917, %rd5857;
	mad.lo.s64 	%rd5919, %rd5901, 2541841041, %rd5918;
	mad.lo.s64 	%rd5920, %rd5862, 3778125865, %rd5892;
	mad.lo.s64 	%rd5921, %rd5874, 1127133286, %rd5920;
	add.s64 	%rd5922, %rd5921, %rd5859;
	mad.lo.s64 	%rd5923, %rd5901, 2172737629, %rd5922;
	and.b64  	%rd5924, %rd5919, 4294967295;
	and.b64  	%rd5925, %rd5923, 4294967295;
	mad.lo.s64 	%rd5926, %rd5874, 234131697, %rd5896;
	mad.lo.s64 	%rd5927, %rd5901, 3092268470, %rd5926;
	mad.lo.s64 	%rd5928, %rd5874, 1202721026, %rd5898;
	mad.lo.s64 	%rd5929, %rd5901, 3778125865, %rd5928;
	mul.lo.s64 	%rd5930, %rd5901, 811880050;
	and.b64  	%rd5931, %rd5927, 4294967295;
	and.b64  	%rd5932, %rd5929, 4294967295;
	and.b64  	%rd5933, %rd5930, 4294967294;
	add.s64 	%rd5934, %rd5933, %rd5809;
	add.s64 	%rd5935, %rd5934, %rd5899;
	add.s64 	%rd5936, %rd5914, -3632069959;
	shr.s64 	%rd5937, %rd5936, 63;
	add.s64 	%rd5938, %rd5915, %rd5937;
	add.s64 	%rd5939, %rd5938, -1008765974;
	and.b64  	%rd5940, %rd5936, 4294967295;
	and.b64  	%rd5941, %rd5939, 4294967295;
	shr.s64 	%rd5942, %rd5939, 63;
	add.s64 	%rd5943, %rd5924, %rd5942;
	add.s64 	%rd5944, %rd5943, -1752287885;
	shr.s64 	%rd5945, %rd5944, 63;
	add.s64 	%rd5946, %rd5925, %rd5945;
	add.s64 	%rd5947, %rd5946, -2541841041;
	and.b64  	%rd5948, %rd5944, 4294967295;
	and.b64  	%rd5949, %rd5947, 4294967295;
	shr.s64 	%rd5950, %rd5947, 63;
	add.s64 	%rd5951, %rd5931, %rd5950;
	add.s64 	%rd5952, %rd5951, -2172737629;
	shr.s64 	%rd5953, %rd5952, 63;
	add.s64 	%rd5954, %rd5932, %rd5953;
	add.s64 	%rd5955, %rd5954, -3092268470;
	and.b64  	%rd5956, %rd5952, 4294967295;
	and.b64  	%rd5957, %rd5955, 4294967295;
	and.b64  	%rd5958, %rd5935, 4294967295;
	shr.s64 	%rd5959, %rd5955, 63;
	add.s64 	%rd5960, %rd5958, %rd5959;
	add.s64 	%rd5961, %rd5960, -3778125865;
	and.b64  	%rd5962, %rd5961, 4294967295;
	add.s64 	%rd5963, %rd5940, 3632069959;
	shr.u64 	%rd5964, %rd5963, 32;
	add.s64 	%rd5965, %rd5964, %rd5941;
	add.s64 	%rd5966, %rd5965, 1008765974;
	shr.u64 	%rd5967, %rd5966, 32;
	and.b64  	%rd5968, %rd5963, 4294967295;
	and.b64  	%rd5969, %rd5966, 4294967295;
	add.s64 	%rd5970, %rd5948, %rd5967;
	add.s64 	%rd5971, %rd5970, 1752287885;
	shr.u64 	%rd5972, %rd5971, 32;
	add.s64 	%rd5973, %rd5949, %rd5972;
	add.s64 	%rd5974, %rd5973, 2541841041;
	shr.u64 	%rd5975, %rd5974, 32;
	and.b64  	%rd5976, %rd5971, 4294967295;
	and.b64  	%rd5977, %rd5974, 4294967295;
	add.s64 	%rd5978, %rd5956, %rd5975;
	add.s64 	%rd5979, %rd5978, 2172737629;
	shr.u64 	%rd5980, %rd5979, 32;
	add.s64 	%rd5981, %rd5957, %rd5980;
	add.s64 	%rd5982, %rd5981, 3092268470;
	shr.u64 	%rd5983, %rd5982, 32;
	and.b64  	%rd5984, %rd5979, 4294967295;
	and.b64  	%rd5985, %rd5982, 4294967295;
	add.s64 	%rd5986, %rd5962, %rd5983;
	add.s64 	%rd5987, %rd5986, 3778125865;
	shr.s64 	%rd5988, %rd5961, 31;
	and.b64  	%rd5989, %rd5988, -4294967296;
	add.s64 	%rd5990, %rd5989, %rd5935;
	and.b64  	%rd5991, %rd5990, -4294967296;
	add.s64 	%rd5992, %rd5991, %rd5987;
	mul.lo.s64 	%rd5993, %rd5742, %rd5734;
	mul.lo.s64 	%rd5994, %rd5742, %rd5738;
	mad.lo.s64 	%rd5995, %rd5746, %rd5734, %rd5994;
	mul.lo.s64 	%rd5996, %rd5746, %rd5738;
	and.b64  	%rd5997, %rd5993, 4294967295;
	shl.b64 	%rd5998, %rd5995, 32;
	or.b64  	%rd5999, %rd5998, %rd5997;
	mad.lo.s64 	%rd6000, %rd5750, %rd5734, %rd5996;
	mul.lo.s64 	%rd6001, %rd5750, %rd5738;
	mad.lo.s64 	%rd6002, %rd5754, %rd5734, %rd6001;
	and.b64  	%rd6003, %rd6000, 4294967295;
	shl.b64 	%rd6004, %rd6002, 32;
	or.b64  	%rd6005, %rd6004, %rd6003;
	shr.u64 	%rd6006, %rd5762, 32;
	mul.lo.s64 	%rd6007, %rd5750, %rd5742;
	mad.lo.s64 	%rd6008, %rd5754, %rd5738, %rd6007;
	mad.lo.s64 	%rd6009, %rd5758, %rd5734, %rd6008;
	mul.lo.s64 	%rd6010, %rd5750, %rd5746;
	mad.lo.s64 	%rd6011, %rd5754, %rd5742, %rd6010;
	mad.lo.s64 	%rd6012, %rd5758, %rd5738, %rd6011;
	mad.lo.s64 	%rd6013, %rd6006, %rd5734, %rd6012;
	mul.lo.s64 	%rd6014, %rd5754, %rd5746;
	and.b64  	%rd6015, %rd6009, 4294967295;
	shl.b64 	%rd6016, %rd6013, 32;
	or.b64  	%rd6017, %rd6016, %rd6015;
	mad.lo.s64 	%rd6018, %rd5758, %rd5742, %rd6014;
	mad.lo.s64 	%rd6019, %rd6006, %rd5738, %rd6018;
	mul.lo.s64 	%rd6020, %rd5758, %rd5746;
	mad.lo.s64 	%rd6021, %rd6006, %rd5742, %rd6020;
	and.b64  	%rd6022, %rd6019, 4294967295;
	shl.b64 	%rd6023, %rd6021, 32;
	or.b64  	%rd6024, %rd6022, %rd6023;
	mul.lo.s64 	%rd6025, %rd5758, %rd5750;
	mad.lo.s64 	%rd6026, %rd6006, %rd5746, %rd6025;
	mul.lo.s64 	%rd6027, %rd5758, %rd5754;
	mad.lo.s64 	%rd6028, %rd6006, %rd5750, %rd6027;
	mul.lo.s64 	%rd6029, %rd6006, %rd5754;
	and.b64  	%rd6030, %rd6026, 4294967295;
	shl.b64 	%rd6031, %rd6028, 32;
	or.b64  	%rd6032, %rd6031, %rd6030;
	and.b64  	%rd6033, %rd6029, 4294967295;
	mov.b64 	{%r241, %r242}, %rd6031;
	mov.b64 	{%r243, %r244}, %rd6033;
	shf.l.wrap.b32 	%r245, %r242, %r243, 1;
	shf.l.wrap.b32 	%r246, %r243, %r244, 1;
	mov.b64 	%rd6034, {%r245, %r246};
	mov.b64 	{%r247, %r248}, %rd6032;
	mov.b64 	{%r249, %r250}, %rd6023;
	shf.l.wrap.b32 	%r251, %r250, %r247, 1;
	shf.l.wrap.b32 	%r252, %r247, %r248, 1;
	mov.b64 	%rd6035, {%r251, %r252};
	mov.b64 	{%r253, %r254}, %rd6024;
	mov.b64 	{%r255, %r256}, %rd6016;
	shf.l.wrap.b32 	%r257, %r256, %r253, 1;
	shf.l.wrap.b32 	%r258, %r253, %r254, 1;
	mov.b64 	%rd6036, {%r257, %r258};
	mov.b64 	{%r259, %r260}, %rd6017;
	mov.b64 	{%r261, %r262}, %rd6004;
	shf.l.wrap.b32 	%r263, %r262, %r259, 1;
	shf.l.wrap.b32 	%r264, %r259, %r260, 1;
	mov.b64 	%rd6037, {%r263, %r264};
	mov.b64 	{%r265, %r266}, %rd6005;
	mov.b64 	{%r267, %r268}, %rd5998;
	shf.l.wrap.b32 	%r269, %r268, %r265, 1;
	shf.l.wrap.b32 	%r270, %r265, %r266, 1;
	mov.b64 	%rd6038, {%r269, %r270};
	shl.b64 	%rd6039, %rd5999, 1;
	mul.lo.s64 	%rd6040, %rd5734, %rd5734;
	mul.lo.s64 	%rd6041, %rd5734, %rd5738;
	shl.b64 	%rd6042, %rd6041, 33;
	mul.lo.s64 	%rd6043, %rd5738, %rd5738;
	and.b64  	%rd6044, %rd6040, 4294967295;
	or.b64  	%rd6045, %rd6042, %rd6044;
	and.b64  	%rd6046, %rd6043, 4294967295;
	and.b64  	%rd6047, %rd6039, 4294967294;
	add.s64 	%rd6048, %rd6047, %rd6046;
	shr.u64 	%rd6049, %rd6048, 32;
	shr.u64 	%rd6050, %rd6039, 32;
	add.s64 	%rd6051, %rd6049, %rd6050;
	shr.u64 	%rd6052, %rd6051, 32;
	mul.lo.s64 	%rd6053, %rd5742, %rd5742;
	shr.u64 	%rd6054, %rd6038, 32;
	mul.lo.s64 	%rd6055, %rd5742, %rd5746;
	shl.b64 	%rd6056, %rd6055, 1;
	mul.lo.s64 	%rd6057, %rd5746, %rd5746;
	and.b64  	%rd6058, %rd6057, 4294967295;
	and.b64  	%rd6059, %rd6037, 4294967295;
	add.s64 	%rd6060, %rd6059, %rd6058;
	shr.u64 	%rd6061, %rd6060, 32;
	shr.u64 	%rd6062, %rd6037, 32;
	add.s64 	%rd6063, %rd6061, %rd6062;
	shr.u64 	%rd6064, %rd6063, 32;
	mad.lo.s64 	%rd6065, %rd5750, %rd5750, %rd6036;
	add.s64 	%rd6066, %rd6065, %rd6064;
	shr.u64 	%rd6067, %rd6036, 32;
	mul.lo.s64 	%rd6068, %rd5750, %rd5754;
	shl.b64 	%rd6069, %rd6068, 1;
	add.s64 	%rd6070, %rd6067, %rd6069;
	mul.lo.s64 	%rd6071, %rd5754, %rd5754;
	and.b64  	%rd6072, %rd6066, 4294967295;
	and.b64  	%rd6073, %rd6070, 4294967295;
	and.b64  	%rd6074, %rd6071, 4294967295;
	and.b64  	%rd6075, %rd6035, 4294967295;
	add.s64 	%rd6076, %rd6075, %rd6074;
	shr.u64 	%rd6077, %rd6076, 32;
	shr.u64 	%rd6078, %rd6035, 32;
	add.s64 	%rd6079, %rd6077, %rd6078;
	shr.u64 	%rd6080, %rd6079, 32;
	and.b64  	%rd6081, %rd6076, 4294967295;
	and.b64  	%rd6082, %rd6079, 4294967295;
	mad.lo.s64 	%rd6083, %rd5758, %rd5758, %rd6034;
	add.s64 	%rd6084, %rd6083, %rd6080;
	shr.u64 	%rd6085, %rd6034, 32;
	mul.lo.s64 	%rd6086, %rd5758, %rd6006;
	shl.b64 	%rd6087, %rd6086, 1;
	or.b64  	%rd6088, %rd6085, %rd6087;
	mul.lo.s64 	%rd6089, %rd6006, %rd6006;
	and.b64  	%rd6090, %rd6084, 4294967295;
	and.b64  	%rd6091, %rd6088, 4294967295;
	and.b64  	%rd6092, %rd6089, 4294967295;
	mul.lo.s64 	%rd6093, %rd6045, -8659850874718887031;
	shr.u64 	%rd6094, %rd6093, 32;
	mul.lo.s64 	%rd6095, %rd6040, 2148002933;
	mad.lo.s64 	%rd6096, %rd6094, 1008765974, %rd6095;
	add.s64 	%rd6097, %rd6096, %rd6048;
	mul.lo.s64 	%rd6098, %rd6040, 207493785;
	mad.lo.s64 	%rd6099, %rd6094, 1752287885, %rd6098;
	add.s64 	%rd6100, %rd6099, %rd6051;
	and.b64  	%rd6101, %rd6097, 4294967295;
	shl.b64 	%rd6102, %rd6100, 32;
	or.b64  	%rd6103, %rd6102, %rd6101;
	mul.lo.s64 	%rd6104, %rd6040, 1127133286;
	mul.lo.s64 	%rd6105, %rd6040, 234131697;
	mul.lo.s64 	%rd6106, %rd6040, 1202721026;
	mul.lo.s64 	%rd6107, %rd6094, 811880050;
	and.b64  	%rd6108, %rd6107, 4294967294;
	add.s64 	%rd6109, %rd6072, %rd6108;
	shr.u64 	%rd6110, %rd6109, 32;
	add.s64 	%rd6111, %rd6110, %rd6073;
	shr.u64 	%rd6112, %rd6111, 32;
	mul.lo.s64 	%rd6113, %rd6103, -8659850874718887031;
	shr.u64 	%rd6114, %rd6113, 32;
	mad.lo.s64 	%rd6115, %rd6040, 1746026693, %rd6053;
	mad.lo.s64 	%rd6116, %rd6094, 2541841041, %rd6115;
	add.s64 	%rd6117, %rd6116, %rd6038;
	add.s64 	%rd6118, %rd6117, %rd6052;
	mad.lo.s64 	%rd6119, %rd6097, 2148002933, %rd6118;
	mad.lo.s64 	%rd6120, %rd6114, 1008765974, %rd6119;
	mad.lo.s64 	%rd6121, %rd6094, 2172737629, %rd6104;
	add.s64 	%rd6122, %rd6121, %rd6056;
	mad.lo.s64 	%rd6123, %rd6097, 207493785, %rd6122;
	add.s64 	%rd6124, %rd6123, %rd6054;
	mad.lo.s64 	%rd6125, %rd6114, 1752287885, %rd6124;
	and.b64  	%rd6126, %rd6120, 4294967295;
	shl.b64 	%rd6127, %rd6125, 32;
	or.b64  	%rd6128, %rd6127, %rd6126;
	mul.lo.s64 	%rd6129, %rd6097, 234131697;
	mul.lo.s64 	%rd6130, %rd6097, 1202721026;
	mul.lo.s64 	%rd6131, %rd6114, 811880050;
	and.b64  	%rd6132, %rd6131, 4294967294;
	add.s64 	%rd6133, %rd6081, %rd6132;
	add.s64 	%rd6134, %rd6133, %rd6112;
	shr.u64 	%rd6135, %rd6134, 32;
	add.s64 	%rd6136, %rd6135, %rd6082;
	shr.u64 	%rd6137, %rd6136, 32;
	mul.lo.s64 	%rd6138, %rd6128, -8659850874718887031;
	shr.u64 	%rd6139, %rd6138, 32;
	mad.lo.s64 	%rd6140, %rd6094, 3092268470, %rd6105;
	mad.lo.s64 	%rd6141, %rd6097, 1746026693, %rd6140;
	mad.lo.s64 	%rd6142, %rd6114, 2541841041, %rd6141;
	mad.lo.s64 	%rd6143, %rd6120, 2148002933, %rd6142;
	add.s64 	%rd6144, %rd6143, %rd6060;
	mad.lo.s64 	%rd6145, %rd6139, 1008765974, %rd6144;
	mad.lo.s64 	%rd6146, %rd6094, 3778125865, %rd6106;
	mad.lo.s64 	%rd6147, %rd6097, 1127133286, %rd6146;
	mad.lo.s64 	%rd6148, %rd6114, 2172737629, %rd6147;
	mad.lo.s64 	%rd6149, %rd6120, 207493785, %rd6148;
	add.s64 	%rd6150, %rd6149, %rd6063;
	mad.lo.s64 	%rd6151, %rd6139, 1752287885, %rd6150;
	and.b64  	%rd6152, %rd6145, 4294967295;
	shl.b64 	%rd6153, %rd6151, 32;
	or.b64  	%rd6154, %rd6153, %rd6152;
	mul.lo.s64 	%rd6155, %rd6120, 234131697;
	mul.lo.s64 	%rd6156, %rd6120, 1202721026;
	mul.lo.s64 	%rd6157, %rd6139, 811880050;
	and.b64  	%rd6158, %rd6157, 4294967294;
	add.s64 	%rd6159, %rd6158, %rd6090;
	add.s64 	%rd6160, %rd6159, %rd6137;
	shr.u64 	%rd6161, %rd6160, 32;
	add.s64 	%rd6162, %rd6161, %rd6091;
	shr.u64 	%rd6163, %rd6162, 32;
	mul.lo.s64 	%rd6164, %rd6154, -8659850874718887031;
	shr.u64 	%rd6165, %rd6164, 32;
	mad.lo.s64 	%rd6166, %rd6114, 3092268470, %rd6129;
	mad.lo.s64 	%rd6167, %rd6120, 1746026693, %rd6166;
	mad.lo.s64 	%rd6168, %rd6139, 2541841041, %rd6167;
	add.s64 	%rd6169, %rd6168, %rd6109;
	mad.lo.s64 	%rd6170, %rd6145, 2148002933, %rd6169;
	mad.lo.s64 	%rd6171, %rd6165, 1008765974, %rd6170;
	mad.lo.s64 	%rd6172, %rd6114, 3778125865, %rd6130;
	mad.lo.s64 	%rd6173, %rd6120, 1127133286, %rd6172;
	mad.lo.s64 	%rd6174, %rd6139, 2172737629, %rd6173;
	mad.lo.s64 	%rd6175, %rd6145, 207493785, %rd6174;
	add.s64 	%rd6176, %rd6175, %rd6111;
	mad.lo.s64 	%rd6177, %rd6165, 1752287885, %rd6176;
	and.b64  	%rd6178, %rd6171, 4294967295;
	and.b64  	%rd6179, %rd6177, 4294967295;
	mad.lo.s64 	%rd6180, %rd6139, 3092268470, %rd6155;
	mad.lo.s64 	%rd6181, %rd6145, 1746026693, %rd6180;
	add.s64 	%rd6182, %rd6181, %rd6134;
	mad.lo.s64 	%rd6183, %rd6165, 2541841041, %rd6182;
	mad.lo.s64 	%rd6184, %rd6139, 3778125865, %rd6156;
	mad.lo.s64 	%rd6185, %rd6145, 1127133286, %rd6184;
	add.s64 	%rd6186, %rd6185, %rd6136;
	mad.lo.s64 	%rd6187, %rd6165, 2172737629, %rd6186;
	and.b64  	%rd6188, %rd6183, 4294967295;
	and.b64  	%rd6189, %rd6187, 4294967295;
	mul.lo.s64 	%rd6190, %rd6145, 234131697;
	mad.lo.s64 	%rd6191, %rd6165, 3092268470, %rd6190;
	add.s64 	%rd6192, %rd6191, %rd6160;
	mul.lo.s64 	%rd6193, %rd6145, 1202721026;
	mad.lo.s64 	%rd6194, %rd6165, 3778125865, %rd6193;
	add.s64 	%rd6195, %rd6194, %rd6162;
	mul.lo.s64 	%rd6196, %rd6165, 811880050;
	and.b64  	%rd6197, %rd6192, 4294967295;
	and.b64  	%rd6198, %rd6195, 4294967295;
	and.b64  	%rd6199, %rd6196, 4294967294;
	add.s64 	%rd6200, %rd6199, %rd6092;
	add.s64 	%rd6201, %rd6200, %rd6163;
	add.s64 	%rd6202, %rd6178, -3632069959;
	shr.s64 	%rd6203, %rd6202, 63;
	add.s64 	%rd6204, %rd6179, %rd6203;
	add.s64 	%rd6205, %rd6204, -1008765974;
	and.b64  	%rd6206, %rd6202, 4294967295;
	and.b64  	%rd6207, %rd6205, 4294967295;
	shr.s64 	%rd6208, %rd6205, 63;
	add.s64 	%rd6209, %rd6188, %rd6208;
	add.s64 	%rd6210, %rd6209, -1752287885;
	shr.s64 	%rd6211, %rd6210, 63;
	add.s64 	%rd6212, %rd6189, %rd6211;
	add.s64 	%rd6213, %rd6212, -2541841041;
	and.b64  	%rd6214, %rd6210, 4294967295;
	and.b64  	%rd6215, %rd6213, 4294967295;
	shr.s64 	%rd6216, %rd6213, 63;
	add.s64 	%rd6217, %rd6197, %rd6216;
	add.s64 	%rd6218, %rd6217, -2172737629;
	shr.s64 	%rd6219, %rd6218, 63;
	add.s64 	%rd6220, %rd6198, %rd6219;
	add.s64 	%rd6221, %rd6220, -3092268470;
	and.b64  	%rd6222, %rd6218, 4294967295;
	and.b64  	%rd6223, %rd6221, 4294967295;
	and.b64  	%rd6224, %rd6201, 4294967295;
	shr.s64 	%rd6225, %rd6221, 63;
	add.s64 	%rd6226, %rd6224, %rd6225;
	add.s64 	%rd6227, %rd6226, -3778125865;
	shr.u64 	%rd6228, %rd6201, 32;
	shr.s64 	%rd6229, %rd6227, 63;
	and.b64  	%rd6230, %rd6227, 4294967295;
	add.s64 	%rd6231, %rd6206, 3632069959;
	shr.u64 	%rd6232, %rd6231, 32;
	add.s64 	%rd6233, %rd6232, %rd6207;
	add.s64 	%rd6234, %rd6233, 1008765974;
	shr.u64 	%rd6235, %rd6234, 32;
	and.b64  	%rd6236, %rd6231, 4294967295;
	and.b64  	%rd6237, %rd6234, 4294967295;
	add.s64 	%rd6238, %rd6214, %rd6235;
	add.s64 	%rd6239, %rd6238, 1752287885;
	shr.u64 	%rd6240, %rd6239, 32;
	add.s64 	%rd6241, %rd6215, %rd6240;
	add.s64 	%rd6242, %rd6241, 2541841041;
	shr.u64 	%rd6243, %rd6242, 32;
	and.b64  	%rd6244, %rd6239, 4294967295;
	and.b64  	%rd6245, %rd6242, 4294967295;
	add.s64 	%rd6246, %rd6222, %rd6243;
	add.s64 	%rd6247, %rd6246, 2172737629;
	shr.u64 	%rd6248, %rd6247, 32;
	add.s64 	%rd6249, %rd6223, %rd6248;
	add.s64 	%rd6250, %rd6249, 3092268470;
	shr.u64 	%rd6251, %rd6250, 32;
	and.b64  	%rd6252, %rd6247, 4294967295;
	and.b64  	%rd6253, %rd6250, 4294967295;
	add.s64 	%rd6254, %rd6230, %rd6251;
	add.s64 	%rd6255, %rd6254, 3778125865;
	add.s64 	%rd6256, %rd6229, %rd6228;
	sub.s64 	%rd6257, %rd6236, %rd5573;
	and.b64  	%rd6258, %rd5571, 4294967295;
	shr.s64 	%rd6259, %rd6257, 63;
	sub.s64 	%rd6260, %rd6259, %rd6258;
	add.s64 	%rd6261, %rd6260, %rd6237;
	and.b64  	%rd6262, %rd6257, 4294967295;
	and.b64  	%rd6263, %rd6261, 4294967295;
	shr.s64 	%rd6264, %rd6261, 63;
	sub.s64 	%rd6265, %rd6264, %rd5580;
	add.s64 	%rd6266, %rd6265, %rd6244;
	and.b64  	%rd6267, %rd5578, 4294967295;
	shr.s64 	%rd6268, %rd6266, 63;
	sub.s64 	%rd6269, %rd6268, %rd6267;
	add.s64 	%rd6270, %rd6269, %rd6245;
	and.b64  	%rd6271, %rd6266, 4294967295;
	and.b64  	%rd6272, %rd6270, 4294967295;
	shr.s64 	%rd6273, %rd6270, 63;
	sub.s64 	%rd6274, %rd6273, %rd5587;
	add.s64 	%rd6275, %rd6274, %rd6252;
	and.b64  	%rd6276, %rd5585, 4294967295;
	shr.s64 	%rd6277, %rd6275, 63;
	sub.s64 	%rd6278, %rd6277, %rd6276;
	add.s64 	%rd6279, %rd6278, %rd6253;
	and.b64  	%rd6280, %rd6275, 4294967295;
	and.b64  	%rd6281, %rd6279, 4294967295;
	and.b64  	%rd6282, %rd6255, 4294967295;
	and.b64  	%rd6283, %rd5589, 4294967295;
	shr.s64 	%rd6284, %rd6279, 63;
	sub.s64 	%rd6285, %rd6284, %rd6283;
	add.s64 	%rd6286, %rd6285, %rd6282;
	shr.u64 	%rd6287, %rd6255, 32;
	add.s64 	%rd6288, %rd6256, %rd6287;
	and.b64  	%rd6289, %rd6288, 4294967295;
	shr.u64 	%rd6290, %rd5594, 32;
	shr.s64 	%rd6291, %rd6286, 63;
	sub.s64 	%rd6292, %rd6291, %rd6290;
	add.s64 	%rd6293, %rd6292, %rd6289;
	shr.u64 	%rd6294, %rd6293, 32;
	and.b64  	%rd6295, %rd6286, 4294967295;
	and.b64  	%rd6296, %rd6294, 3632069959;
	add.s64 	%rd6297, %rd6296, %rd6262;
	shr.u64 	%rd6298, %rd6297, 32;
	and.b64  	%rd6299, %rd6294, 1008765974;
	add.s64 	%rd6300, %rd6299, %rd6263;
	add.s64 	%rd6301, %rd6300, %rd6298;
	shr.u64 	%rd6302, %rd6301, 32;
	and.b64  	%rd6303, %rd6297, 4294967295;
	and.b64  	%rd6304, %rd6301, 4294967295;
	and.b64  	%rd6305, %rd6294, 1752287885;
	add.s64 	%rd6306, %rd6305, %rd6271;
	add.s64 	%rd6307, %rd6306, %rd6302;
	shr.u64 	%rd6308, %rd6307, 32;
	and.b64  	%rd6309, %rd6294, 2541841041;
	add.s64 	%rd6310, %rd6309, %rd6272;
	add.s64 	%rd6311, %rd6310, %rd6308;
	shr.u64 	%rd6312, %rd6311, 32;
	and.b64  	%rd6313, %rd6307, 4294967295;
	and.b64  	%rd6314, %rd6311, 4294967295;
	and.b64  	%rd6315, %rd6294, 2172737629;
	add.s64 	%rd6316, %rd6315, %rd6280;
	add.s64 	%rd6317, %rd6316, %rd6312;
	shr.u64 	%rd6318, %rd6317, 32;
	and.b64  	%rd6319, %rd6294, 3092268470;
	add.s64 	%rd6320, %rd6319, %rd6281;
	add.s64 	%rd6321, %rd6320, %rd6318;
	shr.u64 	%rd6322, %rd6321, 32;
	and.b64  	%rd6323, %rd6317, 4294967295;
	and.b64  	%rd6324, %rd6321, 4294967295;
	and.b64  	%rd6325, %rd6294, 3778125865;
	add.s64 	%rd6326, %rd6325, %rd6295;
	add.s64 	%rd6327, %rd6326, %rd6322;
	shl.b64 	%rd6328, %rd6293, 32;
	and.b64  	%rd6329, %rd6293, 3486998263024844800;
	add.s64 	%rd6330, %rd6329, %rd6328;
	add.s64 	%rd6331, %rd6330, %rd6327;
	sub.s64 	%rd6332, %rd6303, %rd5968;
	shr.s64 	%rd6333, %rd6332, 63;
	sub.s64 	%rd6334, %rd6333, %rd5969;
	add.s64 	%rd6335, %rd6334, %rd6304;
	and.b64  	%rd6336, %rd6332, 4294967295;
	and.b64  	%rd6337, %rd6335, 4294967295;
	shr.s64 	%rd6338, %rd6335, 63;
	sub.s64 	%rd6339, %rd6338, %rd5976;
	add.s64 	%rd6340, %rd6339, %rd6313;
	shr.s64 	%rd6341, %rd6340, 63;
	sub.s64 	%rd6342, %rd6314, %rd5977;
	add.s64 	%rd6343, %rd6342, %rd6341;
	and.b64  	%rd6344, %rd6340, 4294967295;
	and.b64  	%rd6345, %rd6343, 4294967295;
	shr.s64 	%rd6346, %rd6343, 63;
	sub.s64 	%rd6347, %rd6346, %rd5984;
	add.s64 	%rd6348, %rd6347, %rd6323;
	shr.s64 	%rd6349, %rd6348, 63;
	sub.s64 	%rd6350, %rd6324, %rd5985;
	add.s64 	%rd6351, %rd6350, %rd6349;
	and.b64  	%rd6352, %rd6348, 4294967295;
	and.b64  	%rd6353, %rd6351, 4294967295;
	and.b64  	%rd6354, %rd6327, 4294967295;
	and.b64  	%rd6355, %rd5987, 4294967295;
	shr.s64 	%rd6356, %rd6351, 63;
	sub.s64 	%rd6357, %rd6356, %rd6355;
	add.s64 	%rd6358, %rd6357, %rd6354;
	shr.u64 	%rd6359, %rd6331, 32;
	shr.u64 	%rd6360, %rd5992, 32;
	shr.s64 	%rd6361, %rd6358, 63;
	sub.s64 	%rd6362, %rd6359, %rd6360;
	add.s64 	%rd6363, %rd6362, %rd6361;
	shr.u64 	%rd6364, %rd6363, 32;
	and.b64  	%rd6365, %rd6358, 4294967295;
	and.b64  	%rd6366, %rd6364, 3632069959;
	add.s64 	%rd6367, %rd6366, %rd6336;
	shr.u64 	%rd6368, %rd6367, 32;
	and.b64  	%rd6369, %rd6364, 1008765974;
	add.s64 	%rd6370, %rd6369, %rd6337;
	add.s64 	%rd6371, %rd6370, %rd6368;
	shr.u64 	%rd6372, %rd6371, 32;
	and.b64  	%rd6373, %rd6367, 4294967295;
	and.b64  	%rd6374, %rd6371, 4294967295;
	and.b64  	%rd6375, %rd6364, 1752287885;
	add.s64 	%rd6376, %rd6375, %rd6344;
	add.s64 	%rd6377, %rd6376, %rd6372;
	shr.u64 	%rd6378, %rd6377, 32;
	and.b64  	%rd6379, %rd6364, 2541841041;
	add.s64 	%rd6380, %rd6379, %rd6345;
	add.s64 	%rd6381, %rd6380, %rd6378;
	shr.u64 	%rd6382, %rd6381, 32;
	and.b64  	%rd6383, %rd6377, 4294967295;
	and.b64  	%rd6384, %rd6381, 4294967295;
	and.b64  	%rd6385, %rd6364, 2172737629;
	add.s64 	%rd6386, %rd6385, %rd6352;
	add.s64 	%rd6387, %rd6386, %rd6382;
	shr.u64 	%rd6388, %rd6387, 32;
	and.b64  	%rd6389, %rd6364, 3092268470;
	add.s64 	%rd6390, %rd6389, %rd6353;
	add.s64 	%rd6391, %rd6390, %rd6388;
	shr.u64 	%rd6392, %rd6391, 32;
	and.b64  	%rd6393, %rd6387, 4294967295;
	and.b64  	%rd6394, %rd6391, 4294967295;
	and.b64  	%rd6395, %rd6364, 3778125865;
	add.s64 	%rd6396, %rd6395, %rd6365;
	add.s64 	%rd6397, %rd6396, %rd6392;
	shl.b64 	%rd6398, %rd6363, 32;
	and.b64  	%rd6399, %rd6363, 3486998263024844800;
	add.s64 	%rd6400, %rd6399, %rd6398;
	add.s64 	%rd6401, %rd6400, %rd6397;
	sub.s64 	%rd6402, %rd6373, %rd5968;
	shr.s64 	%rd6403, %rd6402, 63;
	sub.s64 	%rd6404, %rd6403, %rd5969;
	add.s64 	%rd6405, %rd6404, %rd6374;
	and.b64  	%rd6406, %rd6402, 4294967295;
	and.b64  	%rd6407, %rd6405, 4294967295;
	shr.s64 	%rd6408, %rd6405, 63;
	sub.s64 	%rd6409, %rd6408, %rd5976;
	add.s64 	%rd6410, %rd6409, %rd6383;
	shr.s64 	%rd6411, %rd6410, 63;
	sub.s64 	%rd6412, %rd6384, %rd5977;
	add.s64 	%rd6413, %rd6412, %rd6411;
	and.b64  	%rd6414, %rd6410, 4294967295;
	and.b64  	%rd6415, %rd6413, 4294967295;
	shr.s64 	%rd6416, %rd6413, 63;
	sub.s64 	%rd6417, %rd6416, %rd5984;
	add.s64 	%rd6418, %rd6417, %rd6393;
	shr.s64 	%rd6419, %rd6418, 63;
	sub.s64 	%rd6420, %rd6394, %rd5985;
	add.s64 	%rd6421, %rd6420, %rd6419;
	and.b64  	%rd6422, %rd6418, 4294967295;
	and.b64  	%rd6423, %rd6421, 4294967295;
	and.b64  	%rd6424, %rd6397, 4294967295;
	shr.s64 	%rd6425, %rd6421, 63;
	sub.s64 	%rd6426, %rd6425, %rd6355;
	add.s64 	%rd6427, %rd6426, %rd6424;
	shr.u64 	%rd6428, %rd6401, 32;
	shr.s64 	%rd6429, %rd6427, 63;
	sub.s64 	%rd6430, %rd6428, %rd6360;
	add.s64 	%rd6431, %rd6430, %rd6429;
	shr.u64 	%rd6432, %rd6431, 32;
	and.b64  	%rd6433, %rd6427, 4294967295;
	and.b64  	%rd6434, %rd6432, 3632069959;
	add.s64 	%rd6435, %rd6434, %rd6406;
	shr.u64 	%rd6436, %rd6435, 32;
	and.b64  	%rd6437, %rd6432, 1008765974;
	add.s64 	%rd6438, %rd6437, %rd6407;
	add.s64 	%rd6439, %rd6438, %rd6436;
	shr.u64 	%rd6440, %rd6439, 32;
	and.b64  	%rd6441, %rd6435, 4294967295;
	shl.b64 	%rd6442, %rd6439, 32;
	or.b64  	%rd6443, %rd6442, %rd6441;
	and.b64  	%rd6444, %rd6432, 1752287885;
	add.s64 	%rd6445, %rd6444, %rd6414;
	add.s64 	%rd6446, %rd6445, %rd6440;
	shr.u64 	%rd6447, %rd6446, 32;
	and.b64  	%rd6448, %rd6432, 2541841041;
	add.s64 	%rd6449, %rd6448, %rd6415;
	add.s64 	%rd6450, %rd6449, %rd6447;
	shr.u64 	%rd6451, %rd6450, 32;
	and.b64  	%rd6452, %rd6446, 4294967295;
	shl.b64 	%rd6453, %rd6450, 32;
	or.b64  	%rd6454, %rd6453, %rd6452;
	and.b64  	%rd6455, %rd6432, 2172737629;
	add.s64 	%rd6456, %rd6455, %rd6422;
	add.s64 	%rd6457, %rd6456, %rd6451;
	shr.u64 	%rd6458, %rd6457, 32;
	and.b64  	%rd6459, %rd6432, 3092268470;
	add.s64 	%rd6460, %rd6459, %rd6423;
	add.s64 	%rd6461, %rd6460, %rd6458;
	shr.u64 	%rd6462, %rd6461, 32;
	and.b64  	%rd6463, %rd6457, 4294967295;
	shl.b64 	%rd6464, %rd6461, 32;
	or.b64  	%rd6465, %rd6464, %rd6463;
	and.b64  	%rd6466, %rd6432, 3778125865;
	add.s64 	%rd6467, %rd6466, %rd6433;
	add.s64 	%rd6468, %rd6467, %rd6462;
	shl.b64 	%rd6469, %rd6431, 32;
	and.b64  	%rd6470, %rd6431, 3486998263024844800;
	add.s64 	%rd6471, %rd6470, %rd6469;
	add.s64 	%rd6472, %rd6471, %rd6468;
	mul.lo.s64 	%rd6473, %rd5568, %rd70;
	mul.lo.s64 	%rd6474, %rd5568, %rd71;
	mad.lo.s64 	%rd6475, %rd5571, %rd70, %rd6474;
	and.b64  	%rd6476, %rd6473, 4294967295;
	shl.b64 	%rd6477, %rd6475, 32;
	or.b64  	%rd6478, %rd6477, %rd6476;
	mul.lo.s64 	%rd6479, %rd5568, %rd73;
	mul.lo.s64 	%rd6480, %rd5568, %rd74;
	mul.lo.s64 	%rd6481, %rd5568, %rd76;
	mul.lo.s64 	%rd6482, %rd5568, %rd77;
	mul.lo.s64 	%rd6483, %rd5568, %rd79;
	mul.lo.s64 	%rd6484, %rd5568, %rd5629;
	mul.lo.s64 	%rd6485, %rd5571, %rd5629;
	mad.lo.s64 	%rd6486, %rd5575, %rd79, %rd6485;
	mad.lo.s64 	%rd6487, %rd5578, %rd77, %rd6486;
	mad.lo.s64 	%rd6488, %rd5582, %rd76, %rd6487;
	mad.lo.s64 	%rd6489, %rd5585, %rd74, %rd6488;
	mad.lo.s64 	%rd6490, %rd5589, %rd73, %rd6489;
	mad.lo.s64 	%rd6491, %rd6290, %rd71, %rd6490;
	mul.lo.s64 	%rd6492, %rd5575, %rd5629;
	mad.lo.s64 	%rd6493, %rd5578, %rd79, %rd6492;
	mad.lo.s64 	%rd6494, %rd5582, %rd77, %rd6493;
	mad.lo.s64 	%rd6495, %rd5585, %rd76, %rd6494;
	mad.lo.s64 	%rd6496, %rd5589, %rd74, %rd6495;
	mad.lo.s64 	%rd6497, %rd6290, %rd73, %rd6496;
	mul.lo.s64 	%rd6498, %rd5578, %rd5629;
	and.b64  	%rd6499, %rd6491, 4294967295;
	and.b64  	%rd6500, %rd6497, 4294967295;
	mad.lo.s64 	%rd6501, %rd5582, %rd79, %rd6498;
	mad.lo.s64 	%rd6502, %rd5585, %rd77, %rd6501;
	mad.lo.s64 	%rd6503, %rd5589, %rd76, %rd6502;
	mad.lo.s64 	%rd6504, %rd6290, %rd74, %rd6503;
	mul.lo.s64 	%rd6505, %rd5582, %rd5629;
	mad.lo.s64 	%rd6506, %rd5585, %rd79, %rd6505;
	mad.lo.s64 	%rd6507, %rd5589, %rd77, %rd6506;
	mad.lo.s64 	%rd6508, %rd6290, %rd76, %rd6507;
	mul.lo.s64 	%rd6509, %rd5585, %rd5629;
	and.b64  	%rd6510, %rd6504, 4294967295;
	and.b64  	%rd6511, %rd6508, 4294967295;
	mad.lo.s64 	%rd6512, %rd5589, %rd79, %rd6509;
	mad.lo.s64 	%rd6513, %rd6290, %rd77, %rd6512;
	mul.lo.s64 	%rd6514, %rd5589, %rd5629;
	mad.lo.s64 	%rd6515, %rd6290, %rd79, %rd6514;
	mul.lo.s64 	%rd6516, %rd6290, %rd5629;
	and.b64  	%rd6517, %rd6513, 4294967295;
	and.b64  	%rd6518, %rd6515, 4294967295;
	and.b64  	%rd6519, %rd6516, 4294967295;
	mul.lo.s64 	%rd6520, %rd6478, -8659850874718887031;
	shr.u64 	%rd6521, %rd6520, 32;
	mad.lo.s64 	%rd6522, %rd6473, 2148002933, %rd6479;
	mad.lo.s64 	%rd6523, %rd5571, %rd71, %rd6522;
	mad.lo.s64 	%rd6524, %rd5575, %rd70, %rd6523;
	mad.lo.s64 	%rd6525, %rd6521, 1008765974, %rd6524;
	mad.lo.s64 	%rd6526, %rd6473, 207493785, %rd6480;
	mad.lo.s64 	%rd6527, %rd5571, %rd73, %rd6526;
	mad.lo.s64 	%rd6528, %rd5575, %rd71, %rd6527;
	mad.lo.s64 	%rd6529, %rd5578, %rd70, %rd6528;
	mad.lo.s64 	%rd6530, %rd6521, 1752287885, %rd6529;
	and.b64  	%rd6531, %rd6525, 4294967295;
	shl.b64 	%rd6532, %rd6530, 32;
	or.b64  	%rd6533, %rd6532, %rd6531;
	mul.lo.s64 	%rd6534, %rd6521, 811880050;
	and.b64  	%rd6535, %rd6534, 4294967294;
	add.s64 	%rd6536, %rd6499, %rd6535;
	shr.u64 	%rd6537, %rd6536, 32;
	add.s64 	%rd6538, %rd6537, %rd6500;
	shr.u64 	%rd6539, %rd6538, 32;
	mul.lo.s64 	%rd6540, %rd6533, -8659850874718887031;
	shr.u64 	%rd6541, %rd6540, 32;
	mad.lo.s64 	%rd6542, %rd6473, 1746026693, %rd6481;
	mad.lo.s64 	%rd6543, %rd5571, %rd74, %rd6542;
	mad.lo.s64 	%rd6544, %rd5575, %rd73, %rd6543;
	mad.lo.s64 	%rd6545, %rd5578, %rd71, %rd6544;
	mad.lo.s64 	%rd6546, %rd6521, 2541841041, %rd6545;
	mad.lo.s64 	%rd6547, %rd6525, 2148002933, %rd6546;
	mad.lo.s64 	%rd6548, %rd5582, %rd70, %rd6547;
	mad.lo.s64 	%rd6549, %rd6541, 1008765974, %rd6548;
	mad.lo.s64 	%rd6550, %rd6473, 1127133286, %rd6482;
	mad.lo.s64 	%rd6551, %rd5571, %rd76, %rd6550;
	mad.lo.s64 	%rd6552, %rd5575, %rd74, %rd6551;
	mad.lo.s64 	%rd6553, %rd5578, %rd73, %rd6552;
	mad.lo.s64 	%rd6554, %rd6521, 2172737629, %rd6553;
	mad.lo.s64 	%rd6555, %rd6525, 207493785, %rd6554;
	mad.lo.s64 	%rd6556, %rd5582, %rd71, %rd6555;
	mad.lo.s64 	%rd6557, %rd5585, %rd70, %rd6556;
	mad.lo.s64 	%rd6558, %rd6541, 1752287885, %rd6557;
	and.b64  	%rd6559, %rd6549, 4294967295;
	shl.b64 	%rd6560, %rd6558, 32;
	or.b64  	%rd6561, %rd6560, %rd6559;
	mul.lo.s64 	%rd6562, %rd6525, 234131697;
	mul.lo.s64 	%rd6563, %rd6525, 1202721026;
	mul.lo.s64 	%rd6564, %rd6541, 811880050;
	and.b64  	%rd6565, %rd6564, 4294967294;
	add.s64 	%rd6566, %rd6510, %rd6565;
	add.s64 	%rd6567, %rd6566, %rd6539;
	shr.u64 	%rd6568, %rd6567, 32;
	add.s64 	%rd6569, %rd6568, %rd6511;
	shr.u64 	%rd6570, %rd6569, 32;
	mul.lo.s64 	%rd6571, %rd6561, -8659850874718887031;
	shr.u64 	%rd6572, %rd6571, 32;
	mad.lo.s64 	%rd6573, %rd6473, 234131697, %rd6483;
	mad.lo.s64 	%rd6574, %rd5571, %rd77, %rd6573;
	mad.lo.s64 	%rd6575, %rd5575, %rd76, %rd6574;
	mad.lo.s64 	%rd6576, %rd5578, %rd74, %rd6575;
	mad.lo.s64 	%rd6577, %rd6521, 3092268470, %rd6576;
	mad.lo.s64 	%rd6578, %rd6525, 1746026693, %rd6577;
	mad.lo.s64 	%rd6579, %rd5582, %rd73, %rd6578;
	mad.lo.s64 	%rd6580, %rd5585, %rd71, %rd6579;
	mad.lo.s64 	%rd6581, %rd5589, %rd70, %rd6580;
	mad.lo.s64 	%rd6582, %rd6541, 2541841041, %rd6581;
	mad.lo.s64 	%rd6583, %rd6549, 2148002933, %rd6582;
	mad.lo.s64 	%rd6584, %rd6572, 1008765974, %rd6583;
	mad.lo.s64 	%rd6585, %rd6473, 1202721026, %rd6484;
	mad.lo.s64 	%rd6586, %rd5571, %rd79, %rd6585;
	mad.lo.s64 	%rd6587, %rd5575, %rd77, %rd6586;
	mad.lo.s64 	%rd6588, %rd5578, %rd76, %rd6587;
	mad.lo.s64 	%rd6589, %rd6521, 3778125865, %rd6588;
	mad.lo.s64 	%rd6590, %rd6525, 1127133286, %rd6589;
	mad.lo.s64 	%rd6591, %rd5582, %rd74, %rd6590;
	mad.lo.s64 	%rd6592, %rd5585, %rd73, %rd6591;
	mad.lo.s64 	%rd6593, %rd5589, %rd71, %rd6592;
	mad.lo.s64 	%rd6594, %rd6541, 2172737629, %rd6593;
	mad.lo.s64 	%rd6595, %rd6290, %rd70, %rd6594;
	mad.lo.s64 	%rd6596, %rd6549, 207493785, %rd6595;
	mad.lo.s64 	%rd6597, %rd6572, 1752287885, %rd6596;
	and.b64  	%rd6598, %rd6584, 4294967295;
	shl.b64 	%rd6599, %rd6597, 32;
	or.b64  	%rd6600, %rd6599, %rd6598;
	mul.lo.s64 	%rd6601, %rd6549, 234131697;
	mul.lo.s64 	%rd6602, %rd6549, 1202721026;
	mul.lo.s64 	%rd6603, %rd6572, 811880050;
	and.b64  	%rd6604, %rd6603, 4294967294;
	add.s64 	%rd6605, %rd6604, %rd6517;
	add.s64 	%rd6606, %rd6605, %rd6570;
	shr.u64 	%rd6607, %rd6606, 32;
	add.s64 	%rd6608, %rd6607, %rd6518;
	shr.u64 	%rd6609, %rd6608, 32;
	mul.lo.s64 	%rd6610, %rd6600, -8659850874718887031;
	shr.u64 	%rd6611, %rd6610, 32;
	mad.lo.s64 	%rd6612, %rd6541, 3092268470, %rd6562;
	mad.lo.s64 	%rd6613, %rd6549, 1746026693, %rd6612;
	add.s64 	%rd6614, %rd6613, %rd6536;
	mad.lo.s64 	%rd6615, %rd6572, 2541841041, %rd6614;
	mad.lo.s64 	%rd6616, %rd6584, 2148002933, %rd6615;
	mad.lo.s64 	%rd6617, %rd6611, 1008765974, %rd6616;
	mad.lo.s64 	%rd6618, %rd6541, 3778125865, %rd6563;
	mad.lo.s64 	%rd6619, %rd6549, 1127133286, %rd6618;
	mad.lo.s64 	%rd6620, %rd6572, 2172737629, %rd6619;
	add.s64 	%rd6621, %rd6620, %rd6538;
	mad.lo.s64 	%rd6622, %rd6584, 207493785, %rd6621;
	mad.lo.s64 	%rd6623, %rd6611, 1752287885, %rd6622;
	and.b64  	%rd6624, %rd6617, 4294967295;
	and.b64  	%rd6625, %rd6623, 4294967295;
	mad.lo.s64 	%rd6626, %rd6572, 3092268470, %rd6601;
	mad.lo.s64 	%rd6627, %rd6584, 1746026693, %rd6626;
	add.s64 	%rd6628, %rd6627, %rd6567;
	mad.lo.s64 	%rd6629, %rd6611, 2541841041, %rd6628;
	mad.lo.s64 	%rd6630, %rd6572, 3778125865, %rd6602;
	mad.lo.s64 	%rd6631, %rd6584, 1127133286, %rd6630;
	add.s64 	%rd6632, %rd6631, %rd6569;
	mad.lo.s64 	%rd6633, %rd6611, 2172737629, %rd6632;
	and.b64  	%rd6634, %rd6629, 4294967295;
	and.b64  	%rd6635, %rd6633, 4294967295;
	mad.lo.s64 	%rd6636, %rd6584, 234131697, %rd6606;
	mad.lo.s64 	%rd6637, %rd6611, 3092268470, %rd6636;
	mad.lo.s64 	%rd6638, %rd6584, 1202721026, %rd6608;
	mad.lo.s64 	%rd6639, %rd6611, 3778125865, %rd6638;
	mul.lo.s64 	%rd6640, %rd6611, 811880050;
	and.b64  	%rd6641, %rd6637, 4294967295;
	and.b64  	%rd6642, %rd6639, 4294967295;
	and.b64  	%rd6643, %rd6640, 4294967294;
	add.s64 	%rd6644, %rd6643, %rd6519;
	add.s64 	%rd6645, %rd6644, %rd6609;
	add.s64 	%rd6646, %rd6624, -3632069959;
	shr.s64 	%rd6647, %rd6646, 63;
	add.s64 	%rd6648, %rd6625, %rd6647;
	add.s64 	%rd6649, %rd6648, -1008765974;
	and.b64  	%rd6650, %rd6646, 4294967295;
	and.b64  	%rd6651, %rd6649, 4294967295;
	shr.s64 	%rd6652, %rd6649, 63;
	add.s64 	%rd6653, %rd6634, %rd6652;
	add.s64 	%rd6654, %rd6653, -1752287885;
	shr.s64 	%rd6655, %rd6654, 63;
	add.s64 	%rd6656, %rd6635, %rd6655;
	add.s64 	%rd6657, %rd6656, -2541841041;
	and.b64  	%rd6658, %rd6654, 4294967295;
	and.b64  	%rd6659, %rd6657, 4294967295;
	shr.s64 	%rd6660, %rd6657, 63;
	add.s64 	%rd6661, %rd6641, %rd6660;
	add.s64 	%rd6662, %rd6661, -2172737629;
	shr.s64 	%rd6663, %rd6662, 63;
	add.s64 	%rd6664, %rd6642, %rd6663;
	add.s64 	%rd6665, %rd6664, -3092268470;
	and.b64  	%rd6666, %rd6662, 4294967295;
	and.b64  	%rd6667, %rd6665, 4294967295;
	and.b64  	%rd6668, %rd6645, 4294967295;
	shr.s64 	%rd6669, %rd6665, 63;
	add.s64 	%rd6670, %rd6668, %rd6669;
	add.s64 	%rd6671, %rd6670, -3778125865;
	and.b64  	%rd6672, %rd6671, 4294967295;
	add.s64 	%rd6673, %rd6650, 3632069959;
	shr.u64 	%rd6674, %rd6673, 32;
	add.s64 	%rd6675, %rd6674, %rd6651;
	add.s64 	%rd6676, %rd6675, 1008765974;
	shr.u64 	%rd6677, %rd6676, 32;
	add.s64 	%rd6678, %rd6658, %rd6677;
	add.s64 	%rd6679, %rd6678, 1752287885;
	shr.u64 	%rd6680, %rd6679, 32;
	add.s64 	%rd6681, %rd6659, %rd6680;
	add.s64 	%rd6682, %rd6681, 2541841041;
	shr.u64 	%rd6683, %rd6682, 32;
	add.s64 	%rd6684, %rd6666, %rd6683;
	add.s64 	%rd6685, %rd6684, 2172737629;
	shr.u64 	%rd6686, %rd6685, 32;
	add.s64 	%rd6687, %rd6667, %rd6686;
	add.s64 	%rd6688, %rd6687, 3092268470;
	shr.u64 	%rd6689, %rd6688, 32;
	add.s64 	%rd6690, %rd6672, %rd6689;
	add.s64 	%rd6691, %rd6690, 3778125865;
	shr.s64 	%rd6692, %rd6671, 31;
	and.b64  	%rd6693, %rd6692, -4294967296;
	add.s64 	%rd6694, %rd6693, %rd6645;
	and.b64  	%rd6695, %rd6694, -4294967296;
	add.s64 	%rd6696, %rd6695, %rd6691;
	shr.u64 	%rd6697, %rd6673, 31;
	shl.b64 	%rd6698, %rd6673, 1;
	shl.b64 	%rd6699, %rd6676, 1;
	and.b64  	%rd6700, %rd6697, 1;
	or.b64  	%rd6701, %rd6699, %rd6700;
	shr.u64 	%rd6702, %rd6676, 31;
	and.b64  	%rd6703, %rd6702, 1;
	and.b64  	%rd6704, %rd6698, 4294967294;
	and.b64  	%rd6705, %rd6701, 4294967295;
	shl.b64 	%rd6706, %rd6679, 1;
	or.b64  	%rd6707, %rd6706, %rd6703;
	shr.u64 	%rd6708, %rd6679, 31;
	and.b64  	%rd6709, %rd6708, 1;
	shl.b64 	%rd6710, %rd6682, 1;
	or.b64  	%rd6711, %rd6710, %rd6709;
	shr.u64 	%rd6712, %rd6682, 31;
	and.b64  	%rd6713, %rd6712, 1;
	and.b64  	%rd6714, %rd6707, 4294967295;
	and.b64  	%rd6715, %rd6711, 4294967295;
	shl.b64 	%rd6716, %rd6685, 1;
	or.b64  	%rd6717, %rd6716, %rd6713;
	shr.u64 	%rd6718, %rd6685, 31;
	and.b64  	%rd6719, %rd6718, 1;
	shl.b64 	%rd6720, %rd6688, 1;
	or.b64  	%rd6721, %rd6720, %rd6719;
	shr.u64 	%rd6722, %rd6688, 31;
	and.b64  	%rd6723, %rd6722, 1;
	and.b64  	%rd6724, %rd6717, 4294967295;
	and.b64  	%rd6725, %rd6721, 4294967295;
	shl.b64 	%rd6726, %rd6691, 1;
	and.b64  	%rd6727, %rd6726, 8589934590;
	or.b64  	%rd6728, %rd6727, %rd6723;
	and.b64  	%rd6729, %rd6696, -4294967296;
	add.s64 	%rd6730, %rd6729, %rd6696;
	and.b64  	%rd6731, %rd6730, -4294967296;
	add.s64 	%rd6732, %rd6731, %rd6728;
	add.s64 	%rd6733, %rd6704, -3632069959;
	shr.s64 	%rd6734, %rd6733, 63;
	add.s64 	%rd6735, %rd6734, %rd6705;
	add.s64 	%rd6736, %rd6735, -1008765974;
	and.b64  	%rd6737, %rd6733, 4294967295;
	and.b64  	%rd6738, %rd6736, 4294967295;
	shr.s64 	%rd6739, %rd6736, 63;
	add.s64 	%rd6740, %rd6739, %rd6714;
	add.s64 	%rd6741, %rd6740, -1752287885;
	shr.s64 	%rd6742, %rd6741, 63;
	add.s64 	%rd6743, %rd6742, %rd6715;
	add.s64 	%rd6744, %rd6743, -2541841041;
	and.b64  	%rd6745, %rd6741, 4294967295;
	and.b64  	%rd6746, %rd6744, 4294967295;
	shr.s64 	%rd6747, %rd6744, 63;
	add.s64 	%rd6748, %rd6747, %rd6724;
	add.s64 	%rd6749, %rd6748, -2172737629;
	shr.s64 	%rd6750, %rd6749, 63;
	add.s64 	%rd6751, %rd6750, %rd6725;
	add.s64 	%rd6752, %rd6751, -3092268470;
	and.b64  	%rd6753, %rd6749, 4294967295;
	and.b64  	%rd6754, %rd6752, 4294967295;
	and.b64  	%rd6755, %rd6728, 4294967295;
	shr.s64 	%rd6756, %rd6752, 63;
	add.s64 	%rd6757, %rd6756, %rd6755;
	add.s64 	%rd6758, %rd6757, -3778125865;
	shr.u64 	%rd6759, %rd6732, 32;
	shr.s64 	%rd6760, %rd6758, 63;
	add.s64 	%rd6761, %rd6760, %rd6759;
	add.s64 	%rd6762, %rd6761, -811880050;
	shr.u64 	%rd6763, %rd6762, 32;
	and.b64  	%rd6764, %rd6758, 4294967295;
	and.b64  	%rd6765, %rd6763, 3632069959;
	add.s64 	%rd6766, %rd6765, %rd6737;
	shr.u64 	%rd6767, %rd6766, 32;
	and.b64  	%rd6768, %rd6763, 1008765974;
	add.s64 	%rd6769, %rd6768, %rd6738;
	add.s64 	%rd6770, %rd6769, %rd6767;
	shr.u64 	%rd6771, %rd6770, 32;
	and.b64  	%rd6772, %rd6766, 4294967295;
	and.b64  	%rd6773, %rd6770, 4294967295;
	and.b64  	%rd6774, %rd6763, 1752287885;
	add.s64 	%rd6775, %rd6774, %rd6745;
	add.s64 	%rd6776, %rd6775, %rd6771;
	shr.u64 	%rd6777, %rd6776, 32;
	and.b64  	%rd6778, %rd6763, 2541841041;
	add.s64 	%rd6779, %rd6778, %rd6746;
	add.s64 	%rd6780, %rd6779, %rd6777;
	shr.u64 	%rd6781, %rd6780, 32;
	and.b64  	%rd6782, %rd6776, 4294967295;
	and.b64  	%rd6783, %rd6780, 4294967295;
	and.b64  	%rd6784, %rd6763, 2172737629;
	add.s64 	%rd6785, %rd6784, %rd6753;
	add.s64 	%rd6786, %rd6785, %rd6781;
	shr.u64 	%rd6787, %rd6786, 32;
	and.b64  	%rd6788, %rd6763, 3092268470;
	add.s64 	%rd6789, %rd6788, %rd6754;
	add.s64 	%rd6790, %rd6789, %rd6787;
	shr.u64 	%rd6791, %rd6790, 32;
	and.b64  	%rd6792, %rd6786, 4294967295;
	and.b64  	%rd6793, %rd6790, 4294967295;
	and.b64  	%rd6794, %rd6763, 3778125865;
	add.s64 	%rd6795, %rd6794, %rd6764;
	add.s64 	%rd6796, %rd6795, %rd6791;
	shl.b64 	%rd6797, %rd6762, 32;
	and.b64  	%rd6798, %rd6762, 3486998263024844800;
	add.s64 	%rd6799, %rd6798, %rd6797;
	add.s64 	%rd6800, %rd6799, %rd6796;
	sub.s64 	%rd6801, %rd5968, %rd6441;
	and.b64  	%rd6802, %rd6439, 4294967295;
	shr.s64 	%rd6803, %rd6801, 63;
	add.s64 	%rd6804, %rd6803, %rd5969;
	sub.s64 	%rd6805, %rd6804, %rd6802;
	and.b64  	%rd6806, %rd6801, 4294967295;
	and.b64  	%rd6807, %rd6805, 4294967295;
	shr.s64 	%rd6808, %rd6805, 63;
	add.s64 	%rd6809, %rd6808, %rd5976;
	sub.s64 	%rd6810, %rd6809, %rd6452;
	and.b64  	%rd6811, %rd6450, 4294967295;
	shr.s64 	%rd6812, %rd6810, 63;
	sub.s64 	%rd6813, %rd5977, %rd6811;
	add.s64 	%rd6814, %rd6813, %rd6812;
	and.b64  	%rd6815, %rd6810, 4294967295;
	and.b64  	%rd6816, %rd6814, 4294967295;
	shr.s64 	%rd6817, %rd6814, 63;
	add.s64 	%rd6818, %rd6817, %rd5984;
	sub.s64 	%rd6819, %rd6818, %rd6463;
	and.b64  	%rd6820, %rd6461, 4294967295;
	shr.s64 	%rd6821, %rd6819, 63;
	sub.s64 	%rd6822, %rd5985, %rd6820;
	add.s64 	%rd6823, %rd6822, %rd6821;
	and.b64  	%rd6824, %rd6819, 4294967295;
	and.b64  	%rd6825, %rd6823, 4294967295;
	and.b64  	%rd6826, %rd6468, 4294967295;
	shr.s64 	%rd6827, %rd6823, 63;
	add.s64 	%rd6828, %rd6827, %rd6355;
	sub.s64 	%rd6829, %rd6828, %rd6826;
	shr.u64 	%rd6830, %rd6472, 32;
	shr.s64 	%rd6831, %rd6829, 63;
	sub.s64 	%rd6832, %rd6360, %rd6830;
	add.s64 	%rd6833, %rd6832, %rd6831;
	shr.u64 	%rd6834, %rd6833, 32;
	and.b64  	%rd6835, %rd6829, 4294967295;
	and.b64  	%rd6836, %rd6834, 3632069959;
	add.s64 	%rd6837, %rd6836, %rd6806;
	shr.u64 	%rd6838, %rd6837, 32;
	and.b64  	%rd6839, %rd6834, 1008765974;
	add.s64 	%rd6840, %rd6839, %rd6807;
	add.s64 	%rd6841, %rd6840, %rd6838;
	shr.u64 	%rd6842, %rd6841, 32;
	and.b64  	%rd6843, %rd6834, 1752287885;
	add.s64 	%rd6844, %rd6843, %rd6815;
	add.s64 	%rd6845, %rd6844, %rd6842;
	shr.u64 	%rd6846, %rd6845, 32;
	and.b64  	%rd6847, %rd6834, 2541841041;
	add.s64 	%rd6848, %rd6847, %rd6816;
	add.s64 	%rd6849, %rd6848, %rd6846;
	shr.u64 	%rd6850, %rd6849, 32;
	and.b64  	%rd6851, %rd6834, 2172737629;
	add.s64 	%rd6852, %rd6851, %rd6824;
	add.s64 	%rd6853, %rd6852, %rd6850;
	shr.u64 	%rd6854, %rd6853, 32;
	and.b64  	%rd6855, %rd6834, 3092268470;
	add.s64 	%rd6856, %rd6855, %rd6825;
	add.s64 	%rd6857, %rd6856, %rd6854;
	shr.u64 	%rd6858, %rd6857, 32;
	and.b64  	%rd6859, %rd6834, 3778125865;
	add.s64 	%rd6860, %rd6859, %rd6835;
	add.s64 	%rd6861, %rd6860, %rd6858;
	shl.b64 	%rd6862, %rd6833, 32;
	and.b64  	%rd6863, %rd6833, 3486998263024844800;
	add.s64 	%rd6864, %rd6863, %rd6862;
	add.s64 	%rd6865, %rd6864, %rd6861;
	mul.lo.s64 	%rd6866, %rd6837, %rd5734;
	mul.lo.s64 	%rd6867, %rd6837, %rd5738;
	mad.lo.s64 	%rd6868, %rd6841, %rd5734, %rd6867;
	and.b64  	%rd6869, %rd6866, 4294967295;
	shl.b64 	%rd6870, %rd6868, 32;
	or.b64  	%rd6871, %rd6870, %rd6869;
	shr.u64 	%rd6872, %rd6865, 32;
	mul.lo.s64 	%rd6873, %rd6837, %rd5742;
	mul.lo.s64 	%rd6874, %rd6837, %rd5746;
	mul.lo.s64 	%rd6875, %rd6837, %rd5750;
	mul.lo.s64 	%rd6876, %rd6837, %rd5754;
	mul.lo.s64 	%rd6877, %rd6837, %rd5758;
	mul.lo.s64 	%rd6878, %rd6837, %rd6006;
	mul.lo.s64 	%rd6879, %rd6841, %rd6006;
	mad.lo.s64 	%rd6880, %rd6845, %rd5758, %rd6879;
	mad.lo.s64 	%rd6881, %rd6849, %rd5754, %rd6880;
	mad.lo.s64 	%rd6882, %rd6853, %rd5750, %rd6881;
	mad.lo.s64 	%rd6883, %rd6857, %rd5746, %rd6882;
	mad.lo.s64 	%rd6884, %rd6861, %rd5742, %rd6883;
	mad.lo.s64 	%rd6885, %rd6872, %rd5738, %rd6884;
	mul.lo.s64 	%rd6886, %rd6845, %rd6006;
	mad.lo.s64 	%rd6887, %rd6849, %rd5758, %rd6886;
	mad.lo.s64 	%rd6888, %rd6853, %rd5754, %rd6887;
	mad.lo.s64 	%rd6889, %rd6857, %rd5750, %rd6888;
	mad.lo.s64 	%rd6890, %rd6861, %rd5746, %rd6889;
	mad.lo.s64 	%rd6891, %rd6872, %rd5742, %rd6890;
	mul.lo.s64 	%rd6892, %rd6849, %rd6006;
	and.b64  	%rd6893, %rd6885, 4294967295;
	and.b64  	%rd6894, %rd6891, 4294967295;
	mad.lo.s64 	%rd6895, %rd6853, %rd5758, %rd6892;
	mad.lo.s64 	%rd6896, %rd6857, %rd5754, %rd6895;
	mad.lo.s64 	%rd6897, %rd6861, %rd5750, %rd6896;
	mad.lo.s64 	%rd6898, %rd6872, %rd5746, %rd6897;
	mul.lo.s64 	%rd6899, %rd6853, %rd6006;
	mad.lo.s64 	%rd6900, %rd6857, %rd5758, %rd6899;
	mad.lo.s64 	%rd6901, %rd6861, %rd5754, %rd6900;
	mad.lo.s64 	%rd6902, %rd6872, %rd5750, %rd6901;
	mul.lo.s64 	%rd6903, %rd6857, %rd6006;
	and.b64  	%rd6904, %rd6898, 4294967295;
	and.b64  	%rd6905, %rd6902, 4294967295;
	mad.lo.s64 	%rd6906, %rd6861, %rd5758, %rd6903;
	mad.lo.s64 	%rd6907, %rd6872, %rd5754, %rd6906;
	mul.lo.s64 	%rd6908, %rd6861, %rd6006;
	mad.lo.s64 	%rd6909, %rd6872, %rd5758, %rd6908;
	mul.lo.s64 	%rd6910, %rd6872, %rd6006;
	and.b64  	%rd6911, %rd6907, 4294967295;
	and.b64  	%rd6912, %rd6909, 4294967295;
	and.b64  	%rd6913, %rd6910, 4294967295;
	mul.lo.s64 	%rd6914, %rd6871, -8659850874718887031;
	shr.u64 	%rd6915, %rd6914, 32;
	mad.lo.s64 	%rd6916, %rd6866, 2148002933, %rd6873;
	mad.lo.s64 	%rd6917, %rd6841, %rd5738, %rd6916;
	mad.lo.s64 	%rd6918, %rd6845, %rd5734, %rd6917;
	mad.lo.s64 	%rd6919, %rd6915, 1008765974, %rd6918;
	mad.lo.s64 	%rd6920, %rd6866, 207493785, %rd6874;
	mad.lo.s64 	%rd6921, %rd6841, %rd5742, %rd6920;
	mad.lo.s64 	%rd6922, %rd6845, %rd5738, %rd6921;
	mad.lo.s64 	%rd6923, %rd6849, %rd5734, %rd6922;
	mad.lo.s64 	%rd6924, %rd6915, 1752287885, %rd6923;
	and.b64  	%rd6925, %rd6919, 4294967295;
	shl.b64 	%rd6926, %rd6924, 32;
	or.b64  	%rd6927, %rd6926, %rd6925;
	mul.lo.s64 	%rd6928, %rd6915, 811880050;
	and.b64  	%rd6929, %rd6928, 4294967294;
	add.s64 	%rd6930, %rd6893, %rd6929;
	shr.u64 	%rd6931, %rd6930, 32;
	add.s64 	%rd6932, %rd6931, %rd6894;
	shr.u64 	%rd6933, %rd6932, 32;
	mul.lo.s64 	%rd6934, %rd6927, -8659850874718887031;
	shr.u64 	%rd6935, %rd6934, 32;
	mad.lo.s64 	%rd6936, %rd6866, 1746026693, %rd6875;
	mad.lo.s64 	%rd6937, %rd6841, %rd5746, %rd6936;
	mad.lo.s64 	%rd6938, %rd6845, %rd5742, %rd6937;
	mad.lo.s64 	%rd6939, %rd6849, %rd5738, %rd6938;
	mad.lo.s64 	%rd6940, %rd6915, 2541841041, %rd6939;
	mad.lo.s64 	%rd6941, %rd6853, %rd5734, %rd6940;
	mad.lo.s64 	%rd6942, %rd6919, 2148002933, %rd6941;
	mad.lo.s64 	%rd6943, %rd6935, 1008765974, %rd6942;
	mad.lo.s64 	%rd6944, %rd6866, 1127133286, %rd6876;
	mad.lo.s64 	%rd6945, %rd6841, %rd5750, %rd6944;
	mad.lo.s64 	%rd6946, %rd6845, %rd5746, %rd6945;
	mad.lo.s64 	%rd6947, %rd6849, %rd5742, %rd6946;
	mad.lo.s64 	%rd6948, %rd6915, 2172737629, %rd6947;
	mad.lo.s64 	%rd6949, %rd6853, %rd5738, %rd6948;
	mad.lo.s64 	%rd6950, %rd6919, 207493785, %rd6949;
	mad.lo.s64 	%rd6951, %rd6857, %rd5734, %rd6950;
	mad.lo.s64 	%rd6952, %rd6935, 1752287885, %rd6951;
	and.b64  	%rd6953, %rd6943, 4294967295;
	shl.b64 	%rd6954, %rd6952, 32;
	or.b64  	%rd6955, %rd6954, %rd6953;
	mul.lo.s64 	%rd6956, %rd6919, 234131697;
	mul.lo.s64 	%rd6957, %rd6919, 1202721026;
	mul.lo.s64 	%rd6958, %rd6935, 811880050;
	and.b64  	%rd6959, %rd6958, 4294967294;
	add.s64 	%rd6960, %rd6904, %rd6959;
	add.s64 	%rd6961, %rd6960, %rd6933;
	shr.u64 	%rd6962, %rd6961, 32;
	add.s64 	%rd6963, %rd6962, %rd6905;
	shr.u64 	%rd6964, %rd6963, 32;
	mul.lo.s64 	%rd6965, %rd6955, -8659850874718887031;
	shr.u64 	%rd6966, %rd6965, 32;
	mad.lo.s64 	%rd6967, %rd6866, 234131697, %rd6877;
	mad.lo.s64 	%rd6968, %rd6841, %rd5754, %rd6967;
	mad.lo.s64 	%rd6969, %rd6845, %rd5750, %rd6968;
	mad.lo.s64 	%rd6970, %rd6849, %rd5746, %rd6969;
	mad.lo.s64 	%rd6971, %rd6915, 3092268470, %rd6970;
	mad.lo.s64 	%rd6972, %rd6853, %rd5742, %rd6971;
	mad.lo.s64 	%rd6973, %rd6919, 1746026693, %rd6972;
	mad.lo.s64 	%rd6974, %rd6857, %rd5738, %rd6973;
	mad.lo.s64 	%rd6975, %rd6861, %rd5734, %rd6974;
	mad.lo.s64 	%rd6976, %rd6935, 2541841041, %rd6975;
	mad.lo.s64 	%rd6977, %rd6943, 2148002933, %rd6976;
	mad.lo.s64 	%rd6978, %rd6966, 1008765974, %rd6977;
	mad.lo.s64 	%rd6979, %rd6866, 1202721026, %rd6878;
	mad.lo.s64 	%rd6980, %rd6841, %rd5758, %rd6979;
	mad.lo.s64 	%rd6981, %rd6845, %rd5754, %rd6980;
	mad.lo.s64 	%rd6982, %rd6849, %rd5750, %rd6981;
	mad.lo.s64 	%rd6983, %rd6915, 3778125865, %rd6982;
	mad.lo.s64 	%rd6984, %rd6853, %rd5746, %rd6983;
	mad.lo.s64 	%rd6985, %rd6919, 1127133286, %rd6984;
	mad.lo.s64 	%rd6986, %rd6857, %rd5742, %rd6985;
	mad.lo.s64 	%rd6987, %rd6861, %rd5738, %rd6986;
	mad.lo.s64 	%rd6988, %rd6872, %rd5734, %rd6987;
	mad.lo.s64 	%rd6989, %rd6935, 2172737629, %rd6988;
	mad.lo.s64 	%rd6990, %rd6943, 207493785, %rd6989;
	mad.lo.s64 	%rd6991, %rd6966, 1752287885, %rd6990;
	and.b64  	%rd6992, %rd6978, 4294967295;
	shl.b64 	%rd6993, %rd6991, 32;
	or.b64  	%rd6994, %rd6993, %rd6992;
	mul.lo.s64 	%rd6995, %rd6943, 234131697;
	mul.lo.s64 	%rd6996, %rd6943, 1202721026;
	mul.lo.s64 	%rd6997, %rd6966, 811880050;
	and.b64  	%rd6998, %rd6997, 4294967294;
	add.s64 	%rd6999, %rd6998, %rd6911;
	add.s64 	%rd7000, %rd6999, %rd6964;
	shr.u64 	%rd7001, %rd7000, 32;
	add.s64 	%rd7002, %rd7001, %rd6912;
	shr.u64 	%rd7003, %rd7002, 32;
	mul.lo.s64 	%rd7004, %rd6994, -8659850874718887031;
	shr.u64 	%rd7005, %rd7004, 32;
	mad.lo.s64 	%rd7006, %rd6935, 3092268470, %rd6956;
	mad.lo.s64 	%rd7007, %rd6943, 1746026693, %rd7006;
	add.s64 	%rd7008, %rd7007, %rd6930;
	mad.lo.s64 	%rd7009, %rd6966, 2541841041, %rd7008;
	mad.lo.s64 	%rd7010, %rd6978, 2148002933, %rd7009;
	mad.lo.s64 	%rd7011, %rd7005, 1008765974, %rd7010;
	mad.lo.s64 	%rd7012, %rd6935, 3778125865, %rd6957;
	mad.lo.s64 	%rd7013, %rd6943, 1127133286, %rd7012;
	mad.lo.s64 	%rd7014, %rd6966, 2172737629, %rd7013;
	add.s64 	%rd7015, %rd7014, %rd6932;
	mad.lo.s64 	%rd7016, %rd6978, 207493785, %rd7015;
	mad.lo.s64 	%rd7017, %rd7005, 1752287885, %rd7016;
	and.b64  	%rd7018, %rd7011, 4294967295;
	and.b64  	%rd7019, %rd7017, 4294967295;
	mad.lo.s64 	%rd7020, %rd6966, 3092268470, %rd6995;
	mad.lo.s64 	%rd7021, %rd6978, 1746026693, %rd7020;
	add.s64 	%rd7022, %rd7021, %rd6961;
	mad.lo.s64 	%rd7023, %rd7005, 2541841041, %rd7022;
	mad.lo.s64 	%rd7024, %rd6966, 3778125865, %rd6996;
	mad.lo.s64 	%rd7025, %rd6978, 1127133286, %rd7024;
	add.s64 	%rd7026, %rd7025, %rd6963;
	mad.lo.s64 	%rd7027, %rd7005, 2172737629, %rd7026;
	and.b64  	%rd7028, %rd7023, 4294967295;
	and.b64  	%rd7029, %rd7027, 4294967295;
	mad.lo.s64 	%rd7030, %rd6978, 234131697, %rd7000;
	mad.lo.s64 	%rd7031, %rd7005, 3092268470, %rd7030;
	mad.lo.s64 	%rd7032, %rd6978, 1202721026, %rd7002;
	mad.lo.s64 	%rd7033, %rd7005, 3778125865, %rd7032;
	mul.lo.s64 	%rd7034, %rd7005, 811880050;
	and.b64  	%rd7035, %rd7031, 4294967295;
	and.b64  	%rd7036, %rd7033, 4294967295;
	and.b64  	%rd7037, %rd7034, 4294967294;
	add.s64 	%rd7038, %rd7037, %rd6913;
	add.s64 	%rd7039, %rd7038, %rd7003;
	add.s64 	%rd7040, %rd7018, -3632069959;
	shr.s64 	%rd7041, %rd7040, 63;
	add.s64 	%rd7042, %rd7019, %rd7041;
	add.s64 	%rd7043, %rd7042, -1008765974;
	and.b64  	%rd7044, %rd7040, 4294967295;
	and.b64  	%rd7045, %rd7043, 4294967295;
	shr.s64 	%rd7046, %rd7043, 63;
	add.s64 	%rd7047, %rd7028, %rd7046;
	add.s64 	%rd7048, %rd7047, -1752287885;
	shr.s64 	%rd7049, %rd7048, 63;
	add.s64 	%rd7050, %rd7029, %rd7049;
	add.s64 	%rd7051, %rd7050, -2541841041;
	and.b64  	%rd7052, %rd7048, 4294967295;
	and.b64  	%rd7053, %rd7051, 4294967295;
	shr.s64 	%rd7054, %rd7051, 63;
	add.s64 	%rd7055, %rd7035, %rd7054;
	add.s64 	%rd7056, %rd7055, -2172737629;
	shr.s64 	%rd7057, %rd7056, 63;
	add.s64 	%rd7058, %rd7036, %rd7057;
	add.s64 	%rd7059, %rd7058, -3092268470;
	and.b64  	%rd7060, %rd7056, 4294967295;
	and.b64  	%rd7061, %rd7059, 4294967295;
	and.b64  	%rd7062, %rd7039, 4294967295;
	shr.s64 	%rd7063, %rd7059, 63;
	add.s64 	%rd7064, %rd7062, %rd7063;
	add.s64 	%rd7065, %rd7064, -3778125865;
	shr.u64 	%rd7066, %rd7039, 32;
	shr.s64 	%rd7067, %rd7065, 63;
	and.b64  	%rd7068, %rd7065, 4294967295;
	add.s64 	%rd7069, %rd7044, 3632069959;
	shr.u64 	%rd7070, %rd7069, 32;
	add.s64 	%rd7071, %rd7070, %rd7045;
	add.s64 	%rd7072, %rd7071, 1008765974;
	shr.u64 	%rd7073, %rd7072, 32;
	and.b64  	%rd7074, %rd7069, 4294967295;
	and.b64  	%rd7075, %rd7072, 4294967295;
	add.s64 	%rd7076, %rd7052, %rd7073;
	add.s64 	%rd7077, %rd7076, 1752287885;
	shr.u64 	%rd7078, %rd7077, 32;
	add.s64 	%rd7079, %rd7053, %rd7078;
	add.s64 	%rd7080, %rd7079, 2541841041;
	shr.u64 	%rd7081, %rd7080, 32;
	and.b64  	%rd7082, %rd7077, 4294967295;
	and.b64  	%rd7083, %rd7080, 4294967295;
	add.s64 	%rd7084, %rd7060, %rd7081;
	add.s64 	%rd7085, %rd7084, 2172737629;
	shr.u64 	%rd7086, %rd7085, 32;
	add.s64 	%rd7087, %rd7061, %rd7086;
	add.s64 	%rd7088, %rd7087, 3092268470;
	shr.u64 	%rd7089, %rd7088, 32;
	and.b64  	%rd7090, %rd7085, 4294967295;
	and.b64  	%rd7091, %rd7088, 4294967295;
	add.s64 	%rd7092, %rd7068, %rd7089;
	add.s64 	%rd7093, %rd7092, 3778125865;
	add.s64 	%rd7094, %rd7067, %rd7066;
	sub.s64 	%rd7095, %rd7074, %rd6772;
	shr.s64 	%rd7096, %rd7095, 63;
	sub.s64 	%rd7097, %rd7096, %rd6773;
	add.s64 	%rd7098, %rd7097, %rd7075;
	and.b64  	%rd7099, %rd7095, 4294967295;
	and.b64  	%rd7100, %rd7098, 4294967295;
	shr.s64 	%rd7101, %rd7098, 63;
	sub.s64 	%rd7102, %rd7101, %rd6782;
	add.s64 	%rd7103, %rd7102, %rd7082;
	shr.s64 	%rd7104, %rd7103, 63;
	sub.s64 	%rd7105, %rd7104, %rd6783;
	add.s64 	%rd7106, %rd7105, %rd7083;
	and.b64  	%rd7107, %rd7103, 4294967295;
	and.b64  	%rd7108, %rd7106, 4294967295;
	shr.s64 	%rd7109, %rd7106, 63;
	sub.s64 	%rd7110, %rd7109, %rd6792;
	add.s64 	%rd7111, %rd7110, %rd7090;
	shr.s64 	%rd7112, %rd7111, 63;
	sub.s64 	%rd7113, %rd7112, %rd6793;
	add.s64 	%rd7114, %rd7113, %rd7091;
	and.b64  	%rd7115, %rd7111, 4294967295;
	and.b64  	%rd7116, %rd7114, 4294967295;
	and.b64  	%rd7117, %rd7093, 4294967295;
	and.b64  	%rd7118, %rd6796, 4294967295;
	shr.s64 	%rd7119, %rd7114, 63;
	sub.s64 	%rd7120, %rd7119, %rd7118;
	add.s64 	%rd7121, %rd7120, %rd7117;
	shr.u64 	%rd7122, %rd7093, 32;
	add.s64 	%rd7123, %rd7094, %rd7122;
	and.b64  	%rd7124, %rd7123, 4294967295;
	shr.u64 	%rd7125, %rd6800, 32;
	shr.s64 	%rd7126, %rd7121, 63;
	sub.s64 	%rd7127, %rd7126, %rd7125;
	add.s64 	%rd7128, %rd7127, %rd7124;
	shr.u64 	%rd7129, %rd7128, 32;
	and.b64  	%rd7130, %rd7121, 4294967295;
	and.b64  	%rd7131, %rd7129, 3632069959;
	add.s64 	%rd7132, %rd7131, %rd7099;
	shr.u64 	%rd7133, %rd7132, 32;
	and.b64  	%rd7134, %rd7129, 1008765974;
	add.s64 	%rd7135, %rd7134, %rd7100;
	add.s64 	%rd7136, %rd7135, %rd7133;
	shr.u64 	%rd7137, %rd7136, 32;
	and.b64  	%rd7138, %rd7132, 4294967295;
	shl.b64 	%rd7139, %rd7136, 32;
	or.b64  	%rd7140, %rd7139, %rd7138;
	and.b64  	%rd7141, %rd7129, 1752287885;
	add.s64 	%rd7142, %rd7141, %rd7107;
	add.s64 	%rd7143, %rd7142, %rd7137;
	shr.u64 	%rd7144, %rd7143, 32;
	and.b64  	%rd7145, %rd7129, 2541841041;
	add.s64 	%rd7146, %rd7145, %rd7108;
	add.s64 	%rd7147, %rd7146, %rd7144;
	shr.u64 	%rd7148, %rd7147, 32;
	and.b64  	%rd7149, %rd7143, 4294967295;
	shl.b64 	%rd7150, %rd7147, 32;
	or.b64  	%rd7151, %rd7150, %rd7149;
	and.b64  	%rd7152, %rd7129, 2172737629;
	add.s64 	%rd7153, %rd7152, %rd7115;
	add.s64 	%rd7154, %rd7153, %rd7148;
	shr.u64 	%rd7155, %rd7154, 32;
	and.b64  	%rd7156, %rd7129, 3092268470;
	add.s64 	%rd7157, %rd7156, %rd7116;
	add.s64 	%rd7158, %rd7157, %rd7155;
	shr.u64 	%rd7159, %rd7158, 32;
	and.b64  	%rd7160, %rd7154, 4294967295;
	shl.b64 	%rd7161, %rd7158, 32;
	or.b64  	%rd7162, %rd7161, %rd7160;
	and.b64  	%rd7163, %rd7129, 3778125865;
	shl.b64 	%rd7164, %rd7128, 32;
	and.b64  	%rd7165, %rd7128, 3486998263024844800;
	or.b64  	%rd7166, %rd7164, %rd7130;
	add.s64 	%rd7167, %rd7166, %rd7165;
	add.s64 	%rd7168, %rd7167, %rd7163;
	add.s64 	%rd7169, %rd7168, %rd7159;
	and.b64  	%rd7170, %rd4, 4294967295;
	and.b64  	%rd7171, %rd8, 4294967295;
	add.s64 	%rd7172, %rd7171, %rd7170;
	shr.u64 	%rd7173, %rd7172, 32;
	add.s64 	%rd7174, %rd24, %rd13;
	add.s64 	%rd7175, %rd7174, %rd7173;
	shr.u64 	%rd7176, %rd7175, 32;
	and.b64  	%rd7177, %rd7172, 4294967295;
	and.b64  	%rd7178, %rd7175, 4294967295;
	and.b64  	%rd7179, %rd5, 4294967295;
	and.b64  	%rd7180, %rd9, 4294967295;
	add.s64 	%rd7181, %rd7180, %rd7179;
	add.s64 	%rd7182, %rd7181, %rd7176;
	shr.u64 	%rd7183, %rd7182, 32;
	add.s64 	%rd7184, %rd23, %rd12;
	add.s64 	%rd7185, %rd7184, %rd7183;
	shr.u64 	%rd7186, %rd7185, 32;
	and.b64  	%rd7187, %rd7182, 4294967295;
	and.b64  	%rd7188, %rd7185, 4294967295;
	and.b64  	%rd7189, %rd6, 4294967295;
	and.b64  	%rd7190, %rd10, 4294967295;
	add.s64 	%rd7191, %rd7190, %rd7189;
	add.s64 	%rd7192, %rd7191, %rd7186;
	shr.u64 	%rd7193, %rd7192, 32;
	add.s64 	%rd7194, %rd25, %rd14;
	add.s64 	%rd7195, %rd7194, %rd7193;
	shr.u64 	%rd7196, %rd7195, 32;
	and.b64  	%rd7197, %rd7192, 4294967295;
	and.b64  	%rd7198, %rd7195, 4294967295;
	and.b64  	%rd7199, %rd7, 4294967295;
	and.b64  	%rd7200, %rd11, 4294967295;
	add.s64 	%rd7201, %rd7200, %rd7199;
	add.s64 	%rd7202, %rd7201, %rd7196;
	and.b64  	%rd7203, %rd7, -4294967296;
	add.s64 	%rd7204, %rd11, %rd7203;
	and.b64  	%rd7205, %rd7204, -4294967296;
	add.s64 	%rd7206, %rd7202, %rd7205;
	add.s64 	%rd7207, %rd7177, -3632069959;
	shr.s64 	%rd7208, %rd7207, 63;
	add.s64 	%rd7209, %rd7208, %rd7178;
	add.s64 	%rd7210, %rd7209, -1008765974;
	and.b64  	%rd7211, %rd7207, 4294967295;
	and.b64  	%rd7212, %rd7210, 4294967295;
	shr.s64 	%rd7213, %rd7210, 63;
	add.s64 	%rd7214, %rd7213, %rd7187;
	add.s64 	%rd7215, %rd7214, -1752287885;
	shr.s64 	%rd7216, %rd7215, 63;
	add.s64 	%rd7217, %rd7188, %rd7216;
	add.s64 	%rd7218, %rd7217, -2541841041;
	and.b64  	%rd7219, %rd7215, 4294967295;
	and.b64  	%rd7220, %rd7218, 4294967295;
	shr.s64 	%rd7221, %rd7218, 63;
	add.s64 	%rd7222, %rd7197, %rd7221;
	add.s64 	%rd7223, %rd7222, -2172737629;
	shr.s64 	%rd7224, %rd7223, 63;
	add.s64 	%rd7225, %rd7198, %rd7224;
	add.s64 	%rd7226, %rd7225, -3092268470;
	and.b64  	%rd7227, %rd7223, 4294967295;
	and.b64  	%rd7228, %rd7226, 4294967295;
	and.b64  	%rd7229, %rd7202, 4294967295;
	shr.s64 	%rd7230, %rd7226, 63;
	add.s64 	%rd7231, %rd7229, %rd7230;
	add.s64 	%rd7232, %rd7231, -3778125865;
	shr.u64 	%rd7233, %rd7206, 32;
	shr.s64 	%rd7234, %rd7232, 63;
	add.s64 	%rd7235, %rd7233, %rd7234;
	add.s64 	%rd7236, %rd7235, -811880050;
	shr.u64 	%rd7237, %rd7236, 32;
	and.b64  	%rd7238, %rd7232, 4294967295;
	and.b64  	%rd7239, %rd7237, 3632069959;
	add.s64 	%rd7240, %rd7239, %rd7211;
	shr.u64 	%rd7241, %rd7240, 32;
	and.b64  	%rd7242, %rd7237, 1008765974;
	add.s64 	%rd7243, %rd7242, %rd7212;
	add.s64 	%rd7244, %rd7243, %rd7241;
	shr.u64 	%rd7245, %rd7244, 32;
	and.b64  	%rd7246, %rd7237, 1752287885;
	add.s64 	%rd7247, %rd7246, %rd7219;
	add.s64 	%rd7248, %rd7247, %rd7245;
	shr.u64 	%rd7249, %rd7248, 32;
	and.b64  	%rd7250, %rd7237, 2541841041;
	add.s64 	%rd7251, %rd7250, %rd7220;
	add.s64 	%rd7252, %rd7251, %rd7249;
	shr.u64 	%rd7253, %rd7252, 32;
	and.b64  	%rd7254, %rd7237, 2172737629;
	add.s64 	%rd7255, %rd7254, %rd7227;
	add.s64 	%rd7256, %rd7255, %rd7253;
	shr.u64 	%rd7257, %rd7256, 32;
	and.b64  	%rd7258, %rd7237, 3092268470;
	add.s64 	%rd7259, %rd7258, %rd7228;
	add.s64 	%rd7260, %rd7259, %rd7257;
	shr.u64 	%rd7261, %rd7260, 32;
	and.b64  	%rd7262, %rd7237, 3778125865;
	add.s64 	%rd7263, %rd7262, %rd7238;
	add.s64 	%rd7264, %rd7263, %rd7261;
	shl.b64 	%rd7265, %rd7236, 32;
	and.b64  	%rd7266, %rd7236, 3486998263024844800;
	add.s64 	%rd7267, %rd7266, %rd7265;
	add.s64 	%rd7268, %rd7267, %rd7264;
	mul.lo.s64 	%rd7269, %rd7248, %rd7240;
	mul.lo.s64 	%rd7270, %rd7248, %rd7244;
	mad.lo.s64 	%rd7271, %rd7252, %rd7240, %rd7270;
	mul.lo.s64 	%rd7272, %rd7252, %rd7244;
	and.b64  	%rd7273, %rd7269, 4294967295;
	shl.b64 	%rd7274, %rd7271, 32;
	or.b64  	%rd7275, %rd7274, %rd7273;
	mad.lo.s64 	%rd7276, %rd7256, %rd7240, %rd7272;
	mul.lo.s64 	%rd7277, %rd7256, %rd7244;
	mad.lo.s64 	%rd7278, %rd7260, %rd7240, %rd7277;
	and.b64  	%rd7279, %rd7276, 4294967295;
	shl.b64 	%rd7280, %rd7278, 32;
	or.b64  	%rd7281, %rd7280, %rd7279;
	shr.u64 	%rd7282, %rd7268, 32;
	mul.lo.s64 	%rd7283, %rd7256, %rd7248;
	mad.lo.s64 	%rd7284, %rd7260, %rd7244, %rd7283;
	mad.lo.s64 	%rd7285, %rd7264, %rd7240, %rd7284;
	mul.lo.s64 	%rd7286, %rd7256, %rd7252;
	mad.lo.s64 	%rd7287, %rd7260, %rd7248, %rd7286;
	mad.lo.s64 	%rd7288, %rd7264, %rd7244, %rd7287;
	mad.lo.s64 	%rd7289, %rd7282, %rd7240, %rd7288;
	mul.lo.s64 	%rd7290, %rd7260, %rd7252;
	and.b64  	%rd7291, %rd7285, 4294967295;
	shl.b64 	%rd7292, %rd7289, 32;
	or.b64  	%rd7293, %rd7292, %rd7291;
	mad.lo.s64 	%rd7294, %rd7264, %rd7248, %rd7290;
	mad.lo.s64 	%rd7295, %rd7282, %rd7244, %rd7294;
	mul.lo.s64 	%rd7296, %rd7264, %rd7252;
	mad.lo.s64 	%rd7297, %rd7282, %rd7248, %rd7296;
	and.b64  	%rd7298, %rd7295, 4294967295;
	shl.b64 	%rd7299, %rd7297, 32;
	or.b64  	%rd7300, %rd7298, %rd7299;
	mul.lo.s64 	%rd7301, %rd7264, %rd7256;
	mad.lo.s64 	%rd7302, %rd7282, %rd7252, %rd7301;
	mul.lo.s64 	%rd7303, %rd7264, %rd7260;
	mad.lo.s64 	%rd7304, %rd7282, %rd7256, %rd7303;
	mul.lo.s64 	%rd7305, %rd7282, %rd7260;
	and.b64  	%rd7306, %rd7302, 4294967295;
	shl.b64 	%rd7307, %rd7304, 32;
	or.b64  	%rd7308, %rd7307, %rd7306;
	and.b64  	%rd7309, %rd7305, 4294967295;
	mov.b64 	{%r271, %r272}, %rd7309;
	mov.b64 	{%r273, %r274}, %rd7307;
	shf.l.wrap.b32 	%r275, %r274, %r271, 1;
	shf.l.wrap.b32 	%r276, %r271, %r272, 1;
	mov.b64 	%rd7310, {%r275, %r276};
	mov.b64 	{%r277, %r278}, %rd7308;
	mov.b64 	{%r279, %r280}, %rd7299;
	shf.l.wrap.b32 	%r281, %r280, %r277, 1;
	shf.l.wrap.b32 	%r282, %r277, %r278, 1;
	mov.b64 	%rd7311, {%r281, %r282};
	mov.b64 	{%r283, %r284}, %rd7300;
	mov.b64 	{%r285, %r286}, %rd7292;
	shf.l.wrap.b32 	%r287, %r286, %r283, 1;
	shf.l.wrap.b32 	%r288, %r283, %r284, 1;
	mov.b64 	%rd7312, {%r287, %r288};
	mov.b64 	{%r289, %r290}, %rd7293;
	mov.b64 	{%r291, %r292}, %rd7280;
	shf.l.wrap.b32 	%r293, %r292, %r289, 1;
	shf.l.wrap.b32 	%r294, %r289, %r290, 1;
	mov.b64 	%rd7313, {%r293, %r294};
	mov.b64 	{%r295, %r296}, %rd7281;
	mov.b64 	{%r297, %r298}, %rd7274;
	shf.l.wrap.b32 	%r299, %r298, %r295, 1;
	shf.l.wrap.b32 	%r300, %r295, %r296, 1;
	mov.b64 	%rd7314, {%r299, %r300};
	shl.b64 	%rd7315, %rd7275, 1;
	mul.lo.s64 	%rd7316, %rd7240, %rd7240;
	mul.lo.s64 	%rd7317, %rd7240, %rd7244;
	shl.b64 	%rd7318, %rd7317, 33;
	mul.lo.s64 	%rd7319, %rd7244, %rd7244;
	and.b64  	%rd7320, %rd7316, 4294967295;
	or.b64  	%rd7321, %rd7318, %rd7320;
	and.b64  	%rd7322, %rd7319, 4294967295;
	and.b64  	%rd7323, %rd7315, 4294967294;
	add.s64 	%rd7324, %rd7323, %rd7322;
	shr.u64 	%rd7325, %rd7324, 32;
	shr.u64 	%rd7326, %rd7315, 32;
	add.s64 	%rd7327, %rd7325, %rd7326;
	shr.u64 	%rd7328, %rd7327, 32;
	mul.lo.s64 	%rd7329, %rd7248, %rd7248;
	shr.u64 	%rd7330, %rd7314, 32;
	mul.lo.s64 	%rd7331, %rd7248, %rd7252;
	shl.b64 	%rd7332, %rd7331, 1;
	mul.lo.s64 	%rd7333, %rd7252, %rd7252;
	and.b64  	%rd7334, %rd7333, 4294967295;
	and.b64  	%rd7335, %rd7313, 4294967295;
	add.s64 	%rd7336, %rd7335, %rd7334;
	shr.u64 	%rd7337, %rd7336, 32;
	shr.u64 	%rd7338, %rd7313, 32;
	add.s64 	%rd7339, %rd7337, %rd7338;
	shr.u64 	%rd7340, %rd7339, 32;
	mad.lo.s64 	%rd7341, %rd7256, %rd7256, %rd7312;
	add.s64 	%rd7342, %rd7341, %rd7340;
	shr.u64 	%rd7343, %rd7312, 32;
	mul.lo.s64 	%rd7344, %rd7256, %rd7260;
	shl.b64 	%rd7345, %rd7344, 1;
	add.s64 	%rd7346, %rd7343, %rd7345;
	mul.lo.s64 	%rd7347, %rd7260, %rd7260;
	and.b64  	%rd7348, %rd7342, 4294967295;
	and.b64  	%rd7349, %rd7346, 4294967295;
	and.b64  	%rd7350, %rd7347, 4294967295;
	and.b64  	%rd7351, %rd7311, 4294967295;
	add.s64 	%rd7352, %rd7351, %rd7350;
	shr.u64 	%rd7353, %rd7352, 32;
	shr.u64 	%rd7354, %rd7311, 32;
	add.s64 	%rd7355, %rd7353, %rd7354;
	shr.u64 	%rd7356, %rd7355, 32;
	and.b64  	%rd7357, %rd7352, 4294967295;
	and.b64  	%rd7358, %rd7355, 4294967295;
	mad.lo.s64 	%rd7359, %rd7264, %rd7264, %rd7310;
	add.s64 	%rd7360, %rd7359, %rd7356;
	shr.u64 	%rd7361, %rd7310, 32;
	mul.lo.s64 	%rd7362, %rd7264, %rd7282;
	shl.b64 	%rd7363, %rd7362, 1;
	or.b64  	%rd7364, %rd7361, %rd7363;
	mul.lo.s64 	%rd7365, %rd7282, %rd7282;
	and.b64  	%rd7366, %rd7360, 4294967295;
	and.b64  	%rd7367, %rd7364, 4294967295;
	and.b64  	%rd7368, %rd7365, 4294967295;
	mul.lo.s64 	%rd7369, %rd7321, -8659850874718887031;
	shr.u64 	%rd7370, %rd7369, 32;
	mul.lo.s64 	%rd7371, %rd7316, 2148002933;
	mad.lo.s64 	%rd7372, %rd7370, 1008765974, %rd7371;
	add.s64 	%rd7373, %rd7372, %rd7324;
	mul.lo.s64 	%rd7374, %rd7316, 207493785;
	mad.lo.s64 	%rd7375, %rd7370, 1752287885, %rd7374;
	add.s64 	%rd7376, %rd7375, %rd7327;
	and.b64  	%rd7377, %rd7373, 4294967295;
	shl.b64 	%rd7378, %rd7376, 32;
	or.b64  	%rd7379, %rd7378, %rd7377;
	mul.lo.s64 	%rd7380, %rd7316, 1127133286;
	mul.lo.s64 	%rd7381, %rd7316, 234131697;
	mul.lo.s64 	%rd7382, %rd7316, 1202721026;
	mul.lo.s64 	%rd7383, %rd7370, 811880050;
	and.b64  	%rd7384, %rd7383, 4294967294;
	add.s64 	%rd7385, %rd7348, %rd7384;
	shr.u64 	%rd7386, %rd7385, 32;
	add.s64 	%rd7387, %rd7386, %rd7349;
	shr.u64 	%rd7388, %rd7387, 32;
	mul.lo.s64 	%rd7389, %rd7379, -8659850874718887031;
	shr.u64 	%rd7390, %rd7389, 32;
	mad.lo.s64 	%rd7391, %rd7316, 1746026693, %rd7329;
	mad.lo.s64 	%rd7392, %rd7370, 2541841041, %rd7391;
	add.s64 	%rd7393, %rd7392, %rd7314;
	add.s64 	%rd7394, %rd7393, %rd7328;
	mad.lo.s64 	%rd7395, %rd7373, 2148002933, %rd7394;
	mad.lo.s64 	%rd7396, %rd7390, 1008765974, %rd7395;
	mad.lo.s64 	%rd7397, %rd7370, 2172737629, %rd7380;
	add.s64 	%rd7398, %rd7397, %rd7332;
	mad.lo.s64 	%rd7399, %rd7373, 207493785, %rd7398;
	add.s64 	%rd7400, %rd7399, %rd7330;
	mad.lo.s64 	%rd7401, %rd7390, 1752287885, %rd7400;
	and.b64  	%rd7402, %rd7396, 4294967295;
	shl.b64 	%rd7403, %rd7401, 32;
	or.b64  	%rd7404, %rd7403, %rd7402;
	mul.lo.s64 	%rd7405, %rd7373, 234131697;
	mul.lo.s64 	%rd7406, %rd7373, 1202721026;
	mul.lo.s64 	%rd7407, %rd7390, 811880050;
	and.b64  	%rd7408, %rd7407, 4294967294;
	add.s64 	%rd7409, %rd7357, %rd7408;
	add.s64 	%rd7410, %rd7409, %rd7388;
	shr.u64 	%rd7411, %rd7410, 32;
	add.s64 	%rd7412, %rd7411, %rd7358;
	shr.u64 	%rd7413, %rd7412, 32;
	mul.lo.s64 	%rd7414, %rd7404, -8659850874718887031;
	shr.u64 	%rd7415, %rd7414, 32;
	mad.lo.s64 	%rd7416, %rd7370, 3092268470, %rd7381;
	mad.lo.s64 	%rd7417, %rd7373, 1746026693, %rd7416;
	mad.lo.s64 	%rd7418, %rd7390, 2541841041, %rd7417;
	mad.lo.s64 	%rd7419, %rd7396, 2148002933, %rd7418;
	add.s64 	%rd7420, %rd7419, %rd7336;
	mad.lo.s64 	%rd7421, %rd7415, 1008765974, %rd7420;
	mad.lo.s64 	%rd7422, %rd7370, 3778125865, %rd7382;
	mad.lo.s64 	%rd7423, %rd7373, 1127133286, %rd7422;
	mad.lo.s64 	%rd7424, %rd7390, 2172737629, %rd7423;
	mad.lo.s64 	%rd7425, %rd7396, 207493785, %rd7424;
	add.s64 	%rd7426, %rd7425, %rd7339;
	mad.lo.s64 	%rd7427, %rd7415, 1752287885, %rd7426;
	and.b64  	%rd7428, %rd7421, 4294967295;
	shl.b64 	%rd7429, %rd7427, 32;
	or.b64  	%rd7430, %rd7429, %rd7428;
	mul.lo.s64 	%rd7431, %rd7396, 234131697;
	mul.lo.s64 	%rd7432, %rd7396, 1202721026;
	mul.lo.s64 	%rd7433, %rd7415, 811880050;
	and.b64  	%rd7434, %rd7433, 4294967294;
	add.s64 	%rd7435, %rd7434, %rd7366;
	add.s64 	%rd7436, %rd7435, %rd7413;
	shr.u64 	%rd7437, %rd7436, 32;
	add.s64 	%rd7438, %rd7437, %rd7367;
	shr.u64 	%rd7439, %rd7438, 32;
	mul.lo.s64 	%rd7440, %rd7430, -8659850874718887031;
	shr.u64 	%rd7441, %rd7440, 32;
	mad.lo.s64 	%rd7442, %rd7390, 3092268470, %rd7405;
	mad.lo.s64 	%rd7443, %rd7396, 1746026693, %rd7442;
	mad.lo.s64 	%rd7444, %rd7415, 2541841041, %rd7443;
	add.s64 	%rd7445, %rd7444, %rd7385;
	mad.lo.s64 	%rd7446, %rd7421, 2148002933, %rd7445;
	mad.lo.s64 	%rd7447, %rd7441, 1008765974, %rd7446;
	mad.lo.s64 	%rd7448, %rd7390, 3778125865, %rd7406;
	mad.lo.s64 	%rd7449, %rd7396, 1127133286, %rd7448;
	mad.lo.s64 	%rd7450, %rd7415, 2172737629, %rd7449;
	mad.lo.s64 	%rd7451, %rd7421, 207493785, %rd7450;
	add.s64 	%rd7452, %rd7451, %rd7387;
	mad.lo.s64 	%rd7453, %rd7441, 1752287885, %rd7452;
	and.b64  	%rd7454, %rd7447, 4294967295;
	and.b64  	%rd7455, %rd7453, 4294967295;
	mad.lo.s64 	%rd7456, %rd7415, 3092268470, %rd7431;
	mad.lo.s64 	%rd7457, %rd7421, 1746026693, %rd7456;
	add.s64 	%rd7458, %rd7457, %rd7410;
	mad.lo.s64 	%rd7459, %rd7441, 2541841041, %rd7458;
	mad.lo.s64 	%rd7460, %rd7415, 3778125865, %rd7432;
	mad.lo.s64 	%rd7461, %rd7421, 1127133286, %rd7460;
	add.s64 	%rd7462, %rd7461, %rd7412;
	mad.lo.s64 	%rd7463, %rd7441, 2172737629, %rd7462;
	and.b64  	%rd7464, %rd7459, 4294967295;
	and.b64  	%rd7465, %rd7463, 4294967295;
	mul.lo.s64 	%rd7466, %rd7421, 234131697;
	mad.lo.s64 	%rd7467, %rd7441, 3092268470, %rd7466;
	add.s64 	%rd7468, %rd7467, %rd7436;
	mul.lo.s64 	%rd7469, %rd7421, 1202721026;
	mad.lo.s64 	%rd7470, %rd7441, 3778125865, %rd7469;
	add.s64 	%rd7471, %rd7470, %rd7438;
	mul.lo.s64 	%rd7472, %rd7441, 811880050;
	and.b64  	%rd7473, %rd7468, 4294967295;
	and.b64  	%rd7474, %rd7471, 4294967295;
	and.b64  	%rd7475, %rd7472, 4294967294;
	add.s64 	%rd7476, %rd7475, %rd7368;
	add.s64 	%rd7477, %rd7476, %rd7439;
	add.s64 	%rd7478, %rd7454, -3632069959;
	shr.s64 	%rd7479, %rd7478, 63;
	add.s64 	%rd7480, %rd7455, %rd7479;
	add.s64 	%rd7481, %rd7480, -1008765974;
	and.b64  	%rd7482, %rd7478, 4294967295;
	and.b64  	%rd7483, %rd7481, 4294967295;
	shr.s64 	%rd7484, %rd7481, 63;
	add.s64 	%rd7485, %rd7464, %rd7484;
	add.s64 	%rd7486, %rd7485, -1752287885;
	shr.s64 	%rd7487, %rd7486, 63;
	add.s64 	%rd7488, %rd7465, %rd7487;
	add.s64 	%rd7489, %rd7488, -2541841041;
	and.b64  	%rd7490, %rd7486, 4294967295;
	and.b64  	%rd7491, %rd7489, 4294967295;
	shr.s64 	%rd7492, %rd7489, 63;
	add.s64 	%rd7493, %rd7473, %rd7492;
	add.s64 	%rd7494, %rd7493, -2172737629;
	shr.s64 	%rd7495, %rd7494, 63;
	add.s64 	%rd7496, %rd7474, %rd7495;
	add.s64 	%rd7497, %rd7496, -3092268470;
	and.b64  	%rd7498, %rd7494, 4294967295;
	and.b64  	%rd7499, %rd7497, 4294967295;
	and.b64  	%rd7500, %rd7477, 4294967295;
	shr.s64 	%rd7501, %rd7497, 63;
	add.s64 	%rd7502, %rd7500, %rd7501;
	add.s64 	%rd7503, %rd7502, -3778125865;
	shr.u64 	%rd7504, %rd7477, 32;
	shr.s64 	%rd7505, %rd7503, 63;
	and.b64  	%rd7506, %rd7503, 4294967295;
	add.s64 	%rd7507, %rd7482, 3632069959;
	shr.u64 	%rd7508, %rd7507, 32;
	add.s64 	%rd7509, %rd7508, %rd7483;
	add.s64 	%rd7510, %rd7509, 1008765974;
	shr.u64 	%rd7511, %rd7510, 32;
	and.b64  	%rd7512, %rd7507, 4294967295;
	and.b64  	%rd7513, %rd7510, 4294967295;
	add.s64 	%rd7514, %rd7490, %rd7511;
	add.s64 	%rd7515, %rd7514, 1752287885;
	shr.u64 	%rd7516, %rd7515, 32;
	add.s64 	%rd7517, %rd7491, %rd7516;
	add.s64 	%rd7518, %rd7517, 2541841041;
	shr.u64 	%rd7519, %rd7518, 32;
	and.b64  	%rd7520, %rd7515, 4294967295;
	and.b64  	%rd7521, %rd7518, 4294967295;
	add.s64 	%rd7522, %rd7498, %rd7519;
	add.s64 	%rd7523, %rd7522, 2172737629;
	shr.u64 	%rd7524, %rd7523, 32;
	add.s64 	%rd7525, %rd7499, %rd7524;
	add.s64 	%rd7526, %rd7525, 3092268470;
	shr.u64 	%rd7527, %rd7526, 32;
	and.b64  	%rd7528, %rd7523, 4294967295;
	and.b64  	%rd7529, %rd7526, 4294967295;
	add.s64 	%rd7530, %rd7506, %rd7527;
	add.s64 	%rd7531, %rd7530, 3778125865;
	add.s64 	%rd7532, %rd7505, %rd7504;
	sub.s64 	%rd7533, %rd7512, %rd4937;
	shr.s64 	%rd7534, %rd7533, 63;
	sub.s64 	%rd7535, %rd7534, %rd4936;
	add.s64 	%rd7536, %rd7535, %rd7513;
	and.b64  	%rd7537, %rd7533, 4294967295;
	and.b64  	%rd7538, %rd7536, 4294967295;
	shr.s64 	%rd7539, %rd7536, 63;
	sub.s64 	%rd7540, %rd7539, %rd4935;
	add.s64 	%rd7541, %rd7540, %rd7520;
	shr.s64 	%rd7542, %rd7541, 63;
	sub.s64 	%rd7543, %rd7542, %rd4934;
	add.s64 	%rd7544, %rd7543, %rd7521;
	and.b64  	%rd7545, %rd7541, 4294967295;
	and.b64  	%rd7546, %rd7544, 4294967295;
	shr.s64 	%rd7547, %rd7544, 63;
	sub.s64 	%rd7548, %rd7547, %rd4933;
	add.s64 	%rd7549, %rd7548, %rd7528;
	shr.s64 	%rd7550, %rd7549, 63;
	sub.s64 	%rd7551, %rd7550, %rd4932;
	add.s64 	%rd7552, %rd7551, %rd7529;
	and.b64  	%rd7553, %rd7549, 4294967295;
	and.b64  	%rd7554, %rd7552, 4294967295;
	and.b64  	%rd7555, %rd7531, 4294967295;
	and.b64  	%rd7556, %rd22, 4294967295;
	shr.s64 	%rd7557, %rd7552, 63;
	sub.s64 	%rd7558, %rd7557, %rd7556;
	add.s64 	%rd7559, %rd7558, %rd7555;
	shr.u64 	%rd7560, %rd7531, 32;
	add.s64 	%rd7561, %rd7532, %rd7560;
	and.b64  	%rd7562, %rd7561, 4294967295;
	shr.s64 	%rd7563, %rd7559, 63;
	sub.s64 	%rd7564, %rd7563, %rd53;
	add.s64 	%rd7565, %rd7564, %rd7562;
	shr.u64 	%rd7566, %rd7565, 32;
	and.b64  	%rd7567, %rd7559, 4294967295;
	and.b64  	%rd7568, %rd7566, 3632069959;
	add.s64 	%rd7569, %rd7568, %rd7537;
	shr.u64 	%rd7570, %rd7569, 32;
	and.b64  	%rd7571, %rd7566, 1008765974;
	add.s64 	%rd7572, %rd7571, %rd7538;
	add.s64 	%rd7573, %rd7572, %rd7570;
	shr.u64 	%rd7574, %rd7573, 32;
	and.b64  	%rd7575, %rd7569, 4294967295;
	and.b64  	%rd7576, %rd7573, 4294967295;
	and.b64  	%rd7577, %rd7566, 1752287885;
	add.s64 	%rd7578, %rd7577, %rd7545;
	add.s64 	%rd7579, %rd7578, %rd7574;
	shr.u64 	%rd7580, %rd7579, 32;
	and.b64  	%rd7581, %rd7566, 2541841041;
	add.s64 	%rd7582, %rd7581, %rd7546;
	add.s64 	%rd7583, %rd7582, %rd7580;
	shr.u64 	%rd7584, %rd7583, 32;
	and.b64  	%rd7585, %rd7579, 4294967295;
	and.b64  	%rd7586, %rd7583, 4294967295;
	and.b64  	%rd7587, %rd7566, 2172737629;
	add.s64 	%rd7588, %rd7587, %rd7553;
	add.s64 	%rd7589, %rd7588, %rd7584;
	shr.u64 	%rd7590, %rd7589, 32;
	and.b64  	%rd7591, %rd7566, 3092268470;
	add.s64 	%rd7592, %rd7591, %rd7554;
	add.s64 	%rd7593, %rd7592, %rd7590;
	shr.u64 	%rd7594, %rd7593, 32;
	and.b64  	%rd7595, %rd7589, 4294967295;
	and.b64  	%rd7596, %rd7593, 4294967295;
	and.b64  	%rd7597, %rd7566, 3778125865;
	add.s64 	%rd7598, %rd7597, %rd7567;
	add.s64 	%rd7599, %rd7598, %rd7594;
	shl.b64 	%rd7600, %rd7565, 32;
	and.b64  	%rd7601, %rd7565, 3486998263024844800;
	add.s64 	%rd7602, %rd7601, %rd7600;
	add.s64 	%rd7603, %rd7602, %rd7599;
	sub.s64 	%rd7604, %rd7575, %rd4931;
	shr.s64 	%rd7605, %rd7604, 63;
	sub.s64 	%rd7606, %rd7605, %rd4930;
	add.s64 	%rd7607, %rd7606, %rd7576;
	and.b64  	%rd7608, %rd7604, 4294967295;
	and.b64  	%rd7609, %rd7607, 4294967295;
	shr.s64 	%rd7610, %rd7607, 63;
	sub.s64 	%rd7611, %rd7610, %rd4929;
	add.s64 	%rd7612, %rd7611, %rd7585;
	shr.s64 	%rd7613, %rd7612, 63;
	sub.s64 	%rd7614, %rd7586, %rd4928;
	add.s64 	%rd7615, %rd7614, %rd7613;
	and.b64  	%rd7616, %rd7612, 4294967295;
	and.b64  	%rd7617, %rd7615, 4294967295;
	shr.s64 	%rd7618, %rd7615, 63;
	sub.s64 	%rd7619, %rd7618, %rd4927;
	add.s64 	%rd7620, %rd7619, %rd7595;
	shr.s64 	%rd7621, %rd7620, 63;
	sub.s64 	%rd7622, %rd7596, %rd4926;
	add.s64 	%rd7623, %rd7622, %rd7621;
	and.b64  	%rd7624, %rd7620, 4294967295;
	and.b64  	%rd7625, %rd7623, 4294967295;
	and.b64  	%rd7626, %rd7599, 4294967295;
	and.b64  	%rd7627, %rd32, 4294967295;
	shr.s64 	%rd7628, %rd7623, 63;
	sub.s64 	%rd7629, %rd7628, %rd7627;
	add.s64 	%rd7630, %rd7629, %rd7626;
	shr.u64 	%rd7631, %rd7603, 32;
	shr.s64 	%rd7632, %rd7630, 63;
	sub.s64 	%rd7633, %rd7631, %rd35;
	add.s64 	%rd7634, %rd7633, %rd7632;
	shr.u64 	%rd7635, %rd7634, 32;
	and.b64  	%rd7636, %rd7630, 4294967295;
	and.b64  	%rd7637, %rd7635, 3632069959;
	add.s64 	%rd7638, %rd7637, %rd7608;
	shr.u64 	%rd7639, %rd7638, 32;
	and.b64  	%rd7640, %rd7635, 1008765974;
	add.s64 	%rd7641, %rd7640, %rd7609;
	add.s64 	%rd7642, %rd7641, %rd7639;
	shr.u64 	%rd7643, %rd7642, 32;
	and.b64  	%rd7644, %rd7635, 1752287885;
	add.s64 	%rd7645, %rd7644, %rd7616;
	add.s64 	%rd7646, %rd7645, %rd7643;
	shr.u64 	%rd7647, %rd7646, 32;
	and.b64  	%rd7648, %rd7635, 2541841041;
	add.s64 	%rd7649, %rd7648, %rd7617;
	add.s64 	%rd7650, %rd7649, %rd7647;
	shr.u64 	%rd7651, %rd7650, 32;
	and.b64  	%rd7652, %rd7635, 2172737629;
	add.s64 	%rd7653, %rd7652, %rd7624;
	add.s64 	%rd7654, %rd7653, %rd7651;
	shr.u64 	%rd7655, %rd7654, 32;
	and.b64  	%rd7656, %rd7635, 3092268470;
	add.s64 	%rd7657, %rd7656, %rd7625;
	add.s64 	%rd7658, %rd7657, %rd7655;
	shr.u64 	%rd7659, %rd7658, 32;
	and.b64  	%rd7660, %rd7635, 3778125865;
	add.s64 	%rd7661, %rd7660, %rd7636;
	add.s64 	%rd7662, %rd7661, %rd7659;
	shl.b64 	%rd7663, %rd7634, 32;
	and.b64  	%rd7664, %rd7634, 3486998263024844800;
	add.s64 	%rd7665, %rd7664, %rd7663;
	add.s64 	%rd7666, %rd7665, %rd7662;
	mul.lo.s64 	%rd7667, %rd7638, %rd4979;
	mul.lo.s64 	%rd7668, %rd7638, %rd4983;
	mad.lo.s64 	%rd7669, %rd7642, %rd4979, %rd7668;
	and.b64  	%rd7670, %rd7667, 4294967295;
	shl.b64 	%rd7671, %rd7669, 32;
	or.b64  	%rd7672, %rd7671, %rd7670;
	mul.lo.s64 	%rd7673, %rd7638, %rd4987;
	mul.lo.s64 	%rd7674, %rd7638, %rd4991;
	mul.lo.s64 	%rd7675, %rd7638, %rd4995;
	mul.lo.s64 	%rd7676, %rd7638, %rd4999;
	mul.lo.s64 	%rd7677, %rd7638, %rd5003;
	mul.lo.s64 	%rd7678, %rd7638, %rd5378;
	mul.lo.s64 	%rd7679, %rd7642, %rd5378;
	mad.lo.s64 	%rd7680, %rd7646, %rd5003, %rd7679;
	mad.lo.s64 	%rd7681, %rd7650, %rd4999, %rd7680;
	mul.lo.s64 	%rd7682, %rd7646, %rd5378;
	mad.lo.s64 	%rd7683, %rd7650, %rd5003, %rd7682;
	mul.lo.s64 	%rd7684, %rd7650, %rd5378;
	mad.lo.s64 	%rd7685, %rd7654, %rd4995, %rd7681;
	mad.lo.s64 	%rd7686, %rd7658, %rd4991, %rd7685;
	mad.lo.s64 	%rd7687, %rd7654, %rd4999, %rd7683;
	mad.lo.s64 	%rd7688, %rd7658, %rd4995, %rd7687;
	mad.lo.s64 	%rd7689, %rd7654, %rd5003, %rd7684;
	mad.lo.s64 	%rd7690, %rd7658, %rd4999, %rd7689;
	mul.lo.s64 	%rd7691, %rd7654, %rd5378;
	mad.lo.s64 	%rd7692, %rd7658, %rd5003, %rd7691;
	mul.lo.s64 	%rd7693, %rd7658, %rd5378;
	shr.u64 	%rd7694, %rd7666, 32;
	mad.lo.s64 	%rd7695, %rd7662, %rd4987, %rd7686;
	mad.lo.s64 	%rd7696, %rd7694, %rd4983, %rd7695;
	mad.lo.s64 	%rd7697, %rd7662, %rd4991, %rd7688;
	mad.lo.s64 	%rd7698, %rd7694, %rd4987, %rd7697;
	and.b64  	%rd7699, %rd7696, 4294967295;
	and.b64  	%rd7700, %rd7698, 4294967295;
	mad.lo.s64 	%rd7701, %rd7662, %rd4995, %rd7690;
	mad.lo.s64 	%rd7702, %rd7694, %rd4991, %rd7701;
	mad.lo.s64 	%rd7703, %rd7662, %rd4999, %rd7692;
	mad.lo.s64 	%rd7704, %rd7694, %rd4995, %rd7703;
	and.b64  	%rd7705, %rd7702, 4294967295;
	and.b64  	%rd7706, %rd7704, 4294967295;
	mad.lo.s64 	%rd7707, %rd7662, %rd5003, %rd7693;
	mad.lo.s64 	%rd7708, %rd7694, %rd4999, %rd7707;
	mul.lo.s64 	%rd7709, %rd7662, %rd5378;
	mad.lo.s64 	%rd7710, %rd7694, %rd5003, %rd7709;
	mul.lo.s64 	%rd7711, %rd7694, %rd5378;
	and.b64  	%rd7712, %rd7708, 4294967295;
	and.b64  	%rd7713, %rd7710, 4294967295;
	and.b64  	%rd7714, %rd7711, 4294967295;
	mul.lo.s64 	%rd7715, %rd7672, -8659850874718887031;
	shr.u64 	%rd7716, %rd7715, 32;
	mad.lo.s64 	%rd7717, %rd7667, 2148002933, %rd7673;
	mad.lo.s64 	%rd7718, %rd7642, %rd4983, %rd7717;
	mad.lo.s64 	%rd7719, %rd7646, %rd4979, %rd7718;
	mad.lo.s64 	%rd7720, %rd7716, 1008765974, %rd7719;
	mad.lo.s64 	%rd7721, %rd7667, 207493785, %rd7674;
	mad.lo.s64 	%rd7722, %rd7642, %rd4987, %rd7721;
	mad.lo.s64 	%rd7723, %rd7646, %rd4983, %rd7722;
	mad.lo.s64 	%rd7724, %rd7650, %rd4979, %rd7723;
	mad.lo.s64 	%rd7725, %rd7716, 1752287885, %rd7724;
	and.b64  	%rd7726, %rd7720, 4294967295;
	shl.b64 	%rd7727, %rd7725, 32;
	or.b64  	%rd7728, %rd7727, %rd7726;
	mul.lo.s64 	%rd7729, %rd7716, 811880050;
	and.b64  	%rd7730, %rd7729, 4294967294;
	add.s64 	%rd7731, %rd7699, %rd7730;
	shr.u64 	%rd7732, %rd7731, 32;
	add.s64 	%rd7733, %rd7732, %rd7700;
	shr.u64 	%rd7734, %rd7733, 32;
	mul.lo.s64 	%rd7735, %rd7728, -8659850874718887031;
	shr.u64 	%rd7736, %rd7735, 32;
	mad.lo.s64 	%rd7737, %rd7667, 1746026693, %rd7675;
	mad.lo.s64 	%rd7738, %rd7642, %rd4991, %rd7737;
	mad.lo.s64 	%rd7739, %rd7646, %rd4987, %rd7738;
	mad.lo.s64 	%rd7740, %rd7650, %rd4983, %rd7739;
	mad.lo.s64 	%rd7741, %rd7716, 2541841041, %rd7740;
	mad.lo.s64 	%rd7742, %rd7654, %rd4979, %rd7741;
	mad.lo.s64 	%rd7743, %rd7720, 2148002933, %rd7742;
	mad.lo.s64 	%rd7744, %rd7736, 1008765974, %rd7743;
	mad.lo.s64 	%rd7745, %rd7667, 1127133286, %rd7676;
	mad.lo.s64 	%rd7746, %rd7642, %rd4995, %rd7745;
	mad.lo.s64 	%rd7747, %rd7646, %rd4991, %rd7746;
	mad.lo.s64 	%rd7748, %rd7650, %rd4987, %rd7747;
	mad.lo.s64 	%rd7749, %rd7716, 2172737629, %rd7748;
	mad.lo.s64 	%rd7750, %rd7654, %rd4983, %rd7749;
	mad.lo.s64 	%rd7751, %rd7720, 207493785, %rd7750;
	mad.lo.s64 	%rd7752, %rd7658, %rd4979, %rd7751;
	mad.lo.s64 	%rd7753, %rd7736, 1752287885, %rd7752;
	and.b64  	%rd7754, %rd7744, 4294967295;
	shl.b64 	%rd7755, %rd7753, 32;
	or.b64  	%rd7756, %rd7755, %rd7754;
	mul.lo.s64 	%rd7757, %rd7720, 234131697;
	mul.lo.s64 	%rd7758, %rd7720, 1202721026;
	mul.lo.s64 	%rd7759, %rd7736, 811880050;
	and.b64  	%rd7760, %rd7759, 4294967294;
	add.s64 	%rd7761, %rd7705, %rd7760;
	add.s64 	%rd7762, %rd7761, %rd7734;
	shr.u64 	%rd7763, %rd7762, 32;
	add.s64 	%rd7764, %rd7763, %rd7706;
	shr.u64 	%rd7765, %rd7764, 32;
	mul.lo.s64 	%rd7766, %rd7756, -8659850874718887031;
	shr.u64 	%rd7767, %rd7766, 32;
	mad.lo.s64 	%rd7768, %rd7667, 234131697, %rd7677;
	mad.lo.s64 	%rd7769, %rd7642, %rd4999, %rd7768;
	mad.lo.s64 	%rd7770, %rd7646, %rd4995, %rd7769;
	mad.lo.s64 	%rd7771, %rd7650, %rd4991, %rd7770;
	mad.lo.s64 	%rd7772, %rd7716, 3092268470, %rd7771;
	mad.lo.s64 	%rd7773, %rd7654, %rd4987, %rd7772;
	mad.lo.s64 	%rd7774, %rd7720, 1746026693, %rd7773;
	mad.lo.s64 	%rd7775, %rd7658, %rd4983, %rd7774;
	mad.lo.s64 	%rd7776, %rd7662, %rd4979, %rd7775;
	mad.lo.s64 	%rd7777, %rd7736, 2541841041, %rd7776;
	mad.lo.s64 	%rd7778, %rd7744, 2148002933, %rd7777;
	mad.lo.s64 	%rd7779, %rd7767, 1008765974, %rd7778;
	mad.lo.s64 	%rd7780, %rd7667, 1202721026, %rd7678;
	mad.lo.s64 	%rd7781, %rd7642, %rd5003, %rd7780;
	mad.lo.s64 	%rd7782, %rd7646, %rd4999, %rd7781;
	mad.lo.s64 	%rd7783, %rd7650, %rd4995, %rd7782;
	mad.lo.s64 	%rd7784, %rd7716, 3778125865, %rd7783;
	mad.lo.s64 	%rd7785, %rd7654, %rd4991, %rd7784;
	mad.lo.s64 	%rd7786, %rd7720, 1127133286, %rd7785;
	mad.lo.s64 	%rd7787, %rd7658, %rd4987, %rd7786;
	mad.lo.s64 	%rd7788, %rd7662, %rd4983, %rd7787;
	mad.lo.s64 	%rd7789, %rd7736, 2172737629, %rd7788;
	mad.lo.s64 	%rd7790, %rd7694, %rd4979, %rd7789;
	mad.lo.s64 	%rd7791, %rd7744, 207493785, %rd7790;
	mad.lo.s64 	%rd7792, %rd7767, 1752287885, %rd7791;
	and.b64  	%rd7793, %rd7779, 4294967295;
	shl.b64 	%rd7794, %rd7792, 32;
	or.b64  	%rd7795, %rd7794, %rd7793;
	mul.lo.s64 	%rd7796, %rd7744, 234131697;
	mul.lo.s64 	%rd7797, %rd7744, 1202721026;
	mul.lo.s64 	%rd7798, %rd7767, 811880050;
	and.b64  	%rd7799, %rd7798, 4294967294;
	add.s64 	%rd7800, %rd7799, %rd7712;
	add.s64 	%rd7801, %rd7800, %rd7765;
	shr.u64 	%rd7802, %rd7801, 32;
	add.s64 	%rd7803, %rd7802, %rd7713;
	shr.u64 	%rd7804, %rd7803, 32;
	mul.lo.s64 	%rd7805, %rd7795, -8659850874718887031;
	shr.u64 	%rd7806, %rd7805, 32;
	mad.lo.s64 	%rd7807, %rd7736, 3092268470, %rd7757;
	mad.lo.s64 	%rd7808, %rd7744, 1746026693, %rd7807;
	add.s64 	%rd7809, %rd7808, %rd7731;
	mad.lo.s64 	%rd7810, %rd7767, 2541841041, %rd7809;
	mad.lo.s64 	%rd7811, %rd7779, 2148002933, %rd7810;
	mad.lo.s64 	%rd7812, %rd7806, 1008765974, %rd7811;
	mad.lo.s64 	%rd7813, %rd7736, 3778125865, %rd7758;
	mad.lo.s64 	%rd7814, %rd7744, 1127133286, %rd7813;
	add.s64 	%rd7815, %rd7814, %rd7733;
	mad.lo.s64 	%rd7816, %rd7767, 2172737629, %rd7815;
	mad.lo.s64 	%rd7817, %rd7779, 207493785, %rd7816;
	mad.lo.s64 	%rd7818, %rd7806, 1752287885, %rd7817;
	and.b64  	%rd7819, %rd7812, 4294967295;
	and.b64  	%rd7820, %rd7818, 4294967295;
	mad.lo.s64 	%rd7821, %rd7767, 3092268470, %rd7796;
	add.s64 	%rd7822, %rd7821, %rd7762;
	mad.lo.s64 	%rd7823, %rd7779, 1746026693, %rd7822;
	mad.lo.s64 	%rd7824, %rd7806, 2541841041, %rd7823;
	mad.lo.s64 	%rd7825, %rd7767, 3778125865, %rd7797;
	mad.lo.s64 	%rd7826, %rd7779, 1127133286, %rd7825;
	add.s64 	%rd7827, %rd7826, %rd7764;
	mad.lo.s64 	%rd7828, %rd7806, 2172737629, %rd7827;
	and.b64  	%rd7829, %rd7824, 4294967295;
	and.b64  	%rd7830, %rd7828, 4294967295;
	mad.lo.s64 	%rd7831, %rd7779, 234131697, %rd7801;
	mad.lo.s64 	%rd7832, %rd7806, 3092268470, %rd7831;
	mul.lo.s64 	%rd7833, %rd7779, 1202721026;
	mad.lo.s64 	%rd7834, %rd7806, 3778125865, %rd7833;
	add.s64 	%rd7835, %rd7834, %rd7803;
	mul.lo.s64 	%rd7836, %rd7806, 811880050;
	and.b64  	%rd7837, %rd7832, 4294967295;
	and.b64  	%rd7838, %rd7835, 4294967295;
	and.b64  	%rd7839, %rd7836, 4294967294;
	add.s64 	%rd7840, %rd7839, %rd7714;
	add.s64 	%rd7841, %rd7840, %rd7804;
	add.s64 	%rd7842, %rd7819, -3632069959;
	shr.s64 	%rd7843, %rd7842, 63;
	add.s64 	%rd7844, %rd7820, %rd7843;
	add.s64 	%rd7845, %rd7844, -1008765974;
	and.b64  	%rd7846, %rd7842, 4294967295;
	and.b64  	%rd7847, %rd7845, 4294967295;
	shr.s64 	%rd7848, %rd7845, 63;
	add.s64 	%rd7849, %rd7829, %rd7848;
	add.s64 	%rd7850, %rd7849, -1752287885;
	shr.s64 	%rd7851, %rd7850, 63;
	add.s64 	%rd7852, %rd7830, %rd7851;
	add.s64 	%rd7853, %rd7852, -2541841041;
	and.b64  	%rd7854, %rd7850, 4294967295;
	and.b64  	%rd7855, %rd7853, 4294967295;
	shr.s64 	%rd7856, %rd7853, 63;
	add.s64 	%rd7857, %rd7837, %rd7856;
	add.s64 	%rd7858, %rd7857, -2172737629;
	shr.s64 	%rd7859, %rd7858, 63;
	add.s64 	%rd7860, %rd7838, %rd7859;
	add.s64 	%rd7861, %rd7860, -3092268470;
	and.b64  	%rd7862, %rd7858, 4294967295;
	and.b64  	%rd7863, %rd7861, 4294967295;
	and.b64  	%rd7864, %rd7841, 4294967295;
	shr.s64 	%rd7865, %rd7861, 63;
	add.s64 	%rd7866, %rd7864, %rd7865;
	add.s64 	%rd7867, %rd7866, -3778125865;
	and.b64  	%rd7868, %rd7867, 4294967295;
	add.s64 	%rd7869, %rd7846, 3632069959;
	shr.u64 	%rd7870, %rd7869, 32;
	add.s64 	%rd7871, %rd7870, %rd7847;
	add.s64 	%rd7872, %rd7871, 1008765974;
	shr.u64 	%rd7873, %rd7872, 32;
	and.b64  	%rd7874, %rd7869, 4294967295;
	shl.b64 	%rd7875, %rd7872, 32;
	or.b64  	%rd7876, %rd7875, %rd7874;
	add.s64 	%rd7877, %rd7854, %rd7873;
	add.s64 	%rd7878, %rd7877, 1752287885;
	shr.u64 	%rd7879, %rd7878, 32;
	add.s64 	%rd7880, %rd7855, %rd7879;
	add.s64 	%rd7881, %rd7880, 2541841041;
	shr.u64 	%rd7882, %rd7881, 32;
	and.b64  	%rd7883, %rd7878, 4294967295;
	shl.b64 	%rd7884, %rd7881, 32;
	or.b64  	%rd7885, %rd7884, %rd7883;
	add.s64 	%rd7886, %rd7862, %rd7882;
	add.s64 	%rd7887, %rd7886, 2172737629;
	shr.u64 	%rd7888, %rd7887, 32;
	add.s64 	%rd7889, %rd7863, %rd7888;
	add.s64 	%rd7890, %rd7889, 3092268470;
	shr.u64 	%rd7891, %rd7890, 32;
	and.b64  	%rd7892, %rd7887, 4294967295;
	shl.b64 	%rd7893, %rd7890, 32;
	or.b64  	%rd7894, %rd7893, %rd7892;
	shr.s64 	%rd7895, %rd7867, 31;
	and.b64  	%rd7896, %rd7895, -4294967296;
	add.s64 	%rd7897, %rd7896, %rd7841;
	and.b64  	%rd7898, %rd7897, -4294967296;
	add.s64 	%rd7899, %rd7868, %rd7891;
	add.s64 	%rd7900, %rd7899, %rd7898;
	add.s64 	%rd7901, %rd7900, 3778125865;
	cvta.to.global.u64 	%rd7902, %rd7926;
	st.global.u64 	[%rd7902], %rd6443;
	st.global.u64 	[%rd7902+8], %rd6454;
	st.global.u64 	[%rd7902+16], %rd6465;
	st.global.u64 	[%rd7902+24], %rd6472;
	st.global.u64 	[%rd7902+32], %rd7140;
	st.global.u64 	[%rd7902+40], %rd7151;
	st.global.u64 	[%rd7902+48], %rd7162;
	st.global.u64 	[%rd7902+56], %rd7169;
	st.global.u64 	[%rd7902+64], %rd7876;
	st.global.u64 	[%rd7902+72], %rd7885;
	st.global.u64 	[%rd7902+80], %rd7894;
	st.global.u64 	[%rd7902+88], %rd7901;
$L__BB6_9:
	ret;

}
	// .globl	pippenger_make_buckets
.visible .entry pippenger_make_buckets(
	.param .u64 .ptr .align 1 pippenger_make_buckets_param_0,
	.param .u64 .ptr .align 1 pippenger_make_buckets_param_1,
	.param .u64 .ptr .align 1 pippenger_make_buckets_param_2,
	.param .u64 .ptr .align 1 pippenger_make_buckets_param_3
)
{
	.reg .pred 	%p<20>;
	.reg .b32 	%r<332>;
	.reg .b64 	%rd<7935>;

	ld.param.u64 	%rd93, [pippenger_make_buckets_param_0];
	ld.param.u64 	%rd91, [pippenger_make_buckets_param_2];
	cvta.to.global.u64 	%rd94, %rd93;
	ld.global.u32 	%r8, [%rd94];
	ld.global.u32 	%r9, [%rd94+4];
	ld.global.u32 	%r10, [%rd94+8];
	ld.global.u32 	%r11, [%rd94+12];
	mov.u32 	%r12, %ctaid.x;
	div.u32 	%r13, %r12, %r11;
	mad.lo.s32 	%r1, %r10, %r9, %r13;
	div.u32 	%r2, %r8, %r11;
	mul.lo.s32 	%r14, %r13, %r11;
	sub.s32 	%r3, %r12, %r14;
	setp.gt.u32 	%p1, %r11, %r8;
	@%p1 bra 	$L__BB7_12;
	cvta.to.global.u64 	%rd95, %rd91;
	cvt.u64.u32 	%rd96, %r1;
	add.s64 	%rd1, %rd95, %rd96;
	mul.lo.s32 	%r4, %r3, %r2;
	mov.b32 	%r331, 0;
$L__BB7_2:
	add.s32 	%r6, %r331, %r4;
	mul.wide.u32 	%rd97, %r6, 32;
	add.s64 	%rd98, %rd1, %rd97;
	ld.global.u8 	%r16, [%rd98];
	mov.u32 	%r17, %tid.x;
	setp.ne.s32 	%p2, %r17, %r16;
	@%p2 bra 	$L__BB7_11;
	ld.param.u64 	%rd7932, [pippenger_make_buckets_param_3];
	ld.param.u64 	%rd7930, [pippenger_make_buckets_param_1];
	cvta.to.global.u64 	%rd99, %rd7930;
	mul.wide.u32 	%rd100, %r6, 96;
	add.s64 	%rd2, %rd99, %rd100;
	cvta.to.global.u64 	%rd101, %rd7932;
	mov.u32 	%r18, %ctaid.x;
	shl.b32 	%r19, %r18, 8;
	add.s32 	%r21, %r19, %r17;
	mul.wide.u32 	%rd102, %r21, 96;
	add.s64 	%rd3, %rd101, %rd102;
	ld.global.u64 	%rd4, [%rd3+64];
	ld.global.u64 	%rd5, [%rd3+72];
	and.b64  	%rd103, %rd5, %rd4;
	ld.global.u64 	%rd6, [%rd3+80];
	and.b64  	%rd104, %rd6, %rd103;
	ld.global.u64 	%rd7, [%rd3+88];
	and.b64  	%rd105, %rd7, %rd104;
	setp.ne.s64 	%p3, %rd105, 0;
	@%p3 bra 	$L__BB7_5;
	ld.global.u64 	%rd7918, [%rd2];
	ld.global.u64 	%rd7919, [%rd2+8];
	ld.global.u64 	%rd7920, [%rd2+16];
	ld.global.u64 	%rd7921, [%rd2+24];
	ld.global.u64 	%rd7922, [%rd2+32];
	ld.global.u64 	%rd7923, [%rd2+40];
	ld.global.u64 	%rd7924, [%rd2+48];
	ld.global.u64 	%rd7925, [%rd2+56];
	ld.global.u64 	%rd7926, [%rd2+64];
	ld.global.u64 	%rd7927, [%rd2+72];
	ld.global.u64 	%rd7928, [%rd2+80];
	ld.global.u64 	%rd7929, [%rd2+88];
	st.global.u64 	[%rd3], %rd7918;
	st.global.u64 	[%rd3+8], %rd7919;
	st.global.u64 	[%rd3+16], %rd7920;
	st.global.u64 	[%rd3+24], %rd7921;
	st.global.u64 	[%rd3+32], %rd7922;
	st.global.u64 	[%rd3+40], %rd7923;
	st.global.u64 	[%rd3+48], %rd7924;
	st.global.u64 	[%rd3+56], %rd7925;
	st.global.u64 	[%rd3+64], %rd7926;
	st.global.u64 	[%rd3+72], %rd7927;
	st.global.u64 	[%rd3+80], %rd7928;
	st.global.u64 	[%rd3+88], %rd7929;
	bra.uni 	$L__BB7_11;
$L__BB7_5:
	ld.global.u64 	%rd8, [%rd2+64];
	ld.global.u64 	%rd9, [%rd2+72];
	and.b64  	%rd106, %rd9, %rd8;
	ld.global.u64 	%rd10, [%rd2+80];
	and.b64  	%rd107, %rd10, %rd106;
	ld.global.u64 	%rd11, [%rd2+88];
	and.b64  	%rd108, %rd11, %rd107;
	setp.eq.s64 	%p4, %rd108, 0;
	@%p4 bra 	$L__BB7_11;
	ld.param.u64 	%rd7933, [pippenger_make_buckets_param_3];
	ld.param.u64 	%rd7931, [pippenger_make_buckets_param_1];
	mul.lo.s64 	%rd109, %rd5, %rd4;
	shr.u64 	%rd12, %rd5, 32;
	shr.u64 	%rd13, %rd4, 32;
	mul.lo.s64 	%rd110, %rd13, %rd5;
	mad.lo.s64 	%rd111, %rd12, %rd4, %rd110;
	mul.lo.s64 	%rd112, %rd12, %rd13;
	and.b64  	%rd113, %rd109, 4294967295;
	shl.b64 	%rd114, %rd111, 32;
	or.b64  	%rd115, %rd114, %rd113;
	mad.lo.s64 	%rd116, %rd6, %rd4, %rd112;
	shr.u64 	%rd14, %rd6, 32;
	mul.lo.s64 	%rd117, %rd6, %rd13;
	mad.lo.s64 	%rd118, %rd14, %rd4, %rd117;
	mul.lo.s64 	%rd119, %rd14, %rd13;
	and.b64  	%rd120, %rd116, 4294967295;
	shl.b64 	%rd121, %rd118, 32;
	or.b64  	%rd122, %rd121, %rd120;
	mad.lo.s64 	%rd123, %rd7, %rd4, %rd119;
	shr.u64 	%rd15, %rd7, 32;
	mul.lo.s64 	%rd124, %rd13, %rd7;
	mad.lo.s64 	%rd125, %rd15, %rd4, %rd124;
	mul.lo.s64 	%rd126, %rd15, %rd13;
	mad.lo.s64 	%rd127, %rd6, %rd5, %rd123;
	mad.lo.s64 	%rd128, %rd12, %rd6, %rd125;
	mad.lo.s64 	%rd129, %rd14, %rd5, %rd128;
	and.b64  	%rd130, %rd127, 4294967295;
	shl.b64 	%rd131, %rd129, 32;
	or.b64  	%rd132, %rd131, %rd130;
	mad.lo.s64 	%rd133, %rd14, %rd12, %rd126;
	mad.lo.s64 	%rd134, %rd7, %rd5, %rd133;
	mul.lo.s64 	%rd135, %rd12, %rd7;
	mad.lo.s64 	%rd136, %rd15, %rd5, %rd135;
	mul.lo.s64 	%rd137, %rd15, %rd12;
	and.b64  	%rd138, %rd134, 4294967295;
	shl.b64 	%rd139, %rd136, 32;
	or.b64  	%rd140, %rd139, %rd138;
	mad.lo.s64 	%rd141, %rd7, %rd6, %rd137;
	mul.lo.s64 	%rd142, %rd14, %rd7;
	mad.lo.s64 	%rd143, %rd15, %rd6, %rd142;
	mul.lo.s64 	%rd144, %rd15, %rd14;
	and.b64  	%rd145, %rd141, 4294967295;
	shl.b64 	%rd146, %rd143, 32;
	or.b64  	%rd147, %rd146, %rd145;
	and.b64  	%rd148, %rd144, 4294967295;
	mov.b64 	{%r22, %r23}, %rd148;
	mov.b64 	{%r24, %r25}, %rd146;
	shf.l.wrap.b32 	%r26, %r25, %r22, 1;
	shf.l.wrap.b32 	%r27, %r22, %r23, 1;
	mov.b64 	%rd149, {%r26, %r27};
	mov.b64 	{%r28, %r29}, %rd147;
	mov.b64 	{%r30, %r31}, %rd139;
	shf.l.wrap.b32 	%r32, %r31, %r28, 1;
	shf.l.wrap.b32 	%r33, %r28, %r29, 1;
	mov.b64 	%rd150, {%r32, %r33};
	mov.b64 	{%r34, %r35}, %rd140;
	mov.b64 	{%r36, %r37}, %rd131;
	shf.l.wrap.b32 	%r38, %r37, %r34, 1;
	shf.l.wrap.b32 	%r39, %r34, %r35, 1;
	mov.b64 	%rd151, {%r38, %r39};
	mov.b64 	{%r40, %r41}, %rd132;
	mov.b64 	{%r42, %r43}, %rd121;
	shf.l.wrap.b32 	%r44, %r43, %r40, 1;
	shf.l.wrap.b32 	%r45, %r40, %r41, 1;
	mov.b64 	%rd152, {%r44, %r45};
	mov.b64 	{%r46, %r47}, %rd122;
	mov.b64 	{%r48, %r49}, %rd114;
	shf.l.wrap.b32 	%r50, %r49, %r46, 1;
	shf.l.wrap.b32 	%r51, %r46, %r47, 1;
	mov.b64 	%rd153, {%r50, %r51};
	shl.b64 	%rd154, %rd115, 1;
	mul.lo.s64 	%rd155, %rd4, %rd4;
	mul.lo.s64 	%rd156, %rd4, %rd13;
	shl.b64 	%rd157, %rd156, 33;
	mul.lo.s64 	%rd158, %rd13, %rd13;
	and.b64  	%rd159, %rd155, 4294967293;
	or.b64  	%rd160, %rd157, %rd159;
	and.b64  	%rd161, %rd158, 4294967293;
	and.b64  	%rd162, %rd154, 4294967294;
	add.s64 	%rd163, %rd161, %rd162;
	shr.u64 	%rd164, %rd163, 32;
	shr.u64 	%rd165, %rd154, 32;
	add.s64 	%rd166, %rd164, %rd165;
	shr.u64 	%rd167, %rd166, 32;
	mad.lo.s64 	%rd168, %rd5, %rd5, %rd153;
	shr.u64 	%rd169, %rd153, 32;
	mul.lo.s64 	%rd170, %rd5, %rd12;
	shl.b64 	%rd171, %rd170, 1;
	mul.lo.s64 	%rd172, %rd12, %rd12;
	and.b64  	%rd173, %rd172, 4294967293;
	and.b64  	%rd174, %rd152, 4294967295;
	add.s64 	%rd175, %rd173, %rd174;
	shr.u64 	%rd176, %rd175, 32;
	shr.u64 	%rd177, %rd152, 32;
	add.s64 	%rd178, %rd176, %rd177;
	shr.u64 	%rd179, %rd178, 32;
	mad.lo.s64 	%rd180, %rd6, %rd6, %rd151;
	add.s64 	%rd181, %rd180, %rd179;
	shr.u64 	%rd182, %rd151, 32;
	mul.lo.s64 	%rd183, %rd6, %rd14;
	shl.b64 	%rd184, %rd183, 1;
	add.s64 	%rd185, %rd182, %rd184;
	mul.lo.s64 	%rd186, %rd14, %rd14;
	and.b64  	%rd187, %rd181, 4294967295;
	and.b64  	%rd188, %rd185, 4294967295;
	and.b64  	%rd189, %rd186, 4294967293;
	and.b64  	%rd190, %rd150, 4294967295;
	add.s64 	%rd191, %rd190, %rd189;
	shr.u64 	%rd192, %rd191, 32;
	shr.u64 	%rd193, %rd150, 32;
	add.s64 	%rd194, %rd192, %rd193;
	shr.u64 	%rd195, %rd194, 32;
	and.b64  	%rd196, %rd191, 4294967295;
	and.b64  	%rd197, %rd194, 4294967295;
	mad.lo.s64 	%rd198, %rd7, %rd7, %rd149;
	add.s64 	%rd199, %rd198, %rd195;
	shr.u64 	%rd200, %rd149, 32;
	mul.lo.s64 	%rd201, %rd7, %rd15;
	shl.b64 	%rd202, %rd201, 1;
	or.b64  	%rd203, %rd200, %rd202;
	mul.lo.s64 	%rd204, %rd15, %rd15;
	and.b64  	%rd205, %rd199, 4294967295;
	and.b64  	%rd206, %rd203, 4294967295;
	and.b64  	%rd207, %rd204, 4294967293;
	mul.lo.s64 	%rd208, %rd160, -8659850874718887031;
	shr.u64 	%rd209, %rd208, 32;
	mad.lo.s64 	%rd210, %rd155, 2148002933, %rd163;
	mad.lo.s64 	%rd211, %rd209, 1008765974, %rd210;
	mad.lo.s64 	%rd212, %rd155, 207493785, %rd166;
	mad.lo.s64 	%rd213, %rd209, 1752287885, %rd212;
	and.b64  	%rd214, %rd211, 4294967295;
	shl.b64 	%rd215, %rd213, 32;
	or.b64  	%rd216, %rd215, %rd214;
	mad.lo.s64 	%rd217, %rd155, 234131697, %rd175;
	mad.lo.s64 	%rd218, %rd209, 3092268470, %rd217;
	mul.lo.s64 	%rd219, %rd155, 1202721026;
	mul.lo.s64 	%rd220, %rd209, 811880050;
	and.b64  	%rd221, %rd220, 4294967294;
	add.s64 	%rd222, %rd187, %rd221;
	shr.u64 	%rd223, %rd222, 32;
	add.s64 	%rd224, %rd223, %rd188;
	shr.u64 	%rd225, %rd224, 32;
	mul.lo.s64 	%rd226, %rd216, -8659850874718887031;
	shr.u64 	%rd227, %rd226, 32;
	mad.lo.s64 	%rd228, %rd155, 1746026693, %rd168;
	mad.lo.s64 	%rd229, %rd209, 2541841041, %rd228;
	add.s64 	%rd230, %rd229, %rd167;
	mad.lo.s64 	%rd231, %rd211, 2148002933, %rd230;
	mad.lo.s64 	%rd232, %rd227, 1008765974, %rd231;
	mad.lo.s64 	%rd233, %rd155, 1127133286, %rd169;
	add.s64 	%rd234, %rd233, %rd171;
	mad.lo.s64 	%rd235, %rd209, 2172737629, %rd234;
	mad.lo.s64 	%rd236, %rd211, 207493785, %rd235;
	mad.lo.s64 	%rd237, %rd227, 1752287885, %rd236;
	and.b64  	%rd238, %rd232, 4294967295;
	shl.b64 	%rd239, %rd237, 32;
	or.b64  	%rd240, %rd239, %rd238;
	mad.lo.s64 	%rd241, %rd211, 1746026693, %rd218;
	mad.lo.s64 	%rd242, %rd227, 2541841041, %rd241;
	mad.lo.s64 	%rd243, %rd211, 234131697, %rd222;
	mad.lo.s64 	%rd244, %rd227, 3092268470, %rd243;
	mad.lo.s64 	%rd245, %rd211, 1202721026, %rd224;
	mad.lo.s64 	%rd246, %rd227, 3778125865, %rd245;
	mul.lo.s64 	%rd247, %rd227, 811880050;
	and.b64  	%rd248, %rd247, 4294967294;
	add.s64 	%rd249, %rd248, %rd196;
	add.s64 	%rd250, %rd249, %rd225;
	shr.u64 	%rd251, %rd250, 32;
	add.s64 	%rd252, %rd251, %rd197;
	shr.u64 	%rd253, %rd252, 32;
	mul.lo.s64 	%rd254, %rd240, -8659850874718887031;
	shr.u64 	%rd255, %rd254, 32;
	mad.lo.s64 	%rd256, %rd232, 2148002933, %rd242;
	mad.lo.s64 	%rd257, %rd255, 1008765974, %rd256;
	mad.lo.s64 	%rd258, %rd209, 3778125865, %rd219;
	add.s64 	%rd259, %rd258, %rd178;
	mad.lo.s64 	%rd260, %rd211, 1127133286, %rd259;
	mad.lo.s64 	%rd261, %rd227, 2172737629, %rd260;
	mad.lo.s64 	%rd262, %rd232, 207493785, %rd261;
	mad.lo.s64 	%rd263, %rd255, 1752287885, %rd262;
	and.b64  	%rd264, %rd257, 4294967295;
	shl.b64 	%rd265, %rd263, 32;
	or.b64  	%rd266, %rd265, %rd264;
	mad.lo.s64 	%rd267, %rd232, 1746026693, %rd244;
	mad.lo.s64 	%rd268, %rd255, 2541841041, %rd267;
	mad.lo.s64 	%rd269, %rd232, 1127133286, %rd246;
	mad.lo.s64 	%rd270, %rd255, 2172737629, %rd269;
	mad.lo.s64 	%rd271, %rd232, 234131697, %rd250;
	mad.lo.s64 	%rd272, %rd255, 3092268470, %rd271;
	mad.lo.s64 	%rd273, %rd232, 1202721026, %rd252;
	mad.lo.s64 	%rd274, %rd255, 3778125865, %rd273;
	mul.lo.s64 	%rd275, %rd255, 811880050;
	and.b64  	%rd276, %rd275, 4294967294;
	add.s64 	%rd277, %rd253, %rd205;
	add.s64 	%rd278, %rd277, %rd276;
	shr.u64 	%rd279, %rd278, 32;
	add.s64 	%rd280, %rd279, %rd206;
	shr.u64 	%rd281, %rd280, 32;
	mul.lo.s64 	%rd282, %rd266, -8659850874718887031;
	shr.u64 	%rd283, %rd282, 32;
	mad.lo.s64 	%rd284, %rd257, 2148002933, %rd268;
	mad.lo.s64 	%rd285, %rd283, 1008765974, %rd284;
	mad.lo.s64 	%rd286, %rd257, 207493785, %rd270;
	mad.lo.s64 	%rd287, %rd283, 1752287885, %rd286;
	and.b64  	%rd288, %rd285, 4294967295;
	and.b64  	%rd289, %rd287, 4294967295;
	mad.lo.s64 	%rd290, %rd257, 1746026693, %rd272;
	mad.lo.s64 	%rd291, %rd283, 2541841041, %rd290;
	mad.lo.s64 	%rd292, %rd257, 1127133286, %rd274;
	mad.lo.s64 	%rd293, %rd283, 2172737629, %rd292;
	and.b64  	%rd294, %rd291, 4294967295;
	and.b64  	%rd295, %rd293, 4294967295;
	mad.lo.s64 	%rd296, %rd257, 234131697, %rd278;
	mad.lo.s64 	%rd297, %rd283, 3092268470, %rd296;
	mad.lo.s64 	%rd298, %rd257, 1202721026, %rd280;
	mad.lo.s64 	%rd299, %rd283, 3778125865, %rd298;
	mul.lo.s64 	%rd300, %rd283, 811880050;
	and.b64  	%rd301, %rd297, 4294967295;
	and.b64  	%rd302, %rd299, 4294967295;
	and.b64  	%rd303, %rd300, 4294967294;
	add.s64 	%rd304, %rd281, %rd207;
	add.s64 	%rd305, %rd304, %rd303;
	add.s64 	%rd306, %rd288, -3632069959;
	shr.s64 	%rd307, %rd306, 63;
	add.s64 	%rd308, %rd289, %rd307;
	add.s64 	%rd309, %rd308, -1008765974;
	and.b64  	%rd310, %rd306, 4294967295;
	and.b64  	%rd311, %rd309, 4294967295;
	shr.s64 	%rd312, %rd309, 63;
	add.s64 	%rd313, %rd294, %rd312;
	add.s64 	%rd314, %rd313, -1752287885;
	shr.s64 	%rd315, %rd314, 63;
	add.s64 	%rd316, %rd295, %rd315;
	add.s64 	%rd317, %rd316, -2541841041;
	and.b64  	%rd318, %rd314, 4294967295;
	and.b64  	%rd319, %rd317, 4294967295;
	shr.s64 	%rd320, %rd317, 63;
	add.s64 	%rd321, %rd301, %rd320;
	add.s64 	%rd322, %rd321, -2172737629;
	shr.s64 	%rd323, %rd322, 63;
	add.s64 	%rd324, %rd302, %rd323;
	add.s64 	%rd325, %rd324, -3092268470;
	and.b64  	%rd326, %rd322, 4294967295;
	and.b64  	%rd327, %rd325, 4294967295;
	and.b64  	%rd328, %rd305, 4294967295;
	shr.s64 	%rd329, %rd325, 63;
	add.s64 	%rd330, %rd328, %rd329;
	add.s64 	%rd331, %rd330, -3778125865;
	and.b64  	%rd332, %rd331, 4294967295;
	add.s64 	%rd16, %rd310, 3632069959;
	shr.u64 	%rd333, %rd16, 32;
	add.s64 	%rd334, %rd333, %rd311;
	add.s64 	%rd17, %rd334, 1008765974;
	shr.u64 	%rd335, %rd17, 32;
	add.s64 	%rd336, %rd318, %rd335;
	add.s64 	%rd18, %rd336, 1752287885;
	shr.u64 	%rd337, %rd18, 32;
	add.s64 	%rd338, %rd319, %rd337;
	add.s64 	%rd19, %rd338, 2541841041;
	shr.u64 	%rd339, %rd19, 32;
	add.s64 	%rd340, %rd326, %rd339;
	add.s64 	%rd20, %rd340, 2172737629;
	shr.u64 	%rd341, %rd20, 32;
	add.s64 	%rd342, %rd327, %rd341;
	add.s64 	%rd21, %rd342, 3092268470;
	shr.u64 	%rd343, %rd21, 32;
	add.s64 	%rd344, %rd332, %rd343;
	add.s64 	%rd22, %rd344, 3778125865;
	shr.s64 	%rd345, %rd331, 31;
	and.b64  	%rd346, %rd345, -4294967296;
	add.s64 	%rd347, %rd346, %rd305;
	and.b64  	%rd348, %rd347, -4294967296;
	add.s64 	%rd349, %rd348, %rd22;
	mul.lo.s64 	%rd350, %rd9, %rd8;
	shr.u64 	%rd23, %rd9, 32;
	shr.u64 	%rd24, %rd8, 32;
	mul.lo.s64 	%rd351, %rd24, %rd9;
	mad.lo.s64 	%rd352, %rd23, %rd8, %rd351;
	mul.lo.s64 	%rd353, %rd23, %rd24;
	and.b64  	%rd354, %rd350, 4294967295;
	shl.b64 	%rd355, %rd352, 32;
	or.b64  	%rd356, %rd355, %rd354;
	mad.lo.s64 	%rd357, %rd10, %rd8, %rd353;
	shr.u64 	%rd25, %rd10, 32;
	mul.lo.s64 	%rd358, %rd10, %rd24;
	mad.lo.s64 	%rd359, %rd25, %rd8, %rd358;
	mul.lo.s64 	%rd360, %rd25, %rd24;
	and.b64  	%rd361, %rd357, 4294967295;
	shl.b64 	%rd362, %rd359, 32;
	or.b64  	%rd363, %rd362, %rd361;
	mad.lo.s64 	%rd364, %rd11, %rd8, %rd360;
	shr.u64 	%rd365, %rd11, 32;
	mul.lo.s64 	%rd366, %rd24, %rd11;
	mad.lo.s64 	%rd367, %rd365, %rd8, %rd366;
	mul.lo.s64 	%rd368, %rd365, %rd24;
	mad.lo.s64 	%rd369, %rd10, %rd9, %rd364;
	mad.lo.s64 	%rd370, %rd23, %rd10, %rd367;
	mad.lo.s64 	%rd371, %rd25, %rd9, %rd370;
	and.b64  	%rd372, %rd369, 4294967295;
	shl.b64 	%rd373, %rd371, 32;
	or.b64  	%rd374, %rd373, %rd372;
	mad.lo.s64 	%rd375, %rd25, %rd23, %rd368;
	mad.lo.s64 	%rd376, %rd11, %rd9, %rd375;
	mul.lo.s64 	%rd377, %rd23, %rd11;
	mad.lo.s64 	%rd378, %rd365, %rd9, %rd377;
	mul.lo.s64 	%rd379, %rd365, %rd23;
	and.b64  	%rd380, %rd376, 4294967295;
	shl.b64 	%rd381, %rd378, 32;
	or.b64  	%rd382, %rd381, %rd380;
	mad.lo.s64 	%rd383, %rd11, %rd10, %rd379;
	mul.lo.s64 	%rd384, %rd25, %rd11;
	mad.lo.s64 	%rd385, %rd365, %rd10, %rd384;
	mul.lo.s64 	%rd386, %rd365, %rd25;
	and.b64  	%rd387, %rd383, 4294967295;
	shl.b64 	%rd388, %rd385, 32;
	or.b64  	%rd389, %rd388, %rd387;
	and.b64  	%rd390, %rd386, 4294967295;
	mov.b64 	{%r52, %r53}, %rd390;
	mov.b64 	{%r54, %r55}, %rd388;
	shf.l.wrap.b32 	%r56, %r55, %r52, 1;
	shf.l.wrap.b32 	%r57, %r52, %r53, 1;
	mov.b64 	%rd391, {%r56, %r57};
	mov.b64 	{%r58, %r59}, %rd389;
	mov.b64 	{%r60, %r61}, %rd381;
	shf.l.wrap.b32 	%r62, %r61, %r58, 1;
	shf.l.wrap.b32 	%r63, %r58, %r59, 1;
	mov.b64 	%rd392, {%r62, %r63};
	mov.b64 	{%r64, %r65}, %rd382;
	mov.b64 	{%r66, %r67}, %rd373;
	shf.l.wrap.b32 	%r68, %r67, %r64, 1;
	shf.l.wrap.b32 	%r69, %r64, %r65, 1;
	mov.b64 	%rd393, {%r68, %r69};
	mov.b64 	{%r70, %r71}, %rd374;
	mov.b64 	{%r72, %r73}, %rd362;
	shf.l.wrap.b32 	%r74, %r73, %r70, 1;
	shf.l.wrap.b32 	%r75, %r70, %r71, 1;
	mov.b64 	%rd394, {%r74, %r75};
	mov.b64 	{%r76, %r77}, %rd363;
	mov.b64 	{%r78, %r79}, %rd355;
	shf.l.wrap.b32 	%r80, %r79, %r76, 1;
	shf.l.wrap.b32 	%r81, %r76, %r77, 1;
	mov.b64 	%rd395, {%r80, %r81};
	shl.b64 	%rd396, %rd356, 1;
	mul.lo.s64 	%rd397, %rd8, %rd8;
	mul.lo.s64 	%rd398, %rd8, %rd24;
	shl.b64 	%rd399, %rd398, 33;
	mul.lo.s64 	%rd400, %rd24, %rd24;
	and.b64  	%rd401, %rd397, 4294967293;
	or.b64  	%rd402, %rd399, %rd401;
	and.b64  	%rd403, %rd400, 4294967293;
	and.b64  	%rd404, %rd396, 4294967294;
	add.s64 	%rd405, %rd403, %rd404;
	shr.u64 	%rd406, %rd405, 32;
	shr.u64 	%rd407, %rd396, 32;
	add.s64 	%rd408, %rd406, %rd407;
	shr.u64 	%rd409, %rd408, 32;
	mad.lo.s64 	%rd410, %rd9, %rd9, %rd395;
	shr.u64 	%rd411, %rd395, 32;
	mul.lo.s64 	%rd412, %rd9, %rd23;
	shl.b64 	%rd413, %rd412, 1;
	mul.lo.s64 	%rd414, %rd23, %rd23;
	and.b64  	%rd415, %rd414, 4294967293;
	and.b64  	%rd416, %rd394, 4294967295;
	add.s64 	%rd417, %rd415, %rd416;
	shr.u64 	%rd418, %rd417, 32;
	shr.u64 	%rd419, %rd394, 32;
	add.s64 	%rd420, %rd418, %rd419;
	shr.u64 	%rd421, %rd420, 32;
	mad.lo.s64 	%rd422, %rd10, %rd10, %rd393;
	add.s64 	%rd423, %rd422, %rd421;
	shr.u64 	%rd424, %rd393, 32;
	mul.lo.s64 	%rd425, %rd10, %rd25;
	shl.b64 	%rd426, %rd425, 1;
	add.s64 	%rd427, %rd424, %rd426;
	mul.lo.s64 	%rd428, %rd25, %rd25;
	and.b64  	%rd429, %rd423, 4294967295;
	and.b64  	%rd430, %rd427, 4294967295;
	and.b64  	%rd431, %rd428, 4294967293;
	and.b64  	%rd432, %rd392, 4294967295;
	add.s64 	%rd433, %rd432, %rd431;
	shr.u64 	%rd434, %rd433, 32;
	shr.u64 	%rd435, %rd392, 32;
	add.s64 	%rd436, %rd434, %rd435;
	shr.u64 	%rd437, %rd436, 32;
	and.b64  	%rd438, %rd433, 4294967295;
	and.b64  	%rd439, %rd436, 4294967295;
	mad.lo.s64 	%rd440, %rd11, %rd11, %rd391;
	add.s64 	%rd441, %rd440, %rd437;
	shr.u64 	%rd442, %rd391, 32;
	mul.lo.s64 	%rd443, %rd11, %rd365;
	shl.b64 	%rd444, %rd443, 1;
	or.b64  	%rd445, %rd442, %rd444;
	mul.lo.s64 	%rd446, %rd365, %rd365;
	and.b64  	%rd447, %rd441, 4294967295;
	and.b64  	%rd448, %rd445, 4294967295;
	and.b64  	%rd449, %rd446, 4294967293;
	mul.lo.s64 	%rd450, %rd402, -8659850874718887031;
	shr.u64 	%rd451, %rd450, 32;
	mad.lo.s64 	%rd452, %rd397, 2148002933, %rd405;
	mad.lo.s64 	%rd453, %rd451, 1008765974, %rd452;
	mad.lo.s64 	%rd454, %rd397, 207493785, %rd408;
	mad.lo.s64 	%rd455, %rd451, 1752287885, %rd454;
	and.b64  	%rd456, %rd453, 4294967295;
	shl.b64 	%rd457, %rd455, 32;
	or.b64  	%rd458, %rd457, %rd456;
	mad.lo.s64 	%rd459, %rd397, 234131697, %rd417;
	mad.lo.s64 	%rd460, %rd451, 3092268470, %rd459;
	mul.lo.s64 	%rd461, %rd397, 1202721026;
	mul.lo.s64 	%rd462, %rd451, 811880050;
	and.b64  	%rd463, %rd462, 4294967294;
	add.s64 	%rd464, %rd429, %rd463;
	shr.u64 	%rd465, %rd464, 32;
	add.s64 	%rd466, %rd465, %rd430;
	shr.u64 	%rd467, %rd466, 32;
	mul.lo.s64 	%rd468, %rd458, -8659850874718887031;
	shr.u64 	%rd469, %rd468, 32;
	mad.lo.s64 	%rd470, %rd397, 1746026693, %rd410;
	mad.lo.s64 	%rd471, %rd451, 2541841041, %rd470;
	add.s64 	%rd472, %rd471, %rd409;
	mad.lo.s64 	%rd473, %rd453, 2148002933, %rd472;
	mad.lo.s64 	%rd474, %rd469, 1008765974, %rd473;
	mad.lo.s64 	%rd475, %rd397, 1127133286, %rd411;
	add.s64 	%rd476, %rd475, %rd413;
	mad.lo.s64 	%rd477, %rd451, 2172737629, %rd476;
	mad.lo.s64 	%rd478, %rd453, 207493785, %rd477;
	mad.lo.s64 	%rd479, %rd469, 1752287885, %rd478;
	and.b64  	%rd480, %rd474, 4294967295;
	shl.b64 	%rd481, %rd479, 32;
	or.b64  	%rd482, %rd481, %rd480;
	mad.lo.s64 	%rd483, %rd453, 1746026693, %rd460;
	mad.lo.s64 	%rd484, %rd469, 2541841041, %rd483;
	mad.lo.s64 	%rd485, %rd453, 234131697, %rd464;
	mad.lo.s64 	%rd486, %rd469, 3092268470, %rd485;
	mad.lo.s64 	%rd487, %rd453, 1202721026, %rd466;
	mad.lo.s64 	%rd488, %rd469, 3778125865, %rd487;
	mul.lo.s64 	%rd489, %rd469, 811880050;
	and.b64  	%rd490, %rd489, 4294967294;
	add.s64 	%rd491, %rd490, %rd438;
	add.s64 	%rd492, %rd491, %rd467;
	shr.u64 	%rd493, %rd492, 32;
	add.s64 	%rd494, %rd493, %rd439;
	shr.u64 	%rd495, %rd494, 32;
	mul.lo.s64 	%rd496, %rd482, -8659850874718887031;
	shr.u64 	%rd497, %rd496, 32;
	mad.lo.s64 	%rd498, %rd474, 2148002933, %rd484;
	mad.lo.s64 	%rd499, %rd497, 1008765974, %rd498;
	mad.lo.s64 	%rd500, %rd451, 3778125865, %rd461;
	add.s64 	%rd501, %rd500, %rd420;
	mad.lo.s64 	%rd502, %rd453, 1127133286, %rd501;
	mad.lo.s64 	%rd503, %rd469, 2172737629, %rd502;
	mad.lo.s64 	%rd504, %rd474, 207493785, %rd503;
	mad.lo.s64 	%rd505, %rd497, 1752287885, %rd504;
	and.b64  	%rd506, %rd499, 4294967295;
	shl.b64 	%rd507, %rd505, 32;
	or.b64  	%rd508, %rd507, %rd506;
	mad.lo.s64 	%rd509, %rd474, 1746026693, %rd486;
	mad.lo.s64 	%rd510, %rd497, 2541841041, %rd509;
	mad.lo.s64 	%rd511, %rd474, 1127133286, %rd488;
	mad.lo.s64 	%rd512, %rd497, 2172737629, %rd511;
	mad.lo.s64 	%rd513, %rd474, 234131697, %rd492;
	mad.lo.s64 	%rd514, %rd497, 3092268470, %rd513;
	mad.lo.s64 	%rd515, %rd474, 1202721026, %rd494;
	mad.lo.s64 	%rd516, %rd497, 3778125865, %rd515;
	mul.lo.s64 	%rd517, %rd497, 811880050;
	and.b64  	%rd518, %rd517, 4294967294;
	add.s64 	%rd519, %rd495, %rd447;
	add.s64 	%rd520, %rd519, %rd518;
	shr.u64 	%rd521, %rd520, 32;
	add.s64 	%rd522, %rd521, %rd448;
	shr.u64 	%rd523, %rd522, 32;
	mul.lo.s64 	%rd524, %rd508, -8659850874718887031;
	shr.u64 	%rd525, %rd524, 32;
	mad.lo.s64 	%rd526, %rd499, 2148002933, %rd510;
	mad.lo.s64 	%rd527, %rd525, 1008765974, %rd526;
	mad.lo.s64 	%rd528, %rd499, 207493785, %rd512;
	mad.lo.s64 	%rd529, %rd525, 1752287885, %rd528;
	and.b64  	%rd530, %rd527, 4294967295;
	and.b64  	%rd531, %rd529, 4294967295;
	mad.lo.s64 	%rd532, %rd499, 1746026693, %rd514;
	mad.lo.s64 	%rd533, %rd525, 2541841041, %rd532;
	mad.lo.s64 	%rd534, %rd499, 1127133286, %rd516;
	mad.lo.s64 	%rd535, %rd525, 2172737629, %rd534;
	and.b64  	%rd536, %rd533, 4294967295;
	and.b64  	%rd537, %rd535, 4294967295;
	mad.lo.s64 	%rd538, %rd499, 234131697, %rd520;
	mad.lo.s64 	%rd539, %rd525, 3092268470, %rd538;
	mad.lo.s64 	%rd540, %rd499, 1202721026, %rd522;
	mad.lo.s64 	%rd541, %rd525, 3778125865, %rd540;
	mul.lo.s64 	%rd542, %rd525, 811880050;
	and.b64  	%rd543, %rd539, 4294967295;
	and.b64  	%rd544, %rd541, 4294967295;
	and.b64  	%rd545, %rd542, 4294967294;
	add.s64 	%rd546, %rd523, %rd449;
	add.s64 	%rd547, %rd546, %rd545;
	add.s64 	%rd548, %rd530, -3632069959;
	shr.s64 	%rd549, %rd548, 63;
	add.s64 	%rd550, %rd531, %rd549;
	add.s64 	%rd551, %rd550, -1008765974;
	and.b64  	%rd552, %rd548, 4294967295;
	and.b64  	%rd553, %rd551, 4294967295;
	shr.s64 	%rd554, %rd551, 63;
	add.s64 	%rd555, %rd536, %rd554;
	add.s64 	%rd556, %rd555, -1752287885;
	shr.s64 	%rd557, %rd556, 63;
	add.s64 	%rd558, %rd537, %rd557;
	add.s64 	%rd559, %rd558, -2541841041;
	and.b64  	%rd560, %rd556, 4294967295;
	and.b64  	%rd561, %rd559, 4294967295;
	shr.s64 	%rd562, %rd559, 63;
	add.s64 	%rd563, %rd543, %rd562;
	add.s64 	%rd564, %rd563, -2172737629;
	shr.s64 	%rd565, %rd564, 63;
	add.s64 	%rd566, %rd544, %rd565;
	add.s64 	%rd567, %rd566, -3092268470;
	and.b64  	%rd568, %rd564, 4294967295;
	and.b64  	%rd569, %rd567, 4294967295;
	and.b64  	%rd570, %rd547, 4294967295;
	shr.s64 	%rd571, %rd567, 63;
	add.s64 	%rd572, %rd570, %rd571;
	add.s64 	%rd573, %rd572, -3778125865;
	and.b64  	%rd574, %rd573, 4294967295;
	add.s64 	%rd26, %rd552, 3632069959;
	shr.u64 	%rd575, %rd26, 32;
	add.s64 	%rd576, %rd575, %rd553;
	add.s64 	%rd27, %rd576, 1008765974;
	shr.u64 	%rd577, %rd27, 32;
	add.s64 	%rd578, %rd560, %rd577;
	add.s64 	%rd28, %rd578, 1752287885;
	shr.u64 	%rd579, %rd28, 32;
	add.s64 	%rd580, %rd561, %rd579;
	add.s64 	%rd29, %rd580, 2541841041;
	shr.u64 	%rd581, %rd29, 32;
	add.s64 	%rd582, %rd568, %rd581;
	add.s64 	%rd30, %rd582, 2172737629;
	shr.u64 	%rd583, %rd30, 32;
	add.s64 	%rd584, %rd569, %rd583;
	add.s64 	%rd31, %rd584, 3092268470;
	shr.u64 	%rd585, %rd31, 32;
	add.s64 	%rd586, %rd574, %rd585;
	add.s64 	%rd32, %rd586, 3778125865;
	shr.s64 	%rd587, %rd573, 31;
	and.b64  	%rd588, %rd587, -4294967296;
	add.s64 	%rd589, %rd588, %rd547;
	and.b64  	%rd590, %rd589, -4294967296;
	add.s64 	%rd591, %rd590, %rd32;
	cvta.to.global.u64 	%rd592, %rd7933;
	mov.u32 	%r82, %ctaid.x;
	shl.b32 	%r83, %r82, 8;
	mov.u32 	%r84, %tid.x;
	add.s32 	%r85, %r83, %r84;
	mul.wide.u32 	%rd593, %r85, 96;
	add.s64 	%rd33, %rd592, %rd593;
	ld.global.u64 	%rd34, [%rd33];
	mul.lo.s64 	%rd594, %rd26, %rd34;
	shr.u64 	%rd35, %rd34, 32;
	mul.lo.s64 	%rd595, %rd26, %rd35;
	mad.lo.s64 	%rd596, %rd27, %rd34, %rd595;
	and.b64  	%rd597, %rd594, 4294967295;
	shl.b64 	%rd598, %rd596, 32;
	or.b64  	%rd599, %rd598, %rd597;
	shr.u64 	%rd36, %rd591, 32;
	ld.global.u64 	%rd37, [%rd33+8];
	mul.lo.s64 	%rd600, %rd26, %rd37;
	shr.u64 	%rd38, %rd37, 32;
	mul.lo.s64 	%rd601, %rd26, %rd38;
	ld.global.u64 	%rd39, [%rd33+16];
	mul.lo.s64 	%rd602, %rd26, %rd39;
	shr.u64 	%rd40, %rd39, 32;
	mul.lo.s64 	%rd603, %rd26, %rd40;
	ld.global.u64 	%rd41, [%rd33+24];
	mul.lo.s64 	%rd604, %rd26, %rd41;
	shr.u64 	%rd42, %rd41, 32;
	mul.lo.s64 	%rd605, %rd26, %rd42;
	mul.lo.s64 	%rd606, %rd27, %rd42;
	mad.lo.s64 	%rd607, %rd28, %rd41, %rd606;
	mad.lo.s64 	%rd608, %rd29, %rd40, %rd607;
	mad.lo.s64 	%rd609, %rd30, %rd39, %rd608;
	mad.lo.s64 	%rd610, %rd31, %rd38, %rd609;
	mad.lo.s64 	%rd611, %rd32, %rd37, %rd610;
	mad.lo.s64 	%rd612, %rd36, %rd35, %rd611;
	mul.lo.s64 	%rd613, %rd28, %rd42;
	mad.lo.s64 	%rd614, %rd29, %rd41, %rd613;
	mad.lo.s64 	%rd615, %rd30, %rd40, %rd614;
	mad.lo.s64 	%rd616, %rd31, %rd39, %rd615;
	mad.lo.s64 	%rd617, %rd32, %rd38, %rd616;
	mad.lo.s64 	%rd618, %rd36, %rd37, %rd617;
	mul.lo.s64 	%rd619, %rd29, %rd42;
	and.b64  	%rd620, %rd612, 4294967295;
	and.b64  	%rd621, %rd618, 4294967295;
	mad.lo.s64 	%rd622, %rd30, %rd41, %rd619;
	mad.lo.s64 	%rd623, %rd31, %rd40, %rd622;
	mad.lo.s64 	%rd624, %rd32, %rd39, %rd623;
	mad.lo.s64 	%rd625, %rd36, %rd38, %rd624;
	mul.lo.s64 	%rd626, %rd30, %rd42;
	mad.lo.s64 	%rd627, %rd31, %rd41, %rd626;
	mad.lo.s64 	%rd628, %rd32, %rd40, %rd627;
	mad.lo.s64 	%rd629, %rd36, %rd39, %rd628;
	mul.lo.s64 	%rd630, %rd31, %rd42;
	and.b64  	%rd631, %rd625, 4294967295;
	and.b64  	%rd632, %rd629, 4294967295;
	mad.lo.s64 	%rd633, %rd32, %rd41, %rd630;
	mad.lo.s64 	%rd634, %rd36, %rd40, %rd633;
	mul.lo.s64 	%rd635, %rd32, %rd42;
	mad.lo.s64 	%rd636, %rd36, %rd41, %rd635;
	mul.lo.s64 	%rd637, %rd36, %rd42;
	and.b64  	%rd638, %rd634, 4294967295;
	and.b64  	%rd639, %rd636, 4294967295;
	and.b64  	%rd640, %rd637, 4294967295;
	mul.lo.s64 	%rd641, %rd599, -8659850874718887031;
	shr.u64 	%rd642, %rd641, 32;
	mad.lo.s64 	%rd643, %rd594, 2148002933, %rd600;
	mad.lo.s64 	%rd644, %rd27, %rd35, %rd643;
	mad.lo.s64 	%rd645, %rd28, %rd34, %rd644;
	mad.lo.s64 	%rd646, %rd642, 1008765974, %rd645;
	mad.lo.s64 	%rd647, %rd594, 207493785, %rd601;
	mad.lo.s64 	%rd648, %rd27, %rd37, %rd647;
	mad.lo.s64 	%rd649, %rd28, %rd35, %rd648;
	mad.lo.s64 	%rd650, %rd29, %rd34, %rd649;
	mad.lo.s64 	%rd651, %rd642, 1752287885, %rd650;
	and.b64  	%rd652, %rd646, 4294967295;
	shl.b64 	%rd653, %rd651, 32;
	or.b64  	%rd654, %rd653, %rd652;
	mul.lo.s64 	%rd655, %rd642, 811880050;
	and.b64  	%rd656, %rd655, 4294967294;
	add.s64 	%rd657, %rd620, %rd656;
	shr.u64 	%rd658, %rd657, 32;
	add.s64 	%rd659, %rd658, %rd621;
	shr.u64 	%rd660, %rd659, 32;
	mul.lo.s64 	%rd661, %rd654, -8659850874718887031;
	shr.u64 	%rd662, %rd661, 32;
	mad.lo.s64 	%rd663, %rd594, 1746026693, %rd602;
	mad.lo.s64 	%rd664, %rd27, %rd38, %rd663;
	mad.lo.s64 	%rd665, %rd28, %rd37, %rd664;
	mad.lo.s64 	%rd666, %rd29, %rd35, %rd665;
	mad.lo.s64 	%rd667, %rd642, 2541841041, %rd666;
	mad.lo.s64 	%rd668, %rd646, 2148002933, %rd667;
	mad.lo.s64 	%rd669, %rd30, %rd34, %rd668;
	mad.lo.s64 	%rd670, %rd662, 1008765974, %rd669;
	mad.lo.s64 	%rd671, %rd594, 1127133286, %rd603;
	mad.lo.s64 	%rd672, %rd27, %rd39, %rd671;
	mad.lo.s64 	%rd673, %rd28, %rd38, %rd672;
	mad.lo.s64 	%rd674, %rd29, %rd37, %rd673;
	mad.lo.s64 	%rd675, %rd642, 2172737629, %rd674;
	mad.lo.s64 	%rd676, %rd646, 207493785, %rd675;
	mad.lo.s64 	%rd677, %rd30, %rd35, %rd676;
	mad.lo.s64 	%rd678, %rd31, %rd34, %rd677;
	mad.lo.s64 	%rd679, %rd662, 1752287885, %rd678;
	and.b64  	%rd680, %rd670, 4294967295;
	shl.b64 	%rd681, %rd679, 32;
	or.b64  	%rd682, %rd681, %rd680;
	mul.lo.s64 	%rd683, %rd646, 234131697;
	mul.lo.s64 	%rd684, %rd646, 1202721026;
	mul.lo.s64 	%rd685, %rd662, 811880050;
	and.b64  	%rd686, %rd685, 4294967294;
	add.s64 	%rd687, %rd631, %rd686;
	add.s64 	%rd688, %rd687, %rd660;
	shr.u64 	%rd689, %rd688, 32;
	add.s64 	%rd690, %rd689, %rd632;
	shr.u64 	%rd691, %rd690, 32;
	mul.lo.s64 	%rd692, %rd682, -8659850874718887031;
	shr.u64 	%rd693, %rd692, 32;
	mad.lo.s64 	%rd694, %rd594, 234131697, %rd604;
	mad.lo.s64 	%rd695, %rd27, %rd40, %rd694;
	mad.lo.s64 	%rd696, %rd28, %rd39, %rd695;
	mad.lo.s64 	%rd697, %rd29, %rd38, %rd696;
	mad.lo.s64 	%rd698, %rd642, 3092268470, %rd697;
	mad.lo.s64 	%rd699, %rd646, 1746026693, %rd698;
	mad.lo.s64 	%rd700, %rd30, %rd37, %rd699;
	mad.lo.s64 	%rd701, %rd31, %rd35, %rd700;
	mad.lo.s64 	%rd702, %rd32, %rd34, %rd701;
	mad.lo.s64 	%rd703, %rd662, 2541841041, %rd702;
	mad.lo.s64 	%rd704, %rd670, 2148002933, %rd703;
	mad.lo.s64 	%rd705, %rd693, 1008765974, %rd704;
	mad.lo.s64 	%rd706, %rd594, 1202721026, %rd605;
	mad.lo.s64 	%rd707, %rd27, %rd41, %rd706;
	mad.lo.s64 	%rd708, %rd28, %rd40, %rd707;
	mad.lo.s64 	%rd709, %rd29, %rd39, %rd708;
	mad.lo.s64 	%rd710, %rd642, 3778125865, %rd709;
	mad.lo.s64 	%rd711, %rd646, 1127133286, %rd710;
	mad.lo.s64 	%rd712, %rd30, %rd38, %rd711;
	mad.lo.s64 	%rd713, %rd31, %rd37, %rd712;
	mad.lo.s64 	%rd714, %rd32, %rd35, %rd713;
	mad.lo.s64 	%rd715, %rd662, 2172737629, %rd714;
	mad.lo.s64 	%rd716, %rd36, %rd34, %rd715;
	mad.lo.s64 	%rd717, %rd670, 207493785, %rd716;
	mad.lo.s64 	%rd718, %rd693, 1752287885, %rd717;
	and.b64  	%rd719, %rd705, 4294967295;
	shl.b64 	%rd720, %rd718, 32;
	or.b64  	%rd721, %rd720, %rd719;
	mul.lo.s64 	%rd722, %rd670, 234131697;
	mul.lo.s64 	%rd723, %rd670, 1202721026;
	mul.lo.s64 	%rd724, %rd693, 811880050;
	and.b64  	%rd725, %rd724, 4294967294;
	add.s64 	%rd726, %rd725, %rd638;
	add.s64 	%rd727, %rd726, %rd691;
	shr.u64 	%rd728, %rd727, 32;
	add.s64 	%rd729, %rd728, %rd639;
	shr.u64 	%rd730, %rd729, 32;
	mul.lo.s64 	%rd731, %rd721, -8659850874718887031;
	shr.u64 	%rd732, %rd731, 32;
	mad.lo.s64 	%rd733, %rd662, 3092268470, %rd683;
	mad.lo.s64 	%rd734, %rd670, 1746026693, %rd733;
	add.s64 	%rd735, %rd734, %rd657;
	mad.lo.s64 	%rd736, %rd693, 2541841041, %rd735;
	mad.lo.s64 	%rd737, %rd705, 2148002933, %rd736;
	mad.lo.s64 	%rd738, %rd732, 1008765974, %rd737;
	mad.lo.s64 	%rd739, %rd662, 3778125865, %rd684;
	mad.lo.s64 	%rd740, %rd670, 1127133286, %rd739;
	mad.lo.s64 	%rd741, %rd693, 2172737629, %rd740;
	add.s64 	%rd742, %rd741, %rd659;
	mad.lo.s64 	%rd743, %rd705, 207493785, %rd742;
	mad.lo.s64 	%rd744, %rd732, 1752287885, %rd743;
	and.b64  	%rd745, %rd738, 4294967295;
	and.b64  	%rd746, %rd744, 4294967295;
	mad.lo.s64 	%rd747, %rd693, 3092268470, %rd722;
	mad.lo.s64 	%rd748, %rd705, 1746026693, %rd747;
	add.s64 	%rd749, %rd748, %rd688;
	mad.lo.s64 	%rd750, %rd732, 2541841041, %rd749;
	mad.lo.s64 	%rd751, %rd693, 3778125865, %rd723;
	mad.lo.s64 	%rd752, %rd705, 1127133286, %rd751;
	add.s64 	%rd753, %rd752, %rd690;
	mad.lo.s64 	%rd754, %rd732, 2172737629, %rd753;
	and.b64  	%rd755, %rd750, 4294967295;
	and.b64  	%rd756, %rd754, 4294967295;
	mad.lo.s64 	%rd757, %rd705, 234131697, %rd727;
	mad.lo.s64 	%rd758, %rd732, 3092268470, %rd757;
	mad.lo.s64 	%rd759, %rd705, 1202721026, %rd729;
	mad.lo.s64 	%rd760, %rd732, 3778125865, %rd759;
	mul.lo.s64 	%rd761, %rd732, 811880050;
	and.b64  	%rd762, %rd758, 4294967295;
	and.b64  	%rd763, %rd760, 4294967295;
	and.b64  	%rd764, %rd761, 4294967294;
	add.s64 	%rd765, %rd764, %rd640;
	add.s64 	%rd766, %rd765, %rd730;
	add.s64 	%rd767, %rd745, -3632069959;
	shr.s64 	%rd768, %rd767, 63;
	add.s64 	%rd769, %rd746, %rd768;
	add.s64 	%rd770, %rd769, -1008765974;
	and.b64  	%rd771, %rd767, 4294967295;
	and.b64  	%rd772, %rd770, 4294967295;
	shr.s64 	%rd773, %rd770, 63;
	add.s64 	%rd774, %rd755, %rd773;
	add.s64 	%rd775, %rd774, -1752287885;
	shr.s64 	%rd776, %rd775, 63;
	add.s64 	%rd777, %rd756, %rd776;
	add.s64 	%rd778, %rd777, -2541841041;
	and.b64  	%rd779, %rd775, 4294967295;
	and.b64  	%rd780, %rd778, 4294967295;
	shr.s64 	%rd781, %rd778, 63;
	add.s64 	%rd782, %rd762, %rd781;
	add.s64 	%rd783, %rd782, -2172737629;
	shr.s64 	%rd784, %rd783, 63;
	add.s64 	%rd785, %rd763, %rd784;
	add.s64 	%rd786, %rd785, -3092268470;
	and.b64  	%rd787, %rd783, 4294967295;
	and.b64  	%rd788, %rd786, 4294967295;
	and.b64  	%rd789, %rd766, 4294967295;
	shr.s64 	%rd790, %rd786, 63;
	add.s64 	%rd791, %rd789, %rd790;
	add.s64 	%rd792, %rd791, -3778125865;
	and.b64  	%rd793, %rd792, 4294967295;
	add.s64 	%rd43, %rd771, 3632069959;
	shr.u64 	%rd794, %rd43, 32;
	add.s64 	%rd795, %rd794, %rd772;
	add.s64 	%rd44, %rd795, 1008765974;
	shr.u64 	%rd796, %rd44, 32;
	and.b64  	%rd45, %rd43, 4294967295;
	shl.b64 	%rd797, %rd44, 32;
	or.b64  	%rd798, %rd797, %rd45;
	add.s64 	%rd799, %rd779, %rd796;
	add.s64 	%rd46, %rd799, 1752287885;
	shr.u64 	%rd800, %rd46, 32;
	add.s64 	%rd801, %rd780, %rd800;
	add.s64 	%rd47, %rd801, 2541841041;
	shr.u64 	%rd802, %rd47, 32;
	and.b64  	%rd48, %rd46, 4294967295;
	shl.b64 	%rd803, %rd47, 32;
	or.b64  	%rd804, %rd803, %rd48;
	add.s64 	%rd805, %rd787, %rd802;
	add.s64 	%rd49, %rd805, 2172737629;
	shr.u64 	%rd806, %rd49, 32;
	add.s64 	%rd807, %rd788, %rd806;
	add.s64 	%rd50, %rd807, 3092268470;
	shr.u64 	%rd808, %rd50, 32;
	and.b64  	%rd51, %rd49, 4294967295;
	shl.b64 	%rd809, %rd50, 32;
	or.b64  	%rd810, %rd809, %rd51;
	add.s64 	%rd811, %rd793, %rd808;
	add.s64 	%rd52, %rd811, 3778125865;
	shr.s64 	%rd812, %rd792, 31;
	and.b64  	%rd813, %rd812, -4294967296;
	add.s64 	%rd814, %rd813, %rd766;
	and.b64  	%rd815, %rd814, -4294967296;
	add.s64 	%rd53, %rd815, %rd52;
	cvta.to.global.u64 	%rd816, %rd7931;
	mul.wide.u32 	%rd817, %r6, 96;
	add.s64 	%rd818, %rd816, %rd817;
	ld.global.u64 	%rd819, [%rd818];
	mul.lo.s64 	%rd820, %rd819, %rd16;
	mul.lo.s64 	%rd821, %rd17, %rd819;
	shr.u64 	%rd822, %rd819, 32;
	mad.lo.s64 	%rd823, %rd822, %rd16, %rd821;
	mul.lo.s64 	%rd824, %rd822, %rd17;
	and.b64  	%rd825, %rd820, 4294967295;
	shl.b64 	%rd826, %rd823, 32;
	or.b64  	%rd827, %rd826, %rd825;
	shr.u64 	%rd54, %rd349, 32;
	ld.global.u64 	%rd828, [%rd818+8];
	mul.lo.s64 	%rd829, %rd828, %rd17;
	shr.u64 	%rd830, %rd828, 32;
	mul.lo.s64 	%rd831, %rd830, %rd17;
	mul.lo.s64 	%rd832, %rd830, %rd18;
	mul.lo.s64 	%rd833, %rd19, %rd830;
	ld.global.u64 	%rd834, [%rd818+16];
	shr.u64 	%rd835, %rd834, 32;
	mul.lo.s64 	%rd836, %rd834, %rd19;
	mul.lo.s64 	%rd837, %rd835, %rd19;
	mul.lo.s64 	%rd838, %rd20, %rd835;
	ld.global.u64 	%rd839, [%rd818+24];
	shr.u64 	%rd840, %rd839, 32;
	mad.lo.s64 	%rd841, %rd20, %rd834, %rd837;
	mad.lo.s64 	%rd842, %rd839, %rd18, %rd841;
	mad.lo.s64 	%rd843, %rd840, %rd17, %rd842;
	mad.lo.s64 	%rd844, %rd21, %rd830, %rd843;
	mad.lo.s64 	%rd845, %rd22, %rd828, %rd844;
	mad.lo.s64 	%rd846, %rd54, %rd822, %rd845;
	mad.lo.s64 	%rd847, %rd839, %rd19, %rd838;
	mad.lo.s64 	%rd848, %rd840, %rd18, %rd847;
	mad.lo.s64 	%rd849, %rd21, %rd834, %rd848;
	mad.lo.s64 	%rd850, %rd22, %rd830, %rd849;
	mad.lo.s64 	%rd851, %rd54, %rd828, %rd850;
	and.b64  	%rd852, %rd846, 4294967295;
	and.b64  	%rd853, %rd851, 4294967295;
	mul.lo.s64 	%rd854, %rd839, %rd20;
	mad.lo.s64 	%rd855, %rd840, %rd19, %rd854;
	mad.lo.s64 	%rd856, %rd21, %rd835, %rd855;
	mad.lo.s64 	%rd857, %rd22, %rd834, %rd856;
	mad.lo.s64 	%rd858, %rd54, %rd830, %rd857;
	mul.lo.s64 	%rd859, %rd21, %rd839;
	mad.lo.s64 	%rd860, %rd840, %rd20, %rd859;
	mad.lo.s64 	%rd861, %rd22, %rd835, %rd860;
	mad.lo.s64 	%rd862, %rd54, %rd834, %rd861;
	mul.lo.s64 	%rd863, %rd840, %rd21;
	and.b64  	%rd864, %rd858, 4294967295;
	and.b64  	%rd865, %rd862, 4294967295;
	mad.lo.s64 	%rd866, %rd22, %rd839, %rd863;
	mad.lo.s64 	%rd867, %rd54, %rd835, %rd866;
	mul.lo.s64 	%rd868, %rd22, %rd840;
	mad.lo.s64 	%rd869, %rd54, %rd839, %rd868;
	mul.lo.s64 	%rd870, %rd54, %rd840;
	and.b64  	%rd871, %rd867, 4294967295;
	and.b64  	%rd872, %rd869, 4294967295;
	and.b64  	%rd873, %rd870, 4294967295;
	mul.lo.s64 	%rd874, %rd827, -8659850874718887031;
	shr.u64 	%rd875, %rd874, 32;
	mad.lo.s64 	%rd876, %rd820, 2148002933, %rd824;
	mad.lo.s64 	%rd877, %rd828, %rd16, %rd876;
	mad.lo.s64 	%rd878, %rd18, %rd819, %rd877;
	mad.lo.s64 	%rd879, %rd875, 1008765974, %rd878;
	mad.lo.s64 	%rd880, %rd820, 207493785, %rd829;
	mad.lo.s64 	%rd881, %rd830, %rd16, %rd880;
	mad.lo.s64 	%rd882, %rd18, %rd822, %rd881;
	mad.lo.s64 	%rd883, %rd19, %rd819, %rd882;
	mad.lo.s64 	%rd884, %rd875, 1752287885, %rd883;
	and.b64  	%rd885, %rd879, 4294967295;
	shl.b64 	%rd886, %rd884, 32;
	or.b64  	%rd887, %rd886, %rd885;
	mul.lo.s64 	%rd888, %rd875, 811880050;
	and.b64  	%rd889, %rd888, 4294967294;
	add.s64 	%rd890, %rd852, %rd889;
	shr.u64 	%rd891, %rd890, 32;
	add.s64 	%rd892, %rd891, %rd853;
	shr.u64 	%rd893, %rd892, 32;
	mul.lo.s64 	%rd894, %rd887, -8659850874718887031;
	shr.u64 	%rd895, %rd894, 32;
	mad.lo.s64 	%rd896, %rd820, 1746026693, %rd831;
	mad.lo.s64 	%rd897, %rd18, %rd828, %rd896;
	mad.lo.s64 	%rd898, %rd834, %rd16, %rd897;
	mad.lo.s64 	%rd899, %rd19, %rd822, %rd898;
	mad.lo.s64 	%rd900, %rd875, 2541841041, %rd899;
	mad.lo.s64 	%rd901, %rd879, 2148002933, %rd900;
	mad.lo.s64 	%rd902, %rd20, %rd819, %rd901;
	mad.lo.s64 	%rd903, %rd895, 1008765974, %rd902;
	mad.lo.s64 	%rd904, %rd820, 1127133286, %rd832;
	mad.lo.s64 	%rd905, %rd834, %rd17, %rd904;
	mad.lo.s64 	%rd906, %rd19, %rd828, %rd905;
	mad.lo.s64 	%rd907, %rd835, %rd16, %rd906;
	mad.lo.s64 	%rd908, %rd875, 2172737629, %rd907;
	mad.lo.s64 	%rd909, %rd879, 207493785, %rd908;
	mad.lo.s64 	%rd910, %rd20, %rd822, %rd909;
	mad.lo.s64 	%rd911, %rd21, %rd819, %rd910;
	mad.lo.s64 	%rd912, %rd895, 1752287885, %rd911;
	and.b64  	%rd913, %rd903, 4294967295;
	shl.b64 	%rd914, %rd912, 32;
	or.b64  	%rd915, %rd914, %rd913;
	mul.lo.s64 	%rd916, %rd879, 234131697;
	mul.lo.s64 	%rd917, %rd879, 1202721026;
	mul.lo.s64 	%rd918, %rd895, 811880050;
	and.b64  	%rd919, %rd918, 4294967294;
	add.s64 	%rd920, %rd864, %rd919;
	add.s64 	%rd921, %rd920, %rd893;
	shr.u64 	%rd922, %rd921, 32;
	add.s64 	%rd923, %rd922, %rd865;
	shr.u64 	%rd924, %rd923, 32;
	mul.lo.s64 	%rd925, %rd915, -8659850874718887031;
	shr.u64 	%rd926, %rd925, 32;
	mad.lo.s64 	%rd927, %rd820, 234131697, %rd833;
	mad.lo.s64 	%rd928, %rd834, %rd18, %rd927;
	mad.lo.s64 	%rd929, %rd835, %rd17, %rd928;
	mad.lo.s64 	%rd930, %rd875, 3092268470, %rd929;
	mad.lo.s64 	%rd931, %rd879, 1746026693, %rd930;
	mad.lo.s64 	%rd932, %rd20, %rd828, %rd931;
	mad.lo.s64 	%rd933, %rd839, %rd16, %rd932;
	mad.lo.s64 	%rd934, %rd21, %rd822, %rd933;
	mad.lo.s64 	%rd935, %rd22, %rd819, %rd934;
	mad.lo.s64 	%rd936, %rd895, 2541841041, %rd935;
	mad.lo.s64 	%rd937, %rd903, 2148002933, %rd936;
	mad.lo.s64 	%rd938, %rd926, 1008765974, %rd937;
	mad.lo.s64 	%rd939, %rd820, 1202721026, %rd836;
	mad.lo.s64 	%rd940, %rd875, 3778125865, %rd939;
	mad.lo.s64 	%rd941, %rd835, %rd18, %rd940;
	mad.lo.s64 	%rd942, %rd879, 1127133286, %rd941;
	mad.lo.s64 	%rd943, %rd20, %rd830, %rd942;
	mad.lo.s64 	%rd944, %rd839, %rd17, %rd943;
	mad.lo.s64 	%rd945, %rd840, %rd16, %rd944;
	mad.lo.s64 	%rd946, %rd21, %rd828, %rd945;
	mad.lo.s64 	%rd947, %rd22, %rd822, %rd946;
	mad.lo.s64 	%rd948, %rd895, 2172737629, %rd947;
	mad.lo.s64 	%rd949, %rd54, %rd819, %rd948;
	mad.lo.s64 	%rd950, %rd903, 207493785, %rd949;
	mad.lo.s64 	%rd951, %rd926, 1752287885, %rd950;
	and.b64  	%rd952, %rd938, 4294967295;
	shl.b64 	%rd953, %rd951, 32;
	or.b64  	%rd954, %rd953, %rd952;
	mul.lo.s64 	%rd955, %rd903, 234131697;
	mul.lo.s64 	%rd956, %rd903, 1202721026;
	mul.lo.s64 	%rd957, %rd926, 811880050;
	and.b64  	%rd958, %rd957, 4294967294;
	add.s64 	%rd959, %rd958, %rd871;
	add.s64 	%rd960, %rd959, %rd924;
	shr.u64 	%rd961, %rd960, 32;
	add.s64 	%rd962, %rd961, %rd872;
	shr.u64 	%rd963, %rd962, 32;
	mul.lo.s64 	%rd964, %rd954, -8659850874718887031;
	shr.u64 	%rd965, %rd964, 32;
	mad.lo.s64 	%rd966, %rd895, 3092268470, %rd916;
	mad.lo.s64 	%rd967, %rd903, 1746026693, %rd966;
	add.s64 	%rd968, %rd967, %rd890;
	mad.lo.s64 	%rd969, %rd926, 2541841041, %rd968;
	mad.lo.s64 	%rd970, %rd938, 2148002933, %rd969;
	mad.lo.s64 	%rd971, %rd965, 1008765974, %rd970;
	mad.lo.s64 	%rd972, %rd895, 3778125865, %rd917;
	mad.lo.s64 	%rd973, %rd903, 1127133286, %rd972;
	mad.lo.s64 	%rd974, %rd926, 2172737629, %rd973;
	add.s64 	%rd975, %rd974, %rd892;
	mad.lo.s64 	%rd976, %rd938, 207493785, %rd975;
	mad.lo.s64 	%rd977, %rd965, 1752287885, %rd976;
	and.b64  	%rd978, %rd971, 4294967295;
	and.b64  	%rd979, %rd977, 4294967295;
	mad.lo.s64 	%rd980, %rd926, 3092268470, %rd955;
	mad.lo.s64 	%rd981, %rd938, 1746026693, %rd980;
	add.s64 	%rd982, %rd981, %rd921;
	mad.lo.s64 	%rd983, %rd965, 2541841041, %rd982;
	mad.lo.s64 	%rd984, %rd926, 3778125865, %rd956;
	mad.lo.s64 	%rd985, %rd938, 1127133286, %rd984;
	add.s64 	%rd986, %rd985, %rd923;
	mad.lo.s64 	%rd987, %rd965, 2172737629, %rd986;
	and.b64  	%rd988, %rd983, 4294967295;
	and.b64  	%rd989, %rd987, 4294967295;
	mad.lo.s64 	%rd990, %rd938, 234131697, %rd960;
	mad.lo.s64 	%rd991, %rd965, 3092268470, %rd990;
	mad.lo.s64 	%rd992, %rd938, 1202721026, %rd962;
	mad.lo.s64 	%rd993, %rd965, 3778125865, %rd992;
	mul.lo.s64 	%rd994, %rd965, 811880050;
	and.b64  	%rd995, %rd991, 4294967295;
	and.b64  	%rd996, %rd993, 4294967295;
	and.b64  	%rd997, %rd994, 4294967294;
	add.s64 	%rd998, %rd997, %rd873;
	add.s64 	%rd999, %rd998, %rd963;
	add.s64 	%rd1000, %rd978, -3632069959;
	shr.s64 	%rd1001, %rd1000, 63;
	add.s64 	%rd1002, %rd979, %rd1001;
	add.s64 	%rd1003, %rd1002, -1008765974;
	and.b64  	%rd1004, %rd1000, 4294967295;
	and.b64  	%rd1005, %rd1003, 4294967295;
	shr.s64 	%rd1006, %rd1003, 63;
	add.s64 	%rd1007, %rd988, %rd1006;
	add.s64 	%rd1008, %rd1007, -1752287885;
	shr.s64 	%rd1009, %rd1008, 63;
	add.s64 	%rd1010, %rd989, %rd1009;
	add.s64 	%rd1011, %rd1010, -2541841041;
	and.b64  	%rd1012, %rd1008, 4294967295;
	and.b64  	%rd1013, %rd1011, 4294967295;
	shr.s64 	%rd1014, %rd1011, 63;
	add.s64 	%rd1015, %rd995, %rd1014;
	add.s64 	%rd1016, %rd1015, -2172737629;
	shr.s64 	%rd1017, %rd1016, 63;
	add.s64 	%rd1018, %rd996, %rd1017;
	add.s64 	%rd1019, %rd1018, -3092268470;
	and.b64  	%rd1020, %rd1016, 4294967295;
	and.b64  	%rd1021, %rd1019, 4294967295;
	and.b64  	%rd1022, %rd999, 4294967295;
	shr.s64 	%rd1023, %rd1019, 63;
	add.s64 	%rd1024, %rd1022, %rd1023;
	add.s64 	%rd1025, %rd1024, -3778125865;
	and.b64  	%rd1026, %rd1025, 4294967295;
	add.s64 	%rd1027, %rd1004, 3632069959;
	shr.u64 	%rd1028, %rd1027, 32;
	add.s64 	%rd1029, %rd1028, %rd1005;
	add.s64 	%rd55, %rd1029, 1008765974;
	shr.u64 	%rd1030, %rd55, 32;
	and.b64  	%rd56, %rd1027, 4294967295;
	shl.b64 	%rd1031, %rd55, 32;
	or.b64  	%rd1032, %rd1031, %rd56;
	add.s64 	%rd1033, %rd1012, %rd1030;
	add.s64 	%rd1034, %rd1033, 1752287885;
	shr.u64 	%rd1035, %rd1034, 32;
	add.s64 	%rd1036, %rd1013, %rd1035;
	add.s64 	%rd57, %rd1036, 2541841041;
	shr.u64 	%rd1037, %rd57, 32;
	and.b64  	%rd58, %rd1034, 4294967295;
	shl.b64 	%rd1038, %rd57, 32;
	or.b64  	%rd1039, %rd1038, %rd58;
	add.s64 	%rd1040, %rd1020, %rd1037;
	add.s64 	%rd1041, %rd1040, 2172737629;
	shr.u64 	%rd1042, %rd1041, 32;
	add.s64 	%rd1043, %rd1021, %rd1042;
	add.s64 	%rd59, %rd1043, 3092268470;
	shr.u64 	%rd1044, %rd59, 32;
	and.b64  	%rd60, %rd1041, 4294967295;
	shl.b64 	%rd1045, %rd59, 32;
	or.b64  	%rd1046, %rd1045, %rd60;
	add.s64 	%rd1047, %rd1026, %rd1044;
	add.s64 	%rd61, %rd1047, 3778125865;
	shr.s64 	%rd1048, %rd1025, 31;
	and.b64  	%rd1049, %rd1048, -4294967296;
	add.s64 	%rd1050, %rd1049, %rd999;
	and.b64  	%rd1051, %rd1050, -4294967296;
	add.s64 	%rd62, %rd1051, %rd61;
	ld.global.u64 	%rd63, [%rd33+32];
	mul.lo.s64 	%rd1052, %rd63, %rd26;
	shr.u64 	%rd64, %rd63, 32;
	mul.lo.s64 	%rd1053, %rd64, %rd26;
	mad.lo.s64 	%rd1054, %rd27, %rd63, %rd1053;
	mul.lo.s64 	%rd1055, %rd27, %rd64;
	and.b64  	%rd1056, %rd1052, 4294967295;
	shl.b64 	%rd1057, %rd1054, 32;
	or.b64  	%rd1058, %rd1057, %rd1056;
	ld.global.u64 	%rd65, [%rd33+40];
	mul.lo.s64 	%rd1059, %rd65, %rd27;
	shr.u64 	%rd66, %rd65, 32;
	mul.lo.s64 	%rd1060, %rd66, %rd27;
	mul.lo.s64 	%rd1061, %rd28, %rd66;
	ld.global.u64 	%rd67, [%rd33+48];
	shr.u64 	%rd68, %rd67, 32;
	mul.lo.s64 	%rd1062, %rd67, %rd28;
	mul.lo.s64 	%rd1063, %rd29, %rd67;
	mul.lo.s64 	%rd1064, %rd68, %rd29;
	mul.lo.s64 	%rd1065, %rd30, %rd68;
	ld.global.u64 	%rd69, [%rd33+56];
	shr.u64 	%rd70, %rd69, 32;
	mad.lo.s64 	%rd1066, %rd30, %rd67, %rd1064;
	mad.lo.s64 	%rd1067, %rd69, %rd28, %rd1066;
	mad.lo.s64 	%rd1068, %rd70, %rd27, %rd1067;
	mad.lo.s64 	%rd1069, %rd31, %rd66, %rd1068;
	mad.lo.s64 	%rd1070, %rd32, %rd65, %rd1069;
	mad.lo.s64 	%rd1071, %rd36, %rd64, %rd1070;
	mad.lo.s64 	%rd1072, %rd69, %rd29, %rd1065;
	mad.lo.s64 	%rd1073, %rd70, %rd28, %rd1072;
	mad.lo.s64 	%rd1074, %rd31, %rd67, %rd1073;
	mad.lo.s64 	%rd1075, %rd32, %rd66, %rd1074;
	mad.lo.s64 	%rd1076, %rd36, %rd65, %rd1075;
	and.b64  	%rd1077, %rd1071, 4294967295;
	and.b64  	%rd1078, %rd1076, 4294967295;
	mul.lo.s64 	%rd1079, %rd69, %rd30;
	mad.lo.s64 	%rd1080, %rd70, %rd29, %rd1079;
	mad.lo.s64 	%rd1081, %rd31, %rd68, %rd1080;
	mad.lo.s64 	%rd1082, %rd32, %rd67, %rd1081;
	mad.lo.s64 	%rd1083, %rd36, %rd66, %rd1082;
	mul.lo.s64 	%rd1084, %rd70, %rd30;
	mad.lo.s64 	%rd1085, %rd31, %rd69, %rd1084;
	mad.lo.s64 	%rd1086, %rd32, %rd68, %rd1085;
	mad.lo.s64 	%rd1087, %rd36, %rd67, %rd1086;
	mul.lo.s64 	%rd1088, %rd31, %rd70;
	and.b64  	%rd1089, %rd1083, 4294967295;
	and.b64  	%rd1090, %rd1087, 4294967295;
	mad.lo.s64 	%rd1091, %rd32, %rd69, %rd1088;
	mad.lo.s64 	%rd1092, %rd36, %rd68, %rd1091;
	mul.lo.s64 	%rd1093, %rd32, %rd70;
	mad.lo.s64 	%rd1094, %rd36, %rd69, %rd1093;
	mul.lo.s64 	%rd1095, %rd36, %rd70;
	and.b64  	%rd1096, %rd1092, 4294967295;
	and.b64  	%rd1097, %rd1094, 4294967295;
	and.b64  	%rd1098, %rd1095, 4294967295;
	mul.lo.s64 	%rd1099, %rd1058, -8659850874718887031;
	shr.u64 	%rd1100, %rd1099, 32;
	mad.lo.s64 	%rd1101, %rd1052, 2148002933, %rd1055;
	mad.lo.s64 	%rd1102, %rd65, %rd26, %rd1101;
	mad.lo.s64 	%rd1103, %rd28, %rd63, %rd1102;
	mad.lo.s64 	%rd1104, %rd1100, 1008765974, %rd1103;
	mad.lo.s64 	%rd1105, %rd1052, 207493785, %rd1059;
	mad.lo.s64 	%rd1106, %rd66, %rd26, %rd1105;
	mad.lo.s64 	%rd1107, %rd28, %rd64, %rd1106;
	mad.lo.s64 	%rd1108, %rd29, %rd63, %rd1107;
	mad.lo.s64 	%rd1109, %rd1100, 1752287885, %rd1108;
	and.b64  	%rd1110, %rd1104, 4294967295;
	shl.b64 	%rd1111, %rd1109, 32;
	or.b64  	%rd1112, %rd1111, %rd1110;
	mul.lo.s64 	%rd1113, %rd1100, 811880050;
	and.b64  	%rd1114, %rd1113, 4294967294;
	add.s64 	%rd1115, %rd1077, %rd1114;
	shr.u64 	%rd1116, %rd1115, 32;
	add.s64 	%rd1117, %rd1116, %rd1078;
	shr.u64 	%rd1118, %rd1117, 32;
	mul.lo.s64 	%rd1119, %rd1112, -8659850874718887031;
	shr.u64 	%rd1120, %rd1119, 32;
	mad.lo.s64 	%rd1121, %rd1052, 1746026693, %rd1060;
	mad.lo.s64 	%rd1122, %rd28, %rd65, %rd1121;
	mad.lo.s64 	%rd1123, %rd67, %rd26, %rd1122;
	mad.lo.s64 	%rd1124, %rd29, %rd64, %rd1123;
	mad.lo.s64 	%rd1125, %rd1100, 2541841041, %rd1124;
	mad.lo.s64 	%rd1126, %rd1104, 2148002933, %rd1125;
	mad.lo.s64 	%rd1127, %rd30, %rd63, %rd1126;
	mad.lo.s64 	%rd1128, %rd1120, 1008765974, %rd1127;
	mad.lo.s64 	%rd1129, %rd1052, 1127133286, %rd1061;
	mad.lo.s64 	%rd1130, %rd67, %rd27, %rd1129;
	mad.lo.s64 	%rd1131, %rd68, %rd26, %rd1130;
	mad.lo.s64 	%rd1132, %rd29, %rd65, %rd1131;
	mad.lo.s64 	%rd1133, %rd1100, 2172737629, %rd1132;
	mad.lo.s64 	%rd1134, %rd1104, 207493785, %rd1133;
	mad.lo.s64 	%rd1135, %rd30, %rd64, %rd1134;
	mad.lo.s64 	%rd1136, %rd31, %rd63, %rd1135;
	mad.lo.s64 	%rd1137, %rd1120, 1752287885, %rd1136;
	and.b64  	%rd1138, %rd1128, 4294967295;
	shl.b64 	%rd1139, %rd1137, 32;
	or.b64  	%rd1140, %rd1139, %rd1138;
	mul.lo.s64 	%rd1141, %rd1104, 234131697;
	mul.lo.s64 	%rd1142, %rd1104, 1202721026;
	mul.lo.s64 	%rd1143, %rd1120, 811880050;
	and.b64  	%rd1144, %rd1143, 4294967294;
	add.s64 	%rd1145, %rd1089, %rd1144;
	add.s64 	%rd1146, %rd1145, %rd1118;
	shr.u64 	%rd1147, %rd1146, 32;
	add.s64 	%rd1148, %rd1147, %rd1090;
	shr.u64 	%rd1149, %rd1148, 32;
	mul.lo.s64 	%rd1150, %rd1140, -8659850874718887031;
	shr.u64 	%rd1151, %rd1150, 32;
	mad.lo.s64 	%rd1152, %rd1052, 234131697, %rd1062;
	mad.lo.s64 	%rd1153, %rd68, %rd27, %rd1152;
	mad.lo.s64 	%rd1154, %rd29, %rd66, %rd1153;
	mad.lo.s64 	%rd1155, %rd1100, 3092268470, %rd1154;
	mad.lo.s64 	%rd1156, %rd69, %rd26, %rd1155;
	mad.lo.s64 	%rd1157, %rd1104, 1746026693, %rd1156;
	mad.lo.s64 	%rd1158, %rd30, %rd65, %rd1157;
	mad.lo.s64 	%rd1159, %rd31, %rd64, %rd1158;
	mad.lo.s64 	%rd1160, %rd32, %rd63, %rd1159;
	mad.lo.s64 	%rd1161, %rd1120, 2541841041, %rd1160;
	mad.lo.s64 	%rd1162, %rd1128, 2148002933, %rd1161;
	mad.lo.s64 	%rd1163, %rd1151, 1008765974, %rd1162;
	mad.lo.s64 	%rd1164, %rd1052, 1202721026, %rd1063;
	mad.lo.s64 	%rd1165, %rd68, %rd28, %rd1164;
	mad.lo.s64 	%rd1166, %rd1100, 3778125865, %rd1165;
	mad.lo.s64 	%rd1167, %rd69, %rd27, %rd1166;
	mad.lo.s64 	%rd1168, %rd1104, 1127133286, %rd1167;
	mad.lo.s64 	%rd1169, %rd30, %rd66, %rd1168;
	mad.lo.s64 	%rd1170, %rd70, %rd26, %rd1169;
	mad.lo.s64 	%rd1171, %rd31, %rd65, %rd1170;
	mad.lo.s64 	%rd1172, %rd32, %rd64, %rd1171;
	mad.lo.s64 	%rd1173, %rd1120, 2172737629, %rd1172;
	mad.lo.s64 	%rd1174, %rd36, %rd63, %rd1173;
	mad.lo.s64 	%rd1175, %rd1128, 207493785, %rd1174;
	mad.lo.s64 	%rd1176, %rd1151, 1752287885, %rd1175;
	and.b64  	%rd1177, %rd1163, 4294967295;
	shl.b64 	%rd1178, %rd1176, 32;
	or.b64  	%rd1179, %rd1178, %rd1177;
	mul.lo.s64 	%rd1180, %rd1128, 234131697;
	mul.lo.s64 	%rd1181, %rd1128, 1202721026;
	mul.lo.s64 	%rd1182, %rd1151, 811880050;
	and.b64  	%rd1183, %rd1182, 4294967294;
	add.s64 	%rd1184, %rd1183, %rd1096;
	add.s64 	%rd1185, %rd1184, %rd1149;
	shr.u64 	%rd1186, %rd1185, 32;
	add.s64 	%rd1187, %rd1186, %rd1097;
	shr.u64 	%rd1188, %rd1187, 32;
	mul.lo.s64 	%rd1189, %rd1179, -8659850874718887031;
	shr.u64 	%rd1190, %rd1189, 32;
	mad.lo.s64 	%rd1191, %rd1120, 3092268470, %rd1141;
	mad.lo.s64 	%rd1192, %rd1128, 1746026693, %rd1191;
	add.s64 	%rd1193, %rd1192, %rd1115;
	mad.lo.s64 	%rd1194, %rd1151, 2541841041, %rd1193;
	mad.lo.s64 	%rd1195, %rd1163, 2148002933, %rd1194;
	mad.lo.s64 	%rd1196, %rd1190, 1008765974, %rd1195;
	mad.lo.s64 	%rd1197, %rd1120, 3778125865, %rd1142;
	mad.lo.s64 	%rd1198, %rd1128, 1127133286, %rd1197;
	mad.lo.s64 	%rd1199, %rd1151, 2172737629, %rd1198;
	add.s64 	%rd1200, %rd1199, %rd1117;
	mad.lo.s64 	%rd1201, %rd1163, 207493785, %rd1200;
	mad.lo.s64 	%rd1202, %rd1190, 1752287885, %rd1201;
	and.b64  	%rd1203, %rd1196, 4294967295;
	and.b64  	%rd1204, %rd1202, 4294967295;
	mad.lo.s64 	%rd1205, %rd1151, 3092268470, %rd1180;
	mad.lo.s64 	%rd1206, %rd1163, 1746026693, %rd1205;
	add.s64 	%rd1207, %rd1206, %rd1146;
	mad.lo.s64 	%rd1208, %rd1190, 2541841041, %rd1207;
	mad.lo.s64 	%rd1209, %rd1151, 3778125865, %rd1181;
	mad.lo.s64 	%rd1210, %rd1163, 1127133286, %rd1209;
	add.s64 	%rd1211, %rd1210, %rd1148;
	mad.lo.s64 	%rd1212, %rd1190, 2172737629, %rd1211;
	and.b64  	%rd1213, %rd1208, 4294967295;
	and.b64  	%rd1214, %rd1212, 4294967295;
	mad.lo.s64 	%rd1215, %rd1163, 234131697, %rd1185;
	mad.lo.s64 	%rd1216, %rd1190, 3092268470, %rd1215;
	mad.lo.s64 	%rd1217, %rd1163, 1202721026, %rd1187;
	mad.lo.s64 	%rd1218, %rd1190, 3778125865, %rd1217;
	mul.lo.s64 	%rd1219, %rd1190, 811880050;
	and.b64  	%rd1220, %rd1216, 4294967295;
	and.b64  	%rd1221, %rd1218, 4294967295;
	and.b64  	%rd1222, %rd1219, 4294967294;
	add.s64 	%rd1223, %rd1222, %rd1098;
	add.s64 	%rd1224, %rd1223, %rd1188;
	add.s64 	%rd1225, %rd1203, -3632069959;
	shr.s64 	%rd1226, %rd1225, 63;
	add.s64 	%rd1227, %rd1204, %rd1226;
	add.s64 	%rd1228, %rd1227, -1008765974;
	and.b64  	%rd1229, %rd1225, 4294967295;
	and.b64  	%rd1230, %rd1228, 4294967295;
	shr.s64 	%rd1231, %rd1228, 63;
	add.s64 	%rd1232, %rd1213, %rd1231;
	add.s64 	%rd1233, %rd1232, -1752287885;
	shr.s64 	%rd1234, %rd1233, 63;
	add.s64 	%rd1235, %rd1214, %rd1234;
	add.s64 	%rd1236, %rd1235, -2541841041;
	and.b64  	%rd1237, %rd1233, 4294967295;
	and.b64  	%rd1238, %rd1236, 4294967295;
	shr.s64 	%rd1239, %rd1236, 63;
	add.s64 	%rd1240, %rd1220, %rd1239;
	add.s64 	%rd1241, %rd1240, -2172737629;
	shr.s64 	%rd1242, %rd1241, 63;
	add.s64 	%rd1243, %rd1221, %rd1242;
	add.s64 	%rd1244, %rd1243, -3092268470;
	and.b64  	%rd1245, %rd1241, 4294967295;
	and.b64  	%rd1246, %rd1244, 4294967295;
	and.b64  	%rd1247, %rd1224, 4294967295;
	shr.s64 	%rd1248, %rd1244, 63;
	add.s64 	%rd1249, %rd1247, %rd1248;
	add.s64 	%rd1250, %rd1249, -3778125865;
	and.b64  	%rd1251, %rd1250, 4294967295;
	add.s64 	%rd1252, %rd1229, 3632069959;
	shr.u64 	%rd1253, %rd1252, 32;
	add.s64 	%rd1254, %rd1253, %rd1230;
	add.s64 	%rd1255, %rd1254, 1008765974;
	shr.u64 	%rd1256, %rd1255, 32;
	add.s64 	%rd1257, %rd1237, %rd1256;
	add.s64 	%rd1258, %rd1257, 1752287885;
	shr.u64 	%rd1259, %rd1258, 32;
	add.s64 	%rd1260, %rd1238, %rd1259;
	add.s64 	%rd1261, %rd1260, 2541841041;
	shr.u64 	%rd1262, %rd1261, 32;
	add.s64 	%rd1263, %rd1245, %rd1262;
	add.s64 	%rd1264, %rd1263, 2172737629;
	shr.u64 	%rd1265, %rd1264, 32;
	add.s64 	%rd1266, %rd1246, %rd1265;
	add.s64 	%rd1267, %rd1266, 3092268470;
	shr.u64 	%rd1268, %rd1267, 32;
	add.s64 	%rd1269, %rd1251, %rd1268;
	add.s64 	%rd1270, %rd1269, 3778125865;
	shr.s64 	%rd1271, %rd1250, 31;
	and.b64  	%rd1272, %rd1271, -4294967296;
	add.s64 	%rd1273, %rd1272, %rd1224;
	and.b64  	%rd1274, %rd1273, -4294967296;
	add.s64 	%rd1275, %rd1274, %rd1270;
	mul.lo.s64 	%rd1276, %rd1252, %rd8;
	mul.lo.s64 	%rd1277, %rd1252, %rd24;
	mad.lo.s64 	%rd1278, %rd1255, %rd8, %rd1277;
	and.b64  	%rd1279, %rd1276, 4294967295;
	shl.b64 	%rd1280, %rd1278, 32;
	or.b64  	%rd1281, %rd1280, %rd1279;
	mul.lo.s64 	%rd1282, %rd1252, %rd9;
	mul.lo.s64 	%rd1283, %rd1252, %rd23;
	mul.lo.s64 	%rd1284, %rd1252, %rd10;
	mul.lo.s64 	%rd1285, %rd1252, %rd25;
	mul.lo.s64 	%rd1286, %rd1252, %rd11;
	mul.lo.s64 	%rd1287, %rd1252, %rd365;
	mul.lo.s64 	%rd1288, %rd1255, %rd365;
	mad.lo.s64 	%rd1289, %rd1258, %rd11, %rd1288;
	mad.lo.s64 	%rd1290, %rd1261, %rd25, %rd1289;
	mul.lo.s64 	%rd1291, %rd1258, %rd365;
	mad.lo.s64 	%rd1292, %rd1261, %rd11, %rd1291;
	mul.lo.s64 	%rd1293, %rd1261, %rd365;
	mad.lo.s64 	%rd1294, %rd1264, %rd10, %rd1290;
	mad.lo.s64 	%rd1295, %rd1267, %rd23, %rd1294;
	mad.lo.s64 	%rd1296, %rd1264, %rd25, %rd1292;
	mad.lo.s64 	%rd1297, %rd1267, %rd10, %rd1296;
	mad.lo.s64 	%rd1298, %rd1264, %rd11, %rd1293;
	mad.lo.s64 	%rd1299, %rd1267, %rd25, %rd1298;
	mul.lo.s64 	%rd1300, %rd1264, %rd365;
	mad.lo.s64 	%rd1301, %rd1267, %rd11, %rd1300;
	mul.lo.s64 	%rd1302, %rd1267, %rd365;
	shr.u64 	%rd1303, %rd1275, 32;
	mad.lo.s64 	%rd1304, %rd1270, %rd9, %rd1295;
	mad.lo.s64 	%rd1305, %rd1303, %rd24, %rd1304;
	mad.lo.s64 	%rd1306, %rd1270, %rd23, %rd1297;
	mad.lo.s64 	%rd1307, %rd1303, %rd9, %rd1306;
	and.b64  	%rd1308, %rd1305, 4294967295;
	and.b64  	%rd1309, %rd1307, 4294967295;
	mad.lo.s64 	%rd1310, %rd1270, %rd10, %rd1299;
	mad.lo.s64 	%rd1311, %rd1303, %rd23, %rd1310;
	mad.lo.s64 	%rd1312, %rd1270, %rd25, %rd1301;
	mad.lo.s64 	%rd1313, %rd1303, %rd10, %rd1312;
	and.b64  	%rd1314, %rd1311, 4294967295;
	and.b64  	%rd1315, %rd1313, 4294967295;
	mad.lo.s64 	%rd1316, %rd1270, %rd11, %rd1302;
	mad.lo.s64 	%rd1317, %rd1303, %rd25, %rd1316;
	mul.lo.s64 	%rd1318, %rd1270, %rd365;
	mad.lo.s64 	%rd1319, %rd1303, %rd11, %rd1318;
	mul.lo.s64 	%rd1320, %rd1303, %rd365;
	and.b64  	%rd1321, %rd1317, 4294967295;
	and.b64  	%rd1322, %rd1319, 4294967295;
	and.b64  	%rd1323, %rd1320, 4294967295;
	mul.lo.s64 	%rd1324, %rd1281, -8659850874718887031;
	shr.u64 	%rd1325, %rd1324, 32;
	mad.lo.s64 	%rd1326, %rd1276, 2148002933, %rd1282;
	mad.lo.s64 	%rd1327, %rd1255, %rd24, %rd1326;
	mad.lo.s64 	%rd1328, %rd1258, %rd8, %rd1327;
	mad.lo.s64 	%rd1329, %rd1325, 1008765974, %rd1328;
	mad.lo.s64 	%rd1330, %rd1276, 207493785, %rd1283;
	mad.lo.s64 	%rd1331, %rd1255, %rd9, %rd1330;
	mad.lo.s64 	%rd1332, %rd1258, %rd24, %rd1331;
	mad.lo.s64 	%rd1333, %rd1261, %rd8, %rd1332;
	mad.lo.s64 	%rd1334, %rd1325, 1752287885, %rd1333;
	and.b64  	%rd1335, %rd1329, 4294967295;
	shl.b64 	%rd1336, %rd1334, 32;
	or.b64  	%rd1337, %rd1336, %rd1335;
	mul.lo.s64 	%rd1338, %rd1325, 811880050;
	and.b64  	%rd1339, %rd1338, 4294967294;
	add.s64 	%rd1340, %rd1308, %rd1339;
	shr.u64 	%rd1341, %rd1340, 32;
	add.s64 	%rd1342, %rd1341, %rd1309;
	shr.u64 	%rd1343, %rd1342, 32;
	mul.lo.s64 	%rd1344, %rd1337, -8659850874718887031;
	shr.u64 	%rd1345, %rd1344, 32;
	mad.lo.s64 	%rd1346, %rd1276, 1746026693, %rd1284;
	mad.lo.s64 	%rd1347, %rd1255, %rd23, %rd1346;
	mad.lo.s64 	%rd1348, %rd1258, %rd9, %rd1347;
	mad.lo.s64 	%rd1349, %rd1261, %rd24, %rd1348;
	mad.lo.s64 	%rd1350, %rd1325, 2541841041, %rd1349;
	mad.lo.s64 	%rd1351, %rd1329, 2148002933, %rd1350;
	mad.lo.s64 	%rd1352, %rd1264, %rd8, %rd1351;
	mad.lo.s64 	%rd1353, %rd1345, 1008765974, %rd1352;
	mad.lo.s64 	%rd1354, %rd1276, 1127133286, %rd1285;
	mad.lo.s64 	%rd1355, %rd1255, %rd10, %rd1354;
	mad.lo.s64 	%rd1356, %rd1258, %rd23, %rd1355;
	mad.lo.s64 	%rd1357, %rd1261, %rd9, %rd1356;
	mad.lo.s64 	%rd1358, %rd1325, 2172737629, %rd1357;
	mad.lo.s64 	%rd1359, %rd1329, 207493785, %rd1358;
	mad.lo.s64 	%rd1360, %rd1264, %rd24, %rd1359;
	mad.lo.s64 	%rd1361, %rd1267, %rd8, %rd1360;
	mad.lo.s64 	%rd1362, %rd1345, 1752287885, %rd1361;
	and.b64  	%rd1363, %rd1353, 4294967295;
	shl.b64 	%rd1364, %rd1362, 32;
	or.b64  	%rd1365, %rd1364, %rd1363;
	mul.lo.s64 	%rd1366, %rd1329, 234131697;
	mul.lo.s64 	%rd1367, %rd1329, 1202721026;
	mul.lo.s64 	%rd1368, %rd1345, 811880050;
	and.b64  	%rd1369, %rd1368, 4294967294;
	add.s64 	%rd1370, %rd1314, %rd1369;
	add.s64 	%rd1371, %rd1370, %rd1343;
	shr.u64 	%rd1372, %rd1371, 32;
	add.s64 	%rd1373, %rd1372, %rd1315;
	shr.u64 	%rd1374, %rd1373, 32;
	mul.lo.s64 	%rd1375, %rd1365, -8659850874718887031;
	shr.u64 	%rd1376, %rd1375, 32;
	mad.lo.s64 	%rd1377, %rd1276, 234131697, %rd1286;
	mad.lo.s64 	%rd1378, %rd1255, %rd25, %rd1377;
	mad.lo.s64 	%rd1379, %rd1258, %rd10, %rd1378;
	mad.lo.s64 	%rd1380, %rd1261, %rd23, %rd1379;
	mad.lo.s64 	%rd1381, %rd1325, 3092268470, %rd1380;
	mad.lo.s64 	%rd1382, %rd1329, 1746026693, %rd1381;
	mad.lo.s64 	%rd1383, %rd1264, %rd9, %rd1382;
	mad.lo.s64 	%rd1384, %rd1267, %rd24, %rd1383;
	mad.lo.s64 	%rd1385, %rd1345, 2541841041, %rd1384;
	mad.lo.s64 	%rd1386, %rd1270, %rd8, %rd1385;
	mad.lo.s64 	%rd1387, %rd1353, 2148002933, %rd1386;
	mad.lo.s64 	%rd1388, %rd1376, 1008765974, %rd1387;
	mad.lo.s64 	%rd1389, %rd1276, 1202721026, %rd1287;
	mad.lo.s64 	%rd1390, %rd1255, %rd11, %rd1389;
	mad.lo.s64 	%rd1391, %rd1258, %rd25, %rd1390;
	mad.lo.s64 	%rd1392, %rd1261, %rd10, %rd1391;
	mad.lo.s64 	%rd1393, %rd1325, 3778125865, %rd1392;
	mad.lo.s64 	%rd1394, %rd1329, 1127133286, %rd1393;
	mad.lo.s64 	%rd1395, %rd1264, %rd23, %rd1394;
	mad.lo.s64 	%rd1396, %rd1267, %rd9, %rd1395;
	mad.lo.s64 	%rd1397, %rd1345, 2172737629, %rd1396;
	mad.lo.s64 	%rd1398, %rd1270, %rd24, %rd1397;
	mad.lo.s64 	%rd1399, %rd1353, 207493785, %rd1398;
	mad.lo.s64 	%rd1400, %rd1303, %rd8, %rd1399;
	mad.lo.s64 	%rd1401, %rd1376, 1752287885, %rd1400;
	and.b64  	%rd1402, %rd1388, 4294967295;
	shl.b64 	%rd1403, %rd1401, 32;
	or.b64  	%rd1404, %rd1403, %rd1402;
	mul.lo.s64 	%rd1405, %rd1353, 234131697;
	mul.lo.s64 	%rd1406, %rd1353, 1202721026;
	mul.lo.s64 	%rd1407, %rd1376, 811880050;
	and.b64  	%rd1408, %rd1407, 4294967294;
	add.s64 	%rd1409, %rd1408, %rd1321;
	add.s64 	%rd1410, %rd1409, %rd1374;
	shr.u64 	%rd1411, %rd1410, 32;
	add.s64 	%rd1412, %rd1411, %rd1322;
	shr.u64 	%rd1413, %rd1412, 32;
	mul.lo.s64 	%rd1414, %rd1404, -8659850874718887031;
	shr.u64 	%rd1415, %rd1414, 32;
	mad.lo.s64 	%rd1416, %rd1345, 3092268470, %rd1366;
	mad.lo.s64 	%rd1417, %rd1353, 1746026693, %rd1416;
	add.s64 	%rd1418, %rd1417, %rd1340;
	mad.lo.s64 	%rd1419, %rd1376, 2541841041, %rd1418;
	mad.lo.s64 	%rd1420, %rd1388, 2148002933, %rd1419;
	mad.lo.s64 	%rd1421, %rd1415, 1008765974, %rd1420;
	mad.lo.s64 	%rd1422, %rd1345, 3778125865, %rd1367;
	mad.lo.s64 	%rd1423, %rd1353, 1127133286, %rd1422;
	mad.lo.s64 	%rd1424, %rd1376, 2172737629, %rd1423;
	add.s64 	%rd1425, %rd1424, %rd1342;
	mad.lo.s64 	%rd1426, %rd1388, 207493785, %rd1425;
	mad.lo.s64 	%rd1427, %rd1415, 1752287885, %rd1426;
	and.b64  	%rd1428, %rd1421, 4294967295;
	and.b64  	%rd1429, %rd1427, 4294967295;
	mad.lo.s64 	%rd1430, %rd1376, 3092268470, %rd1405;
	mad.lo.s64 	%rd1431, %rd1388, 1746026693, %rd1430;
	add.s64 	%rd1432, %rd1431, %rd1371;
	mad.lo.s64 	%rd1433, %rd1415, 2541841041, %rd1432;
	mad.lo.s64 	%rd1434, %rd1376, 3778125865, %rd1406;
	mad.lo.s64 	%rd1435, %rd1388, 1127133286, %rd1434;
	add.s64 	%rd1436, %rd1435, %rd1373;
	mad.lo.s64 	%rd1437, %rd1415, 2172737629, %rd1436;
	and.b64  	%rd1438, %rd1433, 4294967295;
	and.b64  	%rd1439, %rd1437, 4294967295;
	mad.lo.s64 	%rd1440, %rd1388, 234131697, %rd1410;
	mad.lo.s64 	%rd1441, %rd1415, 3092268470, %rd1440;
	mul.lo.s64 	%rd1442, %rd1388, 1202721026;
	mad.lo.s64 	%rd1443, %rd1415, 3778125865, %rd1442;
	add.s64 	%rd1444, %rd1443, %rd1412;
	mul.lo.s64 	%rd1445, %rd1415, 811880050;
	and.b64  	%rd1446, %rd1441, 4294967295;
	and.b64  	%rd1447, %rd1444, 4294967295;
	and.b64  	%rd1448, %rd1445, 4294967294;
	add.s64 	%rd1449, %rd1448, %rd1323;
	add.s64 	%rd1450, %rd1449, %rd1413;
	add.s64 	%rd1451, %rd1428, -3632069959;
	shr.s64 	%rd1452, %rd1451, 63;
	add.s64 	%rd1453, %rd1429, %rd1452;
	add.s64 	%rd1454, %rd1453, -1008765974;
	and.b64  	%rd1455, %rd1451, 4294967295;
	and.b64  	%rd1456, %rd1454, 4294967295;
	shr.s64 	%rd1457, %rd1454, 63;
	add.s64 	%rd1458, %rd1438, %rd1457;
	add.s64 	%rd1459, %rd1458, -1752287885;
	shr.s64 	%rd1460, %rd1459, 63;
	add.s64 	%rd1461, %rd1439, %rd1460;
	add.s64 	%rd1462, %rd1461, -2541841041;
	and.b64  	%rd1463, %rd1459, 4294967295;
	and.b64  	%rd1464, %rd1462, 4294967295;
	shr.s64 	%rd1465, %rd1462, 63;
	add.s64 	%rd1466, %rd1446, %rd1465;
	add.s64 	%rd1467, %rd1466, -2172737629;
	shr.s64 	%rd1468, %rd1467, 63;
	add.s64 	%rd1469, %rd1447, %rd1468;
	add.s64 	%rd1470, %rd1469, -3092268470;
	and.b64  	%rd1471, %rd1467, 4294967295;
	and.b64  	%rd1472, %rd1470, 4294967295;
	and.b64  	%rd1473, %rd1450, 4294967295;
	shr.s64 	%rd1474, %rd1470, 63;
	add.s64 	%rd1475, %rd1473, %rd1474;
	add.s64 	%rd1476, %rd1475, -3778125865;
	and.b64  	%rd1477, %rd1476, 4294967295;
	add.s64 	%rd71, %rd1455, 3632069959;
	shr.u64 	%rd1478, %rd71, 32;
	add.s64 	%rd1479, %rd1478, %rd1456;
	add.s64 	%rd72, %rd1479, 1008765974;
	shr.u64 	%rd1480, %rd72, 32;
	and.b64  	%rd73, %rd71, 4294967295;
	add.s64 	%rd1481, %rd1463, %rd1480;
	add.s64 	%rd74, %rd1481, 1752287885;
	shr.u64 	%rd1482, %rd74, 32;
	add.s64 	%rd1483, %rd1464, %rd1482;
	add.s64 	%rd75, %rd1483, 2541841041;
	shr.u64 	%rd1484, %rd75, 32;
	and.b64  	%rd76, %rd74, 4294967295;
	add.s64 	%rd1485, %rd1471, %rd1484;
	add.s64 	%rd77, %rd1485, 2172737629;
	shr.u64 	%rd1486, %rd77, 32;
	add.s64 	%rd1487, %rd1472, %rd1486;
	add.s64 	%rd78, %rd1487, 3092268470;
	shr.u64 	%rd1488, %rd78, 32;
	and.b64  	%rd79, %rd77, 4294967295;
	add.s64 	%rd1489, %rd1477, %rd1488;
	add.s64 	%rd80, %rd1489, 3778125865;
	shr.s64 	%rd1490, %rd1476, 31;
	and.b64  	%rd1491, %rd1490, -4294967296;
	add.s64 	%rd1492, %rd1491, %rd1450;
	and.b64  	%rd1493, %rd1492, -4294967296;
	add.s64 	%rd81, %rd1493, %rd80;
	ld.global.u64 	%rd1494, [%rd818+32];
	mul.lo.s64 	%rd1495, %rd1494, %rd16;
	mul.lo.s64 	%rd1496, %rd1494, %rd17;
	shr.u64 	%rd1497, %rd1494, 32;
	mad.lo.s64 	%rd1498, %rd1497, %rd16, %rd1496;
	and.b64  	%rd1499, %rd1495, 4294967295;
	shl.b64 	%rd1500, %rd1498, 32;
	or.b64  	%rd1501, %rd1500, %rd1499;
	mul.lo.s64 	%rd1502, %rd1494, %rd18;
	mad.lo.s64 	%rd1503, %rd1497, %rd17, %rd1502;
	mul.lo.s64 	%rd1504, %rd1494, %rd19;
	mad.lo.s64 	%rd1505, %rd1497, %rd18, %rd1504;
	mul.lo.s64 	%rd1506, %rd1497, %rd19;
	mad.lo.s64 	%rd1507, %rd1494, %rd20, %rd1506;
	mul.lo.s64 	%rd1508, %rd1494, %rd21;
	mul.lo.s64 	%rd1509, %rd1494, %rd22;
	mul.lo.s64 	%rd1510, %rd1494, %rd54;
	mul.lo.s64 	%rd1511, %rd1497, %rd54;
	ld.global.u64 	%rd1512, [%rd818+40];
	shr.u64 	%rd1513, %rd1512, 32;
	mad.lo.s64 	%rd1514, %rd1512, %rd22, %rd1511;
	mad.lo.s64 	%rd1515, %rd1513, %rd21, %rd1514;
	mul.lo.s64 	%rd1516, %rd1512, %rd54;
	mad.lo.s64 	%rd1517, %rd1513, %rd22, %rd1516;
	mul.lo.s64 	%rd1518, %rd1513, %rd54;
	ld.global.u64 	%rd1519, [%rd818+48];
	shr.u64 	%rd1520, %rd1519, 32;
	mad.lo.s64 	%rd1521, %rd1519, %rd20, %rd1515;
	mad.lo.s64 	%rd1522, %rd1520, %rd19, %rd1521;
	mad.lo.s64 	%rd1523, %rd1519, %rd21, %rd1517;
	mad.lo.s64 	%rd1524, %rd1520, %rd20, %rd1523;
	mad.lo.s64 	%rd1525, %rd1519, %rd22, %rd1518;
	mad.lo.s64 	%rd1526, %rd1520, %rd21, %rd1525;
	mul.lo.s64 	%rd1527, %rd1519, %rd54;
	mad.lo.s64 	%rd1528, %rd1520, %rd22, %rd1527;
	mul.lo.s64 	%rd1529, %rd1520, %rd54;
	ld.global.u64 	%rd1530, [%rd818+56];
	shr.u64 	%rd1531, %rd1530, 32;
	mad.lo.s64 	%rd1532, %rd1530, %rd18, %rd1522;
	mad.lo.s64 	%rd1533, %rd1531, %rd17, %rd1532;
	mad.lo.s64 	%rd1534, %rd1530, %rd19, %rd1524;
	mad.lo.s64 	%rd1535, %rd1531, %rd18, %rd1534;
	and.b64  	%rd1536, %rd1533, 4294967295;
	and.b64  	%rd1537, %rd1535, 4294967295;
	mad.lo.s64 	%rd1538, %rd1530, %rd20, %rd1526;
	mad.lo.s64 	%rd1539, %rd1531, %rd19, %rd1538;
	mad.lo.s64 	%rd1540, %rd1530, %rd21, %rd1528;
	mad.lo.s64 	%rd1541, %rd1531, %rd20, %rd1540;
	and.b64  	%rd1542, %rd1539, 4294967295;
	and.b64  	%rd1543, %rd1541, 4294967295;
	mad.lo.s64 	%rd1544, %rd1530, %rd22, %rd1529;
	mad.lo.s64 	%rd1545, %rd1531, %rd21, %rd1544;
	mul.lo.s64 	%rd1546, %rd1530, %rd54;
	mad.lo.s64 	%rd1547, %rd1531, %rd22, %rd1546;
	mul.lo.s64 	%rd1548, %rd1531, %rd54;
	and.b64  	%rd1549, %rd1545, 4294967295;
	and.b64  	%rd1550, %rd1547, 4294967295;
	and.b64  	%rd1551, %rd1548, 4294967295;
	mul.lo.s64 	%rd1552, %rd1501, -8659850874718887031;
	shr.u64 	%rd1553, %rd1552, 32;
	mad.lo.s64 	%rd1554, %rd1495, 2148002933, %rd1503;
	mad.lo.s64 	%rd1555, %rd1512, %rd16, %rd1554;
	mad.lo.s64 	%rd1556, %rd1553, 1008765974, %rd1555;
	mad.lo.s64 	%rd1557, %rd1495, 207493785, %rd1505;
	mad.lo.s64 	%rd1558, %rd1512, %rd17, %rd1557;
	mad.lo.s64 	%rd1559, %rd1513, %rd16, %rd1558;
	mad.lo.s64 	%rd1560, %rd1553, 1752287885, %rd1559;
	and.b64  	%rd1561, %rd1556, 4294967295;
	shl.b64 	%rd1562, %rd1560, 32;
	or.b64  	%rd1563, %rd1562, %rd1561;
	mul.lo.s64 	%rd1564, %rd1553, 811880050;
	and.b64  	%rd1565, %rd1564, 4294967294;
	add.s64 	%rd1566, %rd1536, %rd1565;
	shr.u64 	%rd1567, %rd1566, 32;
	add.s64 	%rd1568, %rd1567, %rd1537;
	shr.u64 	%rd1569, %rd1568, 32;
	mul.lo.s64 	%rd1570, %rd1563, -8659850874718887031;
	shr.u64 	%rd1571, %rd1570, 32;
	mad.lo.s64 	%rd1572, %rd1495, 1746026693, %rd1507;
	mad.lo.s64 	%rd1573, %rd1512, %rd18, %rd1572;
	mad.lo.s64 	%rd1574, %rd1513, %rd17, %rd1573;
	mad.lo.s64 	%rd1575, %rd1519, %rd16, %rd1574;
	mad.lo.s64 	%rd1576, %rd1553, 2541841041, %rd1575;
	mad.lo.s64 	%rd1577, %rd1556, 2148002933, %rd1576;
	mad.lo.s64 	%rd1578, %rd1571, 1008765974, %rd1577;
	mad.lo.s64 	%rd1579, %rd1495, 1127133286, %rd1508;
	mad.lo.s64 	%rd1580, %rd1497, %rd20, %rd1579;
	mad.lo.s64 	%rd1581, %rd1512, %rd19, %rd1580;
	mad.lo.s64 	%rd1582, %rd1513, %rd18, %rd1581;
	mad.lo.s64 	%rd1583, %rd1519, %rd17, %rd1582;
	mad.lo.s64 	%rd1584, %rd1520, %rd16, %rd1583;
	mad.lo.s64 	%rd1585, %rd1553, 2172737629, %rd1584;
	mad.lo.s64 	%rd1586, %rd1556, 207493785, %rd1585;
	mad.lo.s64 	%rd1587, %rd1571, 1752287885, %rd1586;
	and.b64  	%rd1588, %rd1578, 4294967295;
	shl.b64 	%rd1589, %rd1587, 32;
	or.b64  	%rd1590, %rd1589, %rd1588;
	mul.lo.s64 	%rd1591, %rd1556, 234131697;
	mul.lo.s64 	%rd1592, %rd1556, 1202721026;
	mul.lo.s64 	%rd1593, %rd1571, 811880050;
	and.b64  	%rd1594, %rd1593, 4294967294;
	add.s64 	%rd1595, %rd1542, %rd1594;
	add.s64 	%rd1596, %rd1595, %rd1569;
	shr.u64 	%rd1597, %rd1596, 32;
	add.s64 	%rd1598, %rd1597, %rd1543;
	shr.u64 	%rd1599, %rd1598, 32;
	mul.lo.s64 	%rd1600, %rd1590, -8659850874718887031;
	shr.u64 	%rd1601, %rd1600, 32;
	mad.lo.s64 	%rd1602, %rd1495, 234131697, %rd1509;
	mad.lo.s64 	%rd1603, %rd1497, %rd21, %rd1602;
	mad.lo.s64 	%rd1604, %rd1512, %rd20, %rd1603;
	mad.lo.s64 	%rd1605, %rd1513, %rd19, %rd1604;
	mad.lo.s64 	%rd1606, %rd1519, %rd18, %rd1605;
	mad.lo.s64 	%rd1607, %rd1520, %rd17, %rd1606;
	mad.lo.s64 	%rd1608, %rd1553, 3092268470, %rd1607;
	mad.lo.s64 	%rd1609, %rd1556, 1746026693, %rd1608;
	mad.lo.s64 	%rd1610, %rd1530, %rd16, %rd1609;
	mad.lo.s64 	%rd1611, %rd1571, 2541841041, %rd1610;
	mad.lo.s64 	%rd1612, %rd1578, 2148002933, %rd1611;
	mad.lo.s64 	%rd1613, %rd1601, 1008765974, %rd1612;
	mad.lo.s64 	%rd1614, %rd1495, 1202721026, %rd1510;
	mad.lo.s64 	%rd1615, %rd1497, %rd22, %rd1614;
	mad.lo.s64 	%rd1616, %rd1512, %rd21, %rd1615;
	mad.lo.s64 	%rd1617, %rd1513, %rd20, %rd1616;
	mad.lo.s64 	%rd1618, %rd1519, %rd19, %rd1617;
	mad.lo.s64 	%rd1619, %rd1553, 3778125865, %rd1618;
	mad.lo.s64 	%rd1620, %rd1520, %rd18, %rd1619;
	mad.lo.s64 	%rd1621, %rd1556, 1127133286, %rd1620;
	mad.lo.s64 	%rd1622, %rd1530, %rd17, %rd1621;
	mad.lo.s64 	%rd1623, %rd1531, %rd16, %rd1622;
	mad.lo.s64 	%rd1624, %rd1571, 2172737629, %rd1623;
	mad.lo.s64 	%rd1625, %rd1578, 207493785, %rd1624;
	mad.lo.s64 	%rd1626, %rd1601, 1752287885, %rd1625;
	and.b64  	%rd1627, %rd1613, 4294967295;
	shl.b64 	%rd1628, %rd1626, 32;
	or.b64  	%rd1629, %rd1628, %rd1627;
	mad.lo.s64 	%rd1630, %rd1578, 234131697, %rd1596;
	mad.lo.s64 	%rd1631, %rd1601, 3092268470, %rd1630;
	mul.lo.s64 	%rd1632, %rd1578, 1202721026;
	mul.lo.s64 	%rd1633, %rd1601, 811880050;
	and.b64  	%rd1634, %rd1633, 4294967294;
	add.s64 	%rd1635, %rd1634, %rd1549;
	add.s64 	%rd1636, %rd1635, %rd1599;
	shr.u64 	%rd1637, %rd1636, 32;
	add.s64 	%rd1638, %rd1637, %rd1550;
	shr.u64 	%rd1639, %rd1638, 32;
	mul.lo.s64 	%rd1640, %rd1629, -8659850874718887031;
	shr.u64 	%rd1641, %rd1640, 32;
	mad.lo.s64 	%rd1642, %rd1571, 3092268470, %rd1591;
	add.s64 	%rd1643, %rd1642, %rd1566;
	mad.lo.s64 	%rd1644, %rd1578, 1746026693, %rd1643;
	mad.lo.s64 	%rd1645, %rd1601, 2541841041, %rd1644;
	mad.lo.s64 	%rd1646, %rd1613, 2148002933, %rd1645;
	mad.lo.s64 	%rd1647, %rd1641, 1008765974, %rd1646;
	mad.lo.s64 	%rd1648, %rd1571, 3778125865, %rd1592;
	mad.lo.s64 	%rd1649, %rd1578, 1127133286, %rd1648;
	add.s64 	%rd1650, %rd1649, %rd1568;
	mad.lo.s64 	%rd1651, %rd1601, 2172737629, %rd1650;
	mad.lo.s64 	%rd1652, %rd1613, 207493785, %rd1651;
	mad.lo.s64 	%rd1653, %rd1641, 1752287885, %rd1652;
	and.b64  	%rd1654, %rd1647, 4294967295;
	and.b64  	%rd1655, %rd1653, 4294967295;
	mad.lo.s64 	%rd1656, %rd1613, 1746026693, %rd1631;
	mad.lo.s64 	%rd1657, %rd1641, 2541841041, %rd1656;
	mad.lo.s64 	%rd1658, %rd1601, 3778125865, %rd1632;
	add.s64 	%rd1659, %rd1658, %rd1598;
	mad.lo.s64 	%rd1660, %rd1613, 1127133286, %rd1659;
	mad.lo.s64 	%rd1661, %rd1641, 2172737629, %rd1660;
	and.b64  	%rd1662, %rd1657, 4294967295;
	and.b64  	%rd1663, %rd1661, 4294967295;
	mad.lo.s64 	%rd1664, %rd1613, 234131697, %rd1636;
	mad.lo.s64 	%rd1665, %rd1641, 3092268470, %rd1664;
	mad.lo.s64 	%rd1666, %rd1613, 1202721026, %rd1638;
	mad.lo.s64 	%rd1667, %rd1641, 3778125865, %rd1666;
	mul.lo.s64 	%rd1668, %rd1641, 811880050;
	and.b64  	%rd1669, %rd1665, 4294967295;
	and.b64  	%rd1670, %rd1667, 4294967295;
	and.b64  	%rd1671, %rd1668, 4294967294;
	add.s64 	%rd1672, %rd1671, %rd1551;
	add.s64 	%rd1673, %rd1672, %rd1639;
	add.s64 	%rd1674, %rd1654, -3632069959;
	shr.s64 	%rd1675, %rd1674, 63;
	add.s64 	%rd1676, %rd1655, %rd1675;
	add.s64 	%rd1677, %rd1676, -1008765974;
	and.b64  	%rd1678, %rd1674, 4294967295;
	and.b64  	%rd1679, %rd1677, 4294967295;
	shr.s64 	%rd1680, %rd1677, 63;
	add.s64 	%rd1681, %rd1662, %rd1680;
	add.s64 	%rd1682, %rd1681, -1752287885;
	shr.s64 	%rd1683, %rd1682, 63;
	add.s64 	%rd1684, %rd1663, %rd1683;
	add.s64 	%rd1685, %rd1684, -2541841041;
	and.b64  	%rd1686, %rd1682, 4294967295;
	and.b64  	%rd1687, %rd1685, 4294967295;
	shr.s64 	%rd1688, %rd1685, 63;
	add.s64 	%rd1689, %rd1669, %rd1688;
	add.s64 	%rd1690, %rd1689, -2172737629;
	shr.s64 	%rd1691, %rd1690, 63;
	add.s64 	%rd1692, %rd1670, %rd1691;
	add.s64 	%rd1693, %rd1692, -3092268470;
	and.b64  	%rd1694, %rd1690, 4294967295;
	and.b64  	%rd1695, %rd1693, 4294967295;
	and.b64  	%rd1696, %rd1673, 4294967295;
	shr.s64 	%rd1697, %rd1693, 63;
	add.s64 	%rd1698, %rd1696, %rd1697;
	add.s64 	%rd1699, %rd1698, -3778125865;
	and.b64  	%rd1700, %rd1699, 4294967295;
	add.s64 	%rd1701, %rd1678, 3632069959;
	shr.u64 	%rd1702, %rd1701, 32;
	add.s64 	%rd1703, %rd1702, %rd1679;
	add.s64 	%rd1704, %rd1703, 1008765974;
	shr.u64 	%rd1705, %rd1704, 32;
	add.s64 	%rd1706, %rd1686, %rd1705;
	add.s64 	%rd1707, %rd1706, 1752287885;
	shr.u64 	%rd1708, %rd1707, 32;
	add.s64 	%rd1709, %rd1687, %rd1708;
	add.s64 	%rd1710, %rd1709, 2541841041;
	shr.u64 	%rd1711, %rd1710, 32;
	add.s64 	%rd1712, %rd1694, %rd1711;
	add.s64 	%rd1713, %rd1712, 2172737629;
	shr.u64 	%rd1714, %rd1713, 32;
	add.s64 	%rd1715, %rd1695, %rd1714;
	add.s64 	%rd1716, %rd1715, 3092268470;
	shr.u64 	%rd1717, %rd1716, 32;
	add.s64 	%rd1718, %rd1700, %rd1717;
	add.s64 	%rd1719, %rd1718, 3778125865;
	shr.s64 	%rd1720, %rd1699, 31;
	and.b64  	%rd1721, %rd1720, -4294967296;
	add.s64 	%rd1722, %rd1721, %rd1673;
	and.b64  	%rd1723, %rd1722, -4294967296;
	add.s64 	%rd1724, %rd1723, %rd1719;
	mul.lo.s64 	%rd1725, %rd1701, %rd4;
	mul.lo.s64 	%rd1726, %rd1701, %rd13;
	mad.lo.s64 	%rd1727, %rd1704, %rd4, %rd1726;
	and.b64  	%rd1728, %rd1725, 4294967295;
	shl.b64 	%rd1729, %rd1727, 32;
	or.b64  	%rd1730, %rd1729, %rd1728;
	mul.lo.s64 	%rd1731, %rd1701, %rd5;
	mul.lo.s64 	%rd1732, %rd1701, %rd12;
	mul.lo.s64 	%rd1733, %rd1701, %rd6;
	mul.lo.s64 	%rd1734, %rd1701, %rd14;
	mul.lo.s64 	%rd1735, %rd1701, %rd7;
	mul.lo.s64 	%rd1736, %rd1701, %rd15;
	mul.lo.s64 	%rd1737, %rd1704, %rd15;
	mad.lo.s64 	%rd1738, %rd1707, %rd7, %rd1737;
	mad.lo.s64 	%rd1739, %rd1710, %rd14, %rd1738;
	mul.lo.s64 	%rd1740, %rd1707, %rd15;
	mad.lo.s64 	%rd1741, %rd1710, %rd7, %rd1740;
	mul.lo.s64 	%rd1742, %rd1710, %rd15;
	mad.lo.s64 	%rd1743, %rd1713, %rd6, %rd1739;
	mad.lo.s64 	%rd1744, %rd1716, %rd12, %rd1743;
	mad.lo.s64 	%rd1745, %rd1713, %rd14, %rd1741;
	mad.lo.s64 	%rd1746, %rd1716, %rd6, %rd1745;
	mad.lo.s64 	%rd1747, %rd1713, %rd7, %rd1742;
	mad.lo.s64 	%rd1748, %rd1716, %rd14, %rd1747;
	mul.lo.s64 	%rd1749, %rd1713, %rd15;
	mad.lo.s64 	%rd1750, %rd1716, %rd7, %rd1749;
	mul.lo.s64 	%rd1751, %rd1716, %rd15;
	shr.u64 	%rd1752, %rd1724, 32;
	mad.lo.s64 	%rd1753, %rd1719, %rd5, %rd1744;
	mad.lo.s64 	%rd1754, %rd1752, %rd13, %rd1753;
	mad.lo.s64 	%rd1755, %rd1719, %rd12, %rd1746;
	mad.lo.s64 	%rd1756, %rd1752, %rd5, %rd1755;
	and.b64  	%rd1757, %rd1754, 4294967295;
	and.b64  	%rd1758, %rd1756, 4294967295;
	mad.lo.s64 	%rd1759, %rd1719, %rd6, %rd1748;
	mad.lo.s64 	%rd1760, %rd1752, %rd12, %rd1759;
	mad.lo.s64 	%rd1761, %rd1719, %rd14, %rd1750;
	mad.lo.s64 	%rd1762, %rd1752, %rd6, %rd1761;
	and.b64  	%rd1763, %rd1760, 4294967295;
	and.b64  	%rd1764, %rd1762, 4294967295;
	mad.lo.s64 	%rd1765, %rd1719, %rd7, %rd1751;
	mad.lo.s64 	%rd1766, %rd1752, %rd14, %rd1765;
	mul.lo.s64 	%rd1767, %rd1719, %rd15;
	mad.lo.s64 	%rd1768, %rd1752, %rd7, %rd1767;
	mul.lo.s64 	%rd1769, %rd1752, %rd15;
	and.b64  	%rd1770, %rd1766, 4294967295;
	and.b64  	%rd1771, %rd1768, 4294967295;
	and.b64  	%rd1772, %rd1769, 4294967295;
	mul.lo.s64 	%rd1773, %rd1730, -8659850874718887031;
	shr.u64 	%rd1774, %rd1773, 32;
	mad.lo.s64 	%rd1775, %rd1725, 2148002933, %rd1731;
	mad.lo.s64 	%rd1776, %rd1704, %rd13, %rd1775;
	mad.lo.s64 	%rd1777, %rd1707, %rd4, %rd1776;
	mad.lo.s64 	%rd1778, %rd1774, 1008765974, %rd1777;
	mad.lo.s64 	%rd1779, %rd1725, 207493785, %rd1732;
	mad.lo.s64 	%rd1780, %rd1704, %rd5, %rd1779;
	mad.lo.s64 	%rd1781, %rd1707, %rd13, %rd1780;
	mad.lo.s64 	%rd1782, %rd1710, %rd4, %rd1781;
	mad.lo.s64 	%rd1783, %rd1774, 1752287885, %rd1782;
	and.b64  	%rd1784, %rd1778, 4294967295;
	shl.b64 	%rd1785, %rd1783, 32;
	or.b64  	%rd1786, %rd1785, %rd1784;
	mul.lo.s64 	%rd1787, %rd1774, 811880050;
	and.b64  	%rd1788, %rd1787, 4294967294;
	add.s64 	%rd1789, %rd1757, %rd1788;
	shr.u64 	%rd1790, %rd1789, 32;
	add.s64 	%rd1791, %rd1790, %rd1758;
	shr.u64 	%rd1792, %rd1791, 32;
	mul.lo.s64 	%rd1793, %rd1786, -8659850874718887031;
	shr.u64 	%rd1794, %rd1793, 32;
	mad.lo.s64 	%rd1795, %rd1725, 1746026693, %rd1733;
	mad.lo.s64 	%rd1796, %rd1704, %rd12, %rd1795;
	mad.lo.s64 	%rd1797, %rd1707, %rd5, %rd1796;
	mad.lo.s64 	%rd1798, %rd1710, %rd13, %rd1797;
	mad.lo.s64 	%rd1799, %rd1774, 2541841041, %rd1798;
	mad.lo.s64 	%rd1800, %rd1778, 2148002933, %rd1799;
	mad.lo.s64 	%rd1801, %rd1713, %rd4, %rd1800;
	mad.lo.s64 	%rd1802, %rd1794, 1008765974, %rd1801;
	mad.lo.s64 	%rd1803, %rd1725, 1127133286, %rd1734;
	mad.lo.s64 	%rd1804, %rd1704, %rd6, %rd1803;
	mad.lo.s64 	%rd1805, %rd1707, %rd12, %rd1804;
	mad.lo.s64 	%rd1806, %rd1710, %rd5, %rd1805;
	mad.lo.s64 	%rd1807, %rd1774, 2172737629, %rd1806;
	mad.lo.s64 	%rd1808, %rd1778, 207493785, %rd1807;
	mad.lo.s64 	%rd1809, %rd1713, %rd13, %rd1808;
	mad.lo.s64 	%rd1810, %rd1716, %rd4, %rd1809;
	mad.lo.s64 	%rd1811, %rd1794, 1752287885, %rd1810;
	and.b64  	%rd1812, %rd1802, 4294967295;
	shl.b64 	%rd1813, %rd1811, 32;
	or.b64  	%rd1814, %rd1813, %rd1812;
	mul.lo.s64 	%rd1815, %rd1778, 234131697;
	mul.lo.s64 	%rd1816, %rd1778, 1202721026;
	mul.lo.s64 	%rd1817, %rd1794, 811880050;
	and.b64  	%rd1818, %rd1817, 4294967294;
	add.s64 	%rd1819, %rd1763, %rd1818;
	add.s64 	%rd1820, %rd1819, %rd1792;
	shr.u64 	%rd1821, %rd1820, 32;
	add.s64 	%rd1822, %rd1821, %rd1764;
	shr.u64 	%rd1823, %rd1822, 32;
	mul.lo.s64 	%rd1824, %rd1814, -8659850874718887031;
	shr.u64 	%rd1825, %rd1824, 32;
	mad.lo.s64 	%rd1826, %rd1725, 234131697, %rd1735;
	mad.lo.s64 	%rd1827, %rd1704, %rd14, %rd1826;
	mad.lo.s64 	%rd1828, %rd1707, %rd6, %rd1827;
	mad.lo.s64 	%rd1829, %rd1710, %rd12, %rd1828;
	mad.lo.s64 	%rd1830, %rd1774, 3092268470, %rd1829;
	mad.lo.s64 	%rd1831, %rd1778, 1746026693, %rd1830;
	mad.lo.s64 	%rd1832, %rd1713, %rd5, %rd1831;
	mad.lo.s64 	%rd1833, %rd1716, %rd13, %rd1832;
	mad.lo.s64 	%rd1834, %rd1794, 2541841041, %rd1833;
	mad.lo.s64 	%rd1835, %rd1719, %rd4, %rd1834;
	mad.lo.s64 	%rd1836, %rd1802, 2148002933, %rd1835;
	mad.lo.s64 	%rd1837, %rd1825, 1008765974, %rd1836;
	mad.lo.s64 	%rd1838, %rd1725, 1202721026, %rd1736;
	mad.lo.s64 	%rd1839, %rd1704, %rd7, %rd1838;
	mad.lo.s64 	%rd1840, %rd1707, %rd14, %rd1839;
	mad.lo.s64 	%rd1841, %rd1710, %rd6, %rd1840;
	mad.lo.s64 	%rd1842, %rd1774, 3778125865, %rd1841;
	mad.lo.s64 	%rd1843, %rd1778, 1127133286, %rd1842;
	mad.lo.s64 	%rd1844, %rd1713, %rd12, %rd1843;
	mad.lo.s64 	%rd1845, %rd1716, %rd5, %rd1844;
	mad.lo.s64 	%rd1846, %rd1794, 2172737629, %rd1845;
	mad.lo.s64 	%rd1847, %rd1719, %rd13, %rd1846;
	mad.lo.s64 	%rd1848, %rd1802, 207493785, %rd1847;
	mad.lo.s64 	%rd1849, %rd1752, %rd4, %rd1848;
	mad.lo.s64 	%rd1850, %rd1825, 1752287885, %rd1849;
	and.b64  	%rd1851, %rd1837, 4294967295;
	shl.b64 	%rd1852, %rd1850, 32;
	or.b64  	%rd1853, %rd1852, %rd1851;
	mul.lo.s64 	%rd1854, %rd1802, 234131697;
	mul.lo.s64 	%rd1855, %rd1802, 1202721026;
	mul.lo.s64 	%rd1856, %rd1825, 811880050;
	and.b64  	%rd1857, %rd1856, 4294967294;
	add.s64 	%rd1858, %rd1857, %rd1770;
	add.s64 	%rd1859, %rd1858, %rd1823;
	shr.u64 	%rd1860, %rd1859, 32;
	add.s64 	%rd1861, %rd1860, %rd1771;
	shr.u64 	%rd1862, %rd1861, 32;
	mul.lo.s64 	%rd1863, %rd1853, -8659850874718887031;
	shr.u64 	%rd1864, %rd1863, 32;
	mad.lo.s64 	%rd1865, %rd1794, 3092268470, %rd1815;
	mad.lo.s64 	%rd1866, %rd1802, 1746026693, %rd1865;
	add.s64 	%rd1867, %rd1866, %rd1789;
	mad.lo.s64 	%rd1868, %rd1825, 2541841041, %rd1867;
	mad.lo.s64 	%rd1869, %rd1837, 2148002933, %rd1868;
	mad.lo.s64 	%rd1870, %rd1864, 1008765974, %rd1869;
	mad.lo.s64 	%rd1871, %rd1794, 3778125865, %rd1816;
	mad.lo.s64 	%rd1872, %rd1802, 1127133286, %rd1871;
	mad.lo.s64 	%rd1873, %rd1825, 2172737629, %rd1872;
	add.s64 	%rd1874, %rd1873, %rd1791;
	mad.lo.s64 	%rd1875, %rd1837, 207493785, %rd1874;
	mad.lo.s64 	%rd1876, %rd1864, 1752287885, %rd1875;
	and.b64  	%rd1877, %rd1870, 4294967295;
	and.b64  	%rd1878, %rd1876, 4294967295;
	mad.lo.s64 	%rd1879, %rd1825, 3092268470, %rd1854;
	mad.lo.s64 	%rd1880, %rd1837, 1746026693, %rd1879;
	add.s64 	%rd1881, %rd1880, %rd1820;
	mad.lo.s64 	%rd1882, %rd1864, 2541841041, %rd1881;
	mad.lo.s64 	%rd1883, %rd1825, 3778125865, %rd1855;
	mad.lo.s64 	%rd1884, %rd1837, 1127133286, %rd1883;
	add.s64 	%rd1885, %rd1884, %rd1822;
	mad.lo.s64 	%rd1886, %rd1864, 2172737629, %rd1885;
	and.b64  	%rd1887, %rd1882, 4294967295;
	and.b64  	%rd1888, %rd1886, 4294967295;
	mad.lo.s64 	%rd1889, %rd1837, 234131697, %rd1859;
	mad.lo.s64 	%rd1890, %rd1864, 3092268470, %rd1889;
	mul.lo.s64 	%rd1891, %rd1837, 1202721026;
	mad.lo.s64 	%rd1892, %rd1864, 3778125865, %rd1891;
	add.s64 	%rd1893, %rd1892, %rd1861;
	mul.lo.s64 	%rd1894, %rd1864, 811880050;
	and.b64  	%rd1895, %rd1890, 4294967295;
	and.b64  	%rd1896, %rd1893, 4294967295;
	and.b64  	%rd1897, %rd1894, 4294967294;
	add.s64 	%rd1898, %rd1897, %rd1772;
	add.s64 	%rd1899, %rd1898, %rd1862;
	add.s64 	%rd1900, %rd1877, -3632069959;
	shr.s64 	%rd1901, %rd1900, 63;
	add.s64 	%rd1902, %rd1878, %rd1901;
	add.s64 	%rd1903, %rd1902, -1008765974;
	and.b64  	%rd1904, %rd1900, 4294967295;
	and.b64  	%rd1905, %rd1903, 4294967295;
	shr.s64 	%rd1906, %rd1903, 63;
	add.s64 	%rd1907, %rd1887, %rd1906;
	add.s64 	%rd1908, %rd1907, -1752287885;
	shr.s64 	%rd1909, %rd1908, 63;
	add.s64 	%rd1910, %rd1888, %rd1909;
	add.s64 	%rd1911, %rd1910, -2541841041;
	and.b64  	%rd1912, %rd1908, 4294967295;
	and.b64  	%rd1913, %rd1911, 4294967295;
	shr.s64 	%rd1914, %rd1911, 63;
	add.s64 	%rd1915, %rd1895, %rd1914;
	add.s64 	%rd1916, %rd1915, -2172737629;
	shr.s64 	%rd1917, %rd1916, 63;
	add.s64 	%rd1918, %rd1896, %rd1917;
	add.s64 	%rd1919, %rd1918, -3092268470;
	and.b64  	%rd1920, %rd1916, 4294967295;
	and.b64  	%rd1921, %rd1919, 4294967295;
	and.b64  	%rd1922, %rd1899, 4294967295;
	shr.s64 	%rd1923, %rd1919, 63;
	add.s64 	%rd1924, %rd1922, %rd1923;
	add.s64 	%rd1925, %rd1924, -3778125865;
	and.b64  	%rd1926, %rd1925, 4294967295;
	add.s64 	%rd1927, %rd1904, 3632069959;
	shr.u64 	%rd1928, %rd1927, 32;
	add.s64 	%rd1929, %rd1928, %rd1905;
	add.s64 	%rd82, %rd1929, 1008765974;
	shr.u64 	%rd1930, %rd82, 32;
	and.b64  	%rd83, %rd1927, 4294967295;
	add.s64 	%rd1931, %rd1912, %rd1930;
	add.s64 	%rd1932, %rd1931, 1752287885;
	shr.u64 	%rd1933, %rd1932, 32;
	add.s64 	%rd1934, %rd1913, %rd1933;
	add.s64 	%rd84, %rd1934, 2541841041;
	shr.u64 	%rd1935, %rd84, 32;
	and.b64  	%rd85, %rd1932, 4294967295;
	add.s64 	%rd1936, %rd1920, %rd1935;
	add.s64 	%rd1937, %rd1936, 2172737629;
	shr.u64 	%rd1938, %rd1937, 32;
	add.s64 	%rd1939, %rd1921, %rd1938;
	add.s64 	%rd86, %rd1939, 3092268470;
	shr.u64 	%rd1940, %rd86, 32;
	and.b64  	%rd87, %rd1937, 4294967295;
	add.s64 	%rd1941, %rd1926, %rd1940;
	add.s64 	%rd88, %rd1941, 3778125865;
	shr.s64 	%rd1942, %rd1925, 31;
	and.b64  	%rd1943, %rd1942, -4294967296;
	add.s64 	%rd1944, %rd1943, %rd1899;
	and.b64  	%rd1945, %rd1944, -4294967296;
	add.s64 	%rd89, %rd1945, %rd88;
	setp.ne.s64 	%p5, %rd798, %rd1032;
	setp.ne.s64 	%p6, %rd804, %rd1039;
	or.pred  	%p7, %p5, %p6;
	setp.ne.s64 	%p8, %rd810, %rd1046;
	or.pred  	%p9, %p7, %p8;
	setp.ne.s64 	%p10, %rd53, %rd62;
	or.pred  	%p11, %p9, %p10;
	@%p11 bra 	$L__BB7_10;
	shl.b64 	%rd1946, %rd82, 32;
	or.b64  	%rd1947, %rd1946, %rd83;
	shl.b64 	%rd1948, %rd72, 32;
	or.b64  	%rd1949, %rd1948, %rd73;
	setp.ne.s64 	%p12, %rd1949, %rd1947;
	shl.b64 	%rd1950, %rd84, 32;
	or.b64  	%rd1951, %rd1950, %rd85;
	shl.b64 	%rd1952, %rd75, 32;
	or.b64  	%rd1953, %rd1952, %rd76;
	setp.ne.s64 	%p13, %rd1953, %rd1951;
	or.pred  	%p14, %p12, %p13;
	shl.b64 	%rd1954, %rd86, 32;
	or.b64  	%rd1955, %rd1954, %rd87;
	shl.b64 	%rd1956, %rd78, 32;
	or.b64  	%rd1957, %rd1956, %rd79;
	setp.ne.s64 	%p15, %rd1957, %rd1955;
	or.pred  	%p16, %p14, %p15;
	setp.ne.s64 	%p17, %rd81, %rd89;
	or.pred  	%p18, %p16, %p17;
	@%p18 bra 	$L__BB7_9;
	mul.lo.s64 	%rd1958, %rd37, %rd34;
	mul.lo.s64 	%rd1959, %rd35, %rd37;
	mad.lo.s64 	%rd1960, %rd38, %rd34, %rd1959;
	mul.lo.s64 	%rd1961, %rd38, %rd35;
	and.b64  	%rd1962, %rd1958, 4294967295;
	shl.b64 	%rd1963, %rd1960, 32;
	or.b64  	%rd1964, %rd1963, %rd1962;
	mad.lo.s64 	%rd1965, %rd39, %rd34, %rd1961;
	mul.lo.s64 	%rd1966, %rd39, %rd35;
	mad.lo.s64 	%rd1967, %rd40, %rd34, %rd1966;
	mul.lo.s64 	%rd1968, %rd40, %rd35;
	and.b64  	%rd1969, %rd1965, 4294967295;
	shl.b64 	%rd1970, %rd1967, 32;
	or.b64  	%rd1971, %rd1970, %rd1969;
	mad.lo.s64 	%rd1972, %rd41, %rd34, %rd1968;
	mul.lo.s64 	%rd1973, %rd35, %rd41;
	mad.lo.s64 	%rd1974, %rd42, %rd34, %rd1973;
	mul.lo.s64 	%rd1975, %rd42, %rd35;
	mad.lo.s64 	%rd1976, %rd39, %rd37, %rd1972;
	mad.lo.s64 	%rd1977, %rd38, %rd39, %rd1974;
	mad.lo.s64 	%rd1978, %rd40, %rd37, %rd1977;
	and.b64  	%rd1979, %rd1976, 4294967295;
	shl.b64 	%rd1980, %rd1978, 32;
	or.b64  	%rd1981, %rd1980, %rd1979;
	mad.lo.s64 	%rd1982, %rd40, %rd38, %rd1975;
	mad.lo.s64 	%rd1983, %rd41, %rd37, %rd1982;
	mul.lo.s64 	%rd1984, %rd38, %rd41;
	mad.lo.s64 	%rd1985, %rd42, %rd37, %rd1984;
	mul.lo.s64 	%rd1986, %rd42, %rd38;
	and.b64  	%rd1987, %rd1983, 4294967295;
	shl.b64 	%rd1988, %rd1985, 32;
	or.b64  	%rd1989, %rd1988, %rd1987;
	mad.lo.s64 	%rd1990, %rd41, %rd39, %rd1986;
	mul.lo.s64 	%rd1991, %rd40, %rd41;
	mad.lo.s64 	%rd1992, %rd42, %rd39, %rd1991;
	mul.lo.s64 	%rd1993, %rd42, %rd40;
	and.b64  	%rd1994, %rd1990, 4294967295;
	shl.b64 	%rd1995, %rd1992, 32;
	or.b64  	%rd1996, %rd1995, %rd1994;
	and.b64  	%rd1997, %rd1993, 4294967295;
	mov.b64 	{%r87, %r88}, %rd1997;
	mov.b64 	{%r89, %r90}, %rd1995;
	shf.l.wrap.b32 	%r91, %r90, %r87, 1;
	shf.l.wrap.b32 	%r92, %r87, %r88, 1;
	mov.b64 	%rd1998, {%r91, %r92};
	mov.b64 	{%r93, %r94}, %rd1996;
	mov.b64 	{%r95, %r96}, %rd1988;
	shf.l.wrap.b32 	%r97, %r96, %r93, 1;
	shf.l.wrap.b32 	%r98, %r93, %r94, 1;
	mov.b64 	%rd1999, {%r97, %r98};
	mov.b64 	{%r99, %r100}, %rd1989;
	mov.b64 	{%r101, %r102}, %rd1980;
	shf.l.wrap.b32 	%r103, %r102, %r99, 1;
	shf.l.wrap.b32 	%r104, %r99, %r100, 1;
	mov.b64 	%rd2000, {%r103, %r104};
	mov.b64 	{%r105, %r106}, %rd1981;
	mov.b64 	{%r107, %r108}, %rd1970;
	shf.l.wrap.b32 	%r109, %r108, %r105, 1;
	shf.l.wrap.b32 	%r110, %r105, %r106, 1;
	mov.b64 	%rd2001, {%r109, %r110};
	mov.b64 	{%r111, %r112}, %rd1971;
	mov.b64 	{%r113, %r114}, %rd1963;
	shf.l.wrap.b32 	%r115, %r114, %r111, 1;
	shf.l.wrap.b32 	%r116, %r111, %r112, 1;
	mov.b64 	%rd2002, {%r115, %r116};
	shl.b64 	%rd2003, %rd1964, 1;
	mul.lo.s64 	%rd2004, %rd34, %rd34;
	mul.lo.s64 	%rd2005, %rd34, %rd35;
	shl.b64 	%rd2006, %rd2005, 33;
	mul.lo.s64 	%rd2007, %rd35, %rd35;
	and.b64  	%rd2008, %rd2004, 4294967293;
	or.b64  	%rd2009, %rd2006, %rd2008;
	and.b64  	%rd2010, %rd2007, 4294967295;
	and.b64  	%rd2011, %rd2003, 4294967294;
	add.s64 	%rd2012, %rd2010, %rd2011;
	shr.u64 	%rd2013, %rd2012, 32;
	shr.u64 	%rd2014, %rd2003, 32;
	add.s64 	%rd2015, %rd2013, %rd2014;
	shr.u64 	%rd2016, %rd2015, 32;
	mad.lo.s64 	%rd2017, %rd37, %rd37, %rd2002;
	shr.u64 	%rd2018, %rd2002, 32;
	mul.lo.s64 	%rd2019, %rd37, %rd38;
	shl.b64 	%rd2020, %rd2019, 1;
	mul.lo.s64 	%rd2021, %rd38, %rd38;
	and.b64  	%rd2022, %rd2021, 4294967295;
	and.b64  	%rd2023, %rd2001, 4294967295;
	add.s64 	%rd2024, %rd2022, %rd2023;
	shr.u64 	%rd2025, %rd2024, 32;
	shr.u64 	%rd2026, %rd2001, 32;
	add.s64 	%rd2027, %rd2025, %rd2026;
	shr.u64 	%rd2028, %rd2027, 32;
	mad.lo.s64 	%rd2029, %rd39, %rd39, %rd2000;
	add.s64 	%rd2030, %rd2029, %rd2028;
	shr.u64 	%rd2031, %rd2000, 32;
	mul.lo.s64 	%rd2032, %rd39, %rd40;
	shl.b64 	%rd2033, %rd2032, 1;
	add.s64 	%rd2034, %rd2031, %rd2033;
	mul.lo.s64 	%rd2035, %rd40, %rd40;
	and.b64  	%rd2036, %rd2030, 4294967295;
	and.b64  	%rd2037, %rd2034, 4294967295;
	and.b64  	%rd2038, %rd2035, 4294967295;
	and.b64  	%rd2039, %rd1999, 4294967295;
	add.s64 	%rd2040, %rd2039, %rd2038;
	shr.u64 	%rd2041, %rd2040, 32;
	shr.u64 	%rd2042, %rd1999, 32;
	add.s64 	%rd2043, %rd2041, %rd2042;
	shr.u64 	%rd2044, %rd2043, 32;
	and.b64  	%rd2045, %rd2040, 4294967295;
	and.b64  	%rd2046, %rd2043, 4294967295;
	mad.lo.s64 	%rd2047, %rd41, %rd41, %rd1998;
	add.s64 	%rd2048, %rd2047, %rd2044;
	shr.u64 	%rd2049, %rd1998, 32;
	mul.lo.s64 	%rd2050, %rd41, %rd42;
	shl.b64 	%rd2051, %rd2050, 1;
	or.b64  	%rd2052, %rd2049, %rd2051;
	mul.lo.s64 	%rd2053, %rd42, %rd42;
	and.b64  	%rd2054, %rd2048, 4294967295;
	and.b64  	%rd2055, %rd2052, 4294967295;
	and.b64  	%rd2056, %rd2053, 4294967295;
	mul.lo.s64 	%rd2057, %rd2009, -8659850874718887031;
	shr.u64 	%rd2058, %rd2057, 32;
	mad.lo.s64 	%rd2059, %rd2004, 2148002933, %rd2012;
	mad.lo.s64 	%rd2060, %rd2058, 1008765974, %rd2059;
	mad.lo.s64 	%rd2061, %rd2004, 207493785, %rd2015;
	mad.lo.s64 	%rd2062, %rd2058, 1752287885, %rd2061;
	and.b64  	%rd2063, %rd2060, 4294967295;
	shl.b64 	%rd2064, %rd2062, 32;
	or.b64  	%rd2065, %rd2064, %rd2063;
	mad.lo.s64 	%rd2066, %rd2004, 234131697, %rd2024;
	mad.lo.s64 	%rd2067, %rd2058, 3092268470, %rd2066;
	mul.lo.s64 	%rd2068, %rd2004, 1202721026;
	mul.lo.s64 	%rd2069, %rd2058, 811880050;
	and.b64  	%rd2070, %rd2069, 4294967294;
	add.s64 	%rd2071, %rd2036, %rd2070;
	shr.u64 	%rd2072, %rd2071, 32;
	add.s64 	%rd2073, %rd2072, %rd2037;
	shr.u64 	%rd2074, %rd2073, 32;
	mul.lo.s64 	%rd2075, %rd2065, -8659850874718887031;
	shr.u64 	%rd2076, %rd2075, 32;
	mad.lo.s64 	%rd2077, %rd2004, 1746026693, %rd2017;
	mad.lo.s64 	%rd2078, %rd2058, 2541841041, %rd2077;
	add.s64 	%rd2079, %rd2078, %rd2016;
	mad.lo.s64 	%rd2080, %rd2060, 2148002933, %rd2079;
	mad.lo.s64 	%rd2081, %rd2076, 1008765974, %rd2080;
	mad.lo.s64 	%rd2082, %rd2004, 1127133286, %rd2018;
	add.s64 	%rd2083, %rd2082, %rd2020;
	mad.lo.s64 	%rd2084, %rd2058, 2172737629, %rd2083;
	mad.lo.s64 	%rd2085, %rd2060, 207493785, %rd2084;
	mad.lo.s64 	%rd2086, %rd2076, 1752287885, %rd2085;
	and.b64  	%rd2087, %rd2081, 4294967295;
	shl.b64 	%rd2088, %rd2086, 32;
	or.b64  	%rd2089, %rd2088, %rd2087;
	mad.lo.s64 	%rd2090, %rd2060, 1746026693, %rd2067;
	mad.lo.s64 	%rd2091, %rd2076, 2541841041, %rd2090;
	mad.lo.s64 	%rd2092, %rd2060, 234131697, %rd2071;
	mad.lo.s64 	%rd2093, %rd2076, 3092268470, %rd2092;
	mad.lo.s64 	%rd2094, %rd2060, 1202721026, %rd2073;
	mad.lo.s64 	%rd2095, %rd2076, 3778125865, %rd2094;
	mul.lo.s64 	%rd2096, %rd2076, 811880050;
	and.b64  	%rd2097, %rd2096, 4294967294;
	add.s64 	%rd2098, %rd2097, %rd2045;
	add.s64 	%rd2099, %rd2098, %rd2074;
	shr.u64 	%rd2100, %rd2099, 32;
	add.s64 	%rd2101, %rd2100, %rd2046;
	shr.u64 	%rd2102, %rd2101, 32;
	mul.lo.s64 	%rd2103, %rd2089, -8659850874718887031;
	shr.u64 	%rd2104, %rd2103, 32;
	mad.lo.s64 	%rd2105, %rd2081, 2148002933, %rd2091;
	mad.lo.s64 	%rd2106, %rd2104, 1008765974, %rd2105;
	mad.lo.s64 	%rd2107, %rd2058, 3778125865, %rd2068;
	add.s64 	%rd2108, %rd2107, %rd2027;
	mad.lo.s64 	%rd2109, %rd2060, 1127133286, %rd2108;
	mad.lo.s64 	%rd2110, %rd2076, 2172737629, %rd2109;
	mad.lo.s64 	%rd2111, %rd2081, 207493785, %rd2110;
	mad.lo.s64 	%rd2112, %rd2104, 1752287885, %rd2111;
	and.b64  	%rd2113, %rd2106, 4294967295;
	shl.b64 	%rd2114, %rd2112, 32;
	or.b64  	%rd2115, %rd2114, %rd2113;
	mad.lo.s64 	%rd2116, %rd2081, 1746026693, %rd2093;
	mad.lo.s64 	%rd2117, %rd2104, 2541841041, %rd2116;
	mad.lo.s64 	%rd2118, %rd2081, 1127133286, %rd2095;
	mad.lo.s64 	%rd2119, %rd2104, 2172737629, %rd2118;
	mad.lo.s64 	%rd2120, %rd2081, 234131697, %rd2099;
	mad.lo.s64 	%rd2121, %rd2104, 3092268470, %rd2120;
	mad.lo.s64 	%rd2122, %rd2081, 1202721026, %rd2101;
	mad.lo.s64 	%rd2123, %rd2104, 3778125865, %rd2122;
	mul.lo.s64 	%rd2124, %rd2104, 811880050;
	and.b64  	%rd2125, %rd2124, 4294967294;
	add.s64 	%rd2126, %rd2102, %rd2054;
	add.s64 	%rd2127, %rd2126, %rd2125;
	shr.u64 	%rd2128, %rd2127, 32;
	add.s64 	%rd2129, %rd2128, %rd2055;
	shr.u64 	%rd2130, %rd2129, 32;
	mul.lo.s64 	%rd2131, %rd2115, -8659850874718887031;
	shr.u64 	%rd2132, %rd2131, 32;
	mad.lo.s64 	%rd2133, %rd2106, 2148002933, %rd2117;
	mad.lo.s64 	%rd2134, %rd2132, 1008765974, %rd2133;
	mad.lo.s64 	%rd2135, %rd2106, 207493785, %rd2119;
	mad.lo.s64 	%rd2136, %rd2132, 1752287885, %rd2135;
	and.b64  	%rd2137, %rd2134, 4294967295;
	and.b64  	%rd2138, %rd2136, 4294967295;
	mad.lo.s64 	%rd2139, %rd2106, 1746026693, %rd2121;
	mad.lo.s64 	%rd2140, %rd2132, 2541841041, %rd2139;
	mad.lo.s64 	%rd2141, %rd2106, 1127133286, %rd2123;
	mad.lo.s64 	%rd2142, %rd2132, 2172737629, %rd2141;
	and.b64  	%rd2143, %rd2140, 4294967295;
	and.b64  	%rd2144, %rd2142, 4294967295;
	mad.lo.s64 	%rd2145, %rd2106, 234131697, %rd2127;
	mad.lo.s64 	%rd2146, %rd2132, 3092268470, %rd2145;
	mad.lo.s64 	%rd2147, %rd2106, 1202721026, %rd2129;
	mad.lo.s64 	%rd2148, %rd2132, 3778125865, %rd2147;
	mul.lo.s64 	%rd2149, %rd2132, 811880050;
	and.b64  	%rd2150, %rd2146, 4294967295;
	and.b64  	%rd2151, %rd2148, 4294967295;
	and.b64  	%rd2152, %rd2149, 4294967294;
	add.s64 	%rd2153, %rd2130, %rd2056;
	add.s64 	%rd2154, %rd2153, %rd2152;
	add.s64 	%rd2155, %rd2137, -3632069959;
	shr.s64 	%rd2156, %rd2155, 63;
	add.s64 	%rd2157, %rd2138, %rd2156;
	add.s64 	%rd2158, %rd2157, -1008765974;
	and.b64  	%rd2159, %rd2155, 4294967295;
	and.b64  	%rd2160, %rd2158, 4294967295;
	shr.s64 	%rd2161, %rd2158, 63;
	add.s64 	%rd2162, %rd2143, %rd2161;
	add.s64 	%rd2163, %rd2162, -1752287885;
	shr.s64 	%rd2164, %rd2163, 63;
	add.s64 	%rd2165, %rd2144, %rd2164;
	add.s64 	%rd2166, %rd2165, -2541841041;
	and.b64  	%rd2167, %rd2163, 4294967295;
	and.b64  	%rd2168, %rd2166, 4294967295;
	shr.s64 	%rd2169, %rd2166, 63;
	add.s64 	%rd2170, %rd2150, %rd2169;
	add.s64 	%rd2171, %rd2170, -2172737629;
	shr.s64 	%rd2172, %rd2171, 63;
	add.s64 	%rd2173, %rd2151, %rd2172;
	add.s64 	%rd2174, %rd2173, -3092268470;
	and.b64  	%rd2175, %rd2171, 4294967295;
	and.b64  	%rd2176, %rd2174, 4294967295;
	and.b64  	%rd2177, %rd2154, 4294967295;
	shr.s64 	%rd2178, %rd2174, 63;
	add.s64 	%rd2179, %rd2177, %rd2178;
	add.s64 	%rd2180, %rd2179, -3778125865;
	and.b64  	%rd2181, %rd2180, 4294967295;
	add.s64 	%rd2182, %rd2159, 3632069959;
	shr.u64 	%rd2183, %rd2182, 32;
	add.s64 	%rd2184, %rd2183, %rd2160;
	add.s64 	%rd2185, %rd2184, 1008765974;
	shr.u64 	%rd2186, %rd2185, 32;
	and.b64  	%rd2187, %rd2182, 4294967295;
	and.b64  	%rd2188, %rd2185, 4294967295;
	add.s64 	%rd2189, %rd2167, %rd2186;
	add.s64 	%rd2190, %rd2189, 1752287885;
	shr.u64 	%rd2191, %rd2190, 32;
	add.s64 	%rd2192, %rd2168, %rd2191;
	add.s64 	%rd2193, %rd2192, 2541841041;
	shr.u64 	%rd2194, %rd2193, 32;
	and.b64  	%rd2195, %rd2190, 4294967295;
	and.b64  	%rd2196, %rd2193, 4294967295;
	add.s64 	%rd2197, %rd2175, %rd2194;
	add.s64 	%rd2198, %rd2197, 2172737629;
	shr.u64 	%rd2199, %rd2198, 32;
	add.s64 	%rd2200, %rd2176, %rd2199;
	add.s64 	%rd2201, %rd2200, 3092268470;
	shr.u64 	%rd2202, %rd2201, 32;
	and.b64  	%rd2203, %rd2198, 4294967295;
	and.b64  	%rd2204, %rd2201, 4294967295;
	add.s64 	%rd2205, %rd2181, %rd2202;
	add.s64 	%rd2206, %rd2205, 3778125865;
	shr.s64 	%rd2207, %rd2180, 31;
	and.b64  	%rd2208, %rd2207, -4294967296;
	add.s64 	%rd2209, %rd2208, %rd2154;
	and.b64  	%rd2210, %rd2209, -4294967296;
	add.s64 	%rd2211, %rd2210, %rd2206;
	mul.lo.s64 	%rd2212, %rd65, %rd63;
	mul.lo.s64 	%rd2213, %rd64, %rd65;
	mad.lo.s64 	%rd2214, %rd66, %rd63, %rd2213;
	mul.lo.s64 	%rd2215, %rd66, %rd64;
	and.b64  	%rd2216, %rd2212, 4294967295;
	shl.b64 	%rd2217, %rd2214, 32;
	or.b64  	%rd2218, %rd2217, %rd2216;
	mad.lo.s64 	%rd2219, %rd67, %rd63, %rd2215;
	mul.lo.s64 	%rd2220, %rd67, %rd64;
	mad.lo.s64 	%rd2221, %rd68, %rd63, %rd2220;
	mul.lo.s64 	%rd2222, %rd68, %rd64;
	and.b64  	%rd2223, %rd2219, 4294967295;
	shl.b64 	%rd2224, %rd2221, 32;
	or.b64  	%rd2225, %rd2224, %rd2223;
	mad.lo.s64 	%rd2226, %rd69, %rd63, %rd2222;
	mul.lo.s64 	%rd2227, %rd64, %rd69;
	mad.lo.s64 	%rd2228, %rd70, %rd63, %rd2227;
	mul.lo.s64 	%rd2229, %rd70, %rd64;
	mad.lo.s64 	%rd2230, %rd67, %rd65, %rd2226;
	mad.lo.s64 	%rd2231, %rd66, %rd67, %rd2228;
	mad.lo.s64 	%rd2232, %rd68, %rd65, %rd2231;
	and.b64  	%rd2233, %rd2230, 4294967295;
	shl.b64 	%rd2234, %rd2232, 32;
	or.b64  	%rd2235, %rd2234, %rd2233;
	mad.lo.s64 	%rd2236, %rd68, %rd66, %rd2229;
	mad.lo.s64 	%rd2237, %rd69, %rd65, %rd2236;
	mul.lo.s64 	%rd2238, %rd66, %rd69;
	mad.lo.s64 	%rd2239, %rd70, %rd65, %rd2238;
	mul.lo.s64 	%rd2240, %rd70, %rd66;
	and.b64  	%rd2241, %rd2237, 4294967295;
	shl.b64 	%rd2242, %rd2239, 32;
	or.b64  	%rd2243, %rd2242, %rd2241;
	mad.lo.s64 	%rd2244, %rd69, %rd67, %rd2240;
	mul.lo.s64 	%rd2245, %rd68, %rd69;
	mad.lo.s64 	%rd2246, %rd70, %rd67, %rd2245;
	mul.lo.s64 	%rd2247, %rd70, %rd68;
	and.b64  	%rd2248, %rd2244, 4294967295;
	shl.b64 	%rd2249, %rd2246, 32;
	or.b64  	%rd2250, %rd2249, %rd2248;
	and.b64  	%rd2251, %rd2247, 4294967295;
	mov.b64 	{%r117, %r118}, %rd2251;
	mov.b64 	{%r119, %r120}, %rd2249;
	shf.l.wrap.b32 	%r121, %r120, %r117, 1;
	shf.l.wrap.b32 	%r122, %r117, %r118, 1;
	mov.b64 	%rd2252, {%r121, %r122};
	mov.b64 	{%r123, %r124}, %rd2250;
	mov.b64 	{%r125, %r126}, %rd2242;
	shf.l.wrap.b32 	%r127, %r126, %r123, 1;
	shf.l.wrap.b32 	%r128, %r123, %r124, 1;
	mov.b64 	%rd2253, {%r127, %r128};
	mov.b64 	{%r129, %r130}, %rd2243;
	mov.b64 	{%r131, %r132}, %rd2234;
	shf.l.wrap.b32 	%r133, %r132, %r129, 1;
	shf.l.wrap.b32 	%r134, %r129, %r130, 1;
	mov.b64 	%rd2254, {%r133, %r134};
	mov.b64 	{%r135, %r136}, %rd2235;
	mov.b64 	{%r137, %r138}, %rd2224;
	shf.l.wrap.b32 	%r139, %r138, %r135, 1;
	shf.l.wrap.b32 	%r140, %r135, %r136, 1;
	mov.b64 	%rd2255, {%r139, %r140};
	mov.b64 	{%r141, %r142}, %rd2225;
	mov.b64 	{%r143, %r144}, %rd2217;
	shf.l.wrap.b32 	%r145, %r144, %r141, 1;
	shf.l.wrap.b32 	%r146, %r141, %r142, 1;
	mov.b64 	%rd2256, {%r145, %r146};
	shl.b64 	%rd2257, %rd2218, 1;
	mul.lo.s64 	%rd2258, %rd63, %rd63;
	mul.lo.s64 	%rd2259, %rd63, %rd64;
	shl.b64 	%rd2260, %rd2259, 33;
	mul.lo.s64 	%rd2261, %rd64, %rd64;
	and.b64  	%rd2262, %rd2258, 4294967293;
	or.b64  	%rd2263, %rd2260, %rd2262;
	and.b64  	%rd2264, %rd2261, 4294967295;
	and.b64  	%rd2265, %rd2257, 4294967294;
	add.s64 	%rd2266, %rd2264, %rd2265;
	shr.u64 	%rd2267, %rd2266, 32;
	shr.u64 	%rd2268, %rd2257, 32;
	add.s64 	%rd2269, %rd2267, %rd2268;
	shr.u64 	%rd2270, %rd2269, 32;
	mad.lo.s64 	%rd2271, %rd65, %rd65, %rd2256;
	shr.u64 	%rd2272, %rd2256, 32;
	mul.lo.s64 	%rd2273, %rd65, %rd66;
	shl.b64 	%rd2274, %rd2273, 1;
	mul.lo.s64 	%rd2275, %rd66, %rd66;
	and.b64  	%rd2276, %rd2275, 4294967295;
	and.b64  	%rd2277, %rd2255, 4294967295;
	add.s64 	%rd2278, %rd2276, %rd2277;
	shr.u64 	%rd2279, %rd2278, 32;
	shr.u64 	%rd2280, %rd2255, 32;
	add.s64 	%rd2281, %rd2279, %rd2280;
	shr.u64 	%rd2282, %rd2281, 32;
	mad.lo.s64 	%rd2283, %rd67, %rd67, %rd2254;
	add.s64 	%rd2284, %rd2283, %rd2282;
	shr.u64 	%rd2285, %rd2254, 32;
	mul.lo.s64 	%rd2286, %rd67, %rd68;
	shl.b64 	%rd2287, %rd2286, 1;
	add.s64 	%rd2288, %rd2285, %rd2287;
	mul.lo.s64 	%rd2289, %rd68, %rd68;
	and.b64  	%rd2290, %rd2284, 4294967295;
	and.b64  	%rd2291, %rd2288, 4294967295;
	and.b64  	%rd2292, %rd2289, 4294967295;
	and.b64  	%rd2293, %rd2253, 4294967295;
	add.s64 	%rd2294, %rd2293, %rd2292;
	shr.u64 	%rd2295, %rd2294, 32;
	shr.u64 	%rd2296, %rd2253, 32;
	add.s64 	%rd2297, %rd2295, %rd2296;
	shr.u64 	%rd2298, %rd2297, 32;
	and.b64  	%rd2299, %rd2294, 4294967295;
	and.b64  	%rd2300, %rd2297, 4294967295;
	mad.lo.s64 	%rd2301, %rd69, %rd69, %rd2252;
	add.s64 	%rd2302, %rd2301, %rd2298;
	shr.u64 	%rd2303, %rd2252, 32;
	mul.lo.s64 	%rd2304, %rd69, %rd70;
	shl.b64 	%rd2305, %rd2304, 1;
	or.b64  	%rd2306, %rd2303, %rd2305;
	mul.lo.s64 	%rd2307, %rd70, %rd70;
	and.b64  	%rd2308, %rd2302, 4294967295;
	and.b64  	%rd2309, %rd2306, 4294967295;
	and.b64  	%rd2310, %rd2307, 4294967295;
	mul.lo.s64 	%rd2311, %rd2263, -8659850874718887031;
	shr.u64 	%rd2312, %rd2311, 32;
	mad.lo.s64 	%rd2313, %rd2258, 2148002933, %rd2266;
	mad.lo.s64 	%rd2314, %rd2312, 1008765974, %rd2313;
	mad.lo.s64 	%rd2315, %rd2258, 207493785, %rd2269;
	mad.lo.s64 	%rd2316, %rd2312, 1752287885, %rd2315;
	and.b64  	%rd2317, %rd2314, 4294967295;
	shl.b64 	%rd2318, %rd2316, 32;
	or.b64  	%rd2319, %rd2318, %rd2317;
	mad.lo.s64 	%rd2320, %rd2258, 234131697, %rd2278;
	mad.lo.s64 	%rd2321, %rd2312, 3092268470, %rd2320;
	mul.lo.s64 	%rd2322, %rd2258, 1202721026;
	mul.lo.s64 	%rd2323, %rd2312, 811880050;
	and.b64  	%rd2324, %rd2323, 4294967294;
	add.s64 	%rd2325, %rd2290, %rd2324;
	shr.u64 	%rd2326, %rd2325, 32;
	add.s64 	%rd2327, %rd2326, %rd2291;
	shr.u64 	%rd2328, %rd2327, 32;
	mul.lo.s64 	%rd2329, %rd2319, -8659850874718887031;
	shr.u64 	%rd2330, %rd2329, 32;
	mad.lo.s64 	%rd2331, %rd2258, 1746026693, %rd2271;
	mad.lo.s64 	%rd2332, %rd2312, 2541841041, %rd2331;
	add.s64 	%rd2333, %rd2332, %rd2270;
	mad.lo.s64 	%rd2334, %rd2314, 2148002933, %rd2333;
	mad.lo.s64 	%rd2335, %rd2330, 1008765974, %rd2334;
	mad.lo.s64 	%rd2336, %rd2258, 1127133286, %rd2272;
	add.s64 	%rd2337, %rd2336, %rd2274;
	mad.lo.s64 	%rd2338, %rd2312, 2172737629, %rd2337;
	mad.lo.s64 	%rd2339, %rd2314, 207493785, %rd2338;
	mad.lo.s64 	%rd2340, %rd2330, 1752287885, %rd2339;
	and.b64  	%rd2341, %rd2335, 4294967295;
	shl.b64 	%rd2342, %rd2340, 32;
	or.b64  	%rd2343, %rd2342, %rd2341;
	mad.lo.s64 	%rd2344, %rd2314, 1746026693, %rd2321;
	mad.lo.s64 	%rd2345, %rd2330, 2541841041, %rd2344;
	mad.lo.s64 	%rd2346, %rd2314, 234131697, %rd2325;
	mad.lo.s64 	%rd2347, %rd2330, 3092268470, %rd2346;
	mad.lo.s64 	%rd2348, %rd2314, 1202721026, %rd2327;
	mad.lo.s64 	%rd2349, %rd2330, 3778125865, %rd2348;
	mul.lo.s64 	%rd2350, %rd2330, 811880050;
	and.b64  	%rd2351, %rd2350, 4294967294;
	add.s64 	%rd2352, %rd2351, %rd2299;
	add.s64 	%rd2353, %rd2352, %rd2328;
	shr.u64 	%rd2354, %rd2353, 32;
	add.s64 	%rd2355, %rd2354, %rd2300;
	shr.u64 	%rd2356, %rd2355, 32;
	mul.lo.s64 	%rd2357, %rd2343, -8659850874718887031;
	shr.u64 	%rd2358, %rd2357, 32;
	mad.lo.s64 	%rd2359, %rd2335, 2148002933, %rd2345;
	mad.lo.s64 	%rd2360, %rd2358, 1008765974, %rd2359;
	mad.lo.s64 	%rd2361, %rd2312, 3778125865, %rd2322;
	add.s64 	%rd2362, %rd2361, %rd2281;
	mad.lo.s64 	%rd2363, %rd2314, 1127133286, %rd2362;
	mad.lo.s64 	%rd2364, %rd2330, 2172737629, %rd2363;
	mad.lo.s64 	%rd2365, %rd2335, 207493785, %rd2364;
	mad.lo.s64 	%rd2366, %rd2358, 1752287885, %rd2365;
	and.b64  	%rd2367, %rd2360, 4294967295;
	shl.b64 	%rd2368, %rd2366, 32;
	or.b64  	%rd2369, %rd2368, %rd2367;
	mad.lo.s64 	%rd2370, %rd2335, 1746026693, %rd2347;
	mad.lo.s64 	%rd2371, %rd2358, 2541841041, %rd2370;
	mad.lo.s64 	%rd2372, %rd2335, 1127133286, %rd2349;
	mad.lo.s64 	%rd2373, %rd2358, 2172737629, %rd2372;
	mad.lo.s64 	%rd2374, %rd2335, 234131697, %rd2353;
	mad.lo.s64 	%rd2375, %rd2358, 3092268470, %rd2374;
	mad.lo.s64 	%rd2376, %rd2335, 1202721026, %rd2355;
	mad.lo.s64 	%rd2377, %rd2358, 3778125865, %rd2376;
	mul.lo.s64 	%rd2378, %rd2358, 811880050;
	and.b64  	%rd2379, %rd2378, 4294967294;
	add.s64 	%rd2380, %rd2356, %rd2308;
	add.s64 	%rd2381, %rd2380, %rd2379;
	shr.u64 	%rd2382, %rd2381, 32;
	add.s64 	%rd2383, %rd2382, %rd2309;
	shr.u64 	%rd2384, %rd2383, 32;
	mul.lo.s64 	%rd2385, %rd2369, -8659850874718887031;
	shr.u64 	%rd2386, %rd2385, 32;
	mad.lo.s64 	%rd2387, %rd2360, 2148002933, %rd2371;
	mad.lo.s64 	%rd2388, %rd2386, 1008765974, %rd2387;
	mad.lo.s64 	%rd2389, %rd2360, 207493785, %rd2373;
	mad.lo.s64 	%rd2390, %rd2386, 1752287885, %rd2389;
	and.b64  	%rd2391, %rd2388, 4294967295;
	and.b64  	%rd2392, %rd2390, 4294967295;
	mad.lo.s64 	%rd2393, %rd2360, 1746026693, %rd2375;
	mad.lo.s64 	%rd2394, %rd2386, 2541841041, %rd2393;
	mad.lo.s64 	%rd2395, %rd2360, 1127133286, %rd2377;
	mad.lo.s64 	%rd2396, %rd2386, 2172737629, %rd2395;
	and.b64  	%rd2397, %rd2394, 4294967295;
	and.b64  	%rd2398, %rd2396, 4294967295;
	mad.lo.s64 	%rd2399, %rd2360, 234131697, %rd2381;
	mad.lo.s64 	%rd2400, %rd2386, 3092268470, %rd2399;
	mad.lo.s64 	%rd2401, %rd2360, 1202721026, %rd2383;
	mad.lo.s64 	%rd2402, %rd2386, 3778125865, %rd2401;
	mul.lo.s64 	%rd2403, %rd2386, 811880050;
	and.b64  	%rd2404, %rd2400, 4294967295;
	and.b64  	%rd2405, %rd2402, 4294967295;
	and.b64  	%rd2406, %rd2403, 4294967294;
	add.s64 	%rd2407, %rd2384, %rd2310;
	add.s64 	%rd2408, %rd2407, %rd2406;
	add.s64 	%rd2409, %rd2391, -3632069959;
	shr.s64 	%rd2410, %rd2409, 63;
	add.s64 	%rd2411, %rd2392, %rd2410;
	add.s64 	%rd2412, %rd2411, -1008765974;
	and.b64  	%rd2413, %rd2409, 4294967295;
	and.b64  	%rd2414, %rd2412, 4294967295;
	shr.s64 	%rd2415, %rd2412, 63;
	add.s64 	%rd2416, %rd2397, %rd2415;
	add.s64 	%rd2417, %rd2416, -1752287885;
	shr.s64 	%rd2418, %rd2417, 63;
	add.s64 	%rd2419, %rd2398, %rd2418;
	add.s64 	%rd2420, %rd2419, -2541841041;
	and.b64  	%rd2421, %rd2417, 4294967295;
	and.b64  	%rd2422, %rd2420, 4294967295;
	shr.s64 	%rd2423, %rd2420, 63;
	add.s64 	%rd2424, %rd2404, %rd2423;
	add.s64 	%rd2425, %rd2424, -2172737629;
	shr.s64 	%rd2426, %rd2425, 63;
	add.s64 	%rd2427, %rd2405, %rd2426;
	add.s64 	%rd2428, %rd2427, -3092268470;
	and.b64  	%rd2429, %rd2425, 4294967295;
	and.b64  	%rd2430, %rd2428, 4294967295;
	and.b64  	%rd2431, %rd2408, 4294967295;
	shr.s64 	%rd2432, %rd2428, 63;
	add.s64 	%rd2433, %rd2431, %rd2432;
	add.s64 	%rd2434, %rd2433, -3778125865;
	and.b64  	%rd2435, %rd2434, 4294967295;
	add.s64 	%rd2436, %rd2413, 3632069959;
	shr.u64 	%rd2437, %rd2436, 32;
	add.s64 	%rd2438, %rd2437, %rd2414;
	add.s64 	%rd2439, %rd2438, 1008765974;
	shr.u64 	%rd2440, %rd2439, 32;
	and.b64  	%rd2441, %rd2436, 4294967295;
	and.b64  	%rd2442, %rd2439, 4294967295;
	add.s64 	%rd2443, %rd2421, %rd2440;
	add.s64 	%rd2444, %rd2443, 1752287885;
	shr.u64 	%rd2445, %rd2444, 32;
	add.s64 	%rd2446, %rd2422, %rd2445;
	add.s64 	%rd2447, %rd2446, 2541841041;
	shr.u64 	%rd2448, %rd2447, 32;
	and.b64  	%rd2449, %rd2444, 4294967295;
	and.b64  	%rd2450, %rd2447, 4294967295;
	add.s64 	%rd2451, %rd2429, %rd2448;
	add.s64 	%rd2452, %rd2451, 2172737629;
	shr.u64 	%rd2453, %rd2452, 32;
	add.s64 	%rd2454, %rd2430, %rd2453;
	add.s64 	%rd2455, %rd2454, 3092268470;
	shr.u64 	%rd2456, %rd2455, 32;
	and.b64  	%rd2457, %rd2452, 4294967295;
	and.b64  	%rd2458, %rd2455, 4294967295;
	add.s64 	%rd2459, %rd2435, %rd2456;
	add.s64 	%rd2460, %rd2459, 3778125865;
	shr.s64 	%rd2461, %rd2434, 31;
	and.b64  	%rd2462, %rd2461, -4294967296;
	add.s64 	%rd2463, %rd2462, %rd2408;
	and.b64  	%rd2464, %rd2463, -4294967296;
	add.s64 	%rd2465, %rd2464, %rd2460;
	mul.lo.s64 	%rd2466, %rd2444, %rd2436;
	mul.lo.s64 	%rd2467, %rd2444, %rd2439;
	mad.lo.s64 	%rd2468, %rd2447, %rd2436, %rd2467;
	mul.lo.s64 	%rd2469, %rd2447, %rd2439;
	and.b64  	%rd2470, %rd2466, 4294967295;
	shl.b64 	%rd2471, %rd2468, 32;
	or.b64  	%rd2472, %rd2471, %rd2470;
	mad.lo.s64 	%rd2473, %rd2452, %rd2436, %rd2469;
	mul.lo.s64 	%rd2474, %rd2452, %rd2439;
	mad.lo.s64 	%rd2475, %rd2455, %rd2436, %rd2474;
	and.b64  	%rd2476, %rd2473, 4294967295;
	shl.b64 	%rd2477, %rd2475, 32;
	or.b64  	%rd2478, %rd2477, %rd2476;
	shr.u64 	%rd2479, %rd2465, 32;
	mul.lo.s64 	%rd2480, %rd2452, %rd2444;
	mad.lo.s64 	%rd2481, %rd2455, %rd2439, %rd2480;
	mad.lo.s64 	%rd2482, %rd2460, %rd2436, %rd2481;
	mul.lo.s64 	%rd2483, %rd2452, %rd2447;
	mad.lo.s64 	%rd2484, %rd2455, %rd2444, %rd2483;
	mad.lo.s64 	%rd2485, %rd2460, %rd2439, %rd2484;
	mad.lo.s64 	%rd2486, %rd2479, %rd2436, %rd2485;
	mul.lo.s64 	%rd2487, %rd2455, %rd2447;
	and.b64  	%rd2488, %rd2482, 4294967295;
	shl.b64 	%rd2489, %rd2486, 32;
	or.b64  	%rd2490, %rd2489, %rd2488;
	mad.lo.s64 	%rd2491, %rd2460, %rd2444, %rd2487;
	mad.lo.s64 	%rd2492, %rd2479, %rd2439, %rd2491;
	mul.lo.s64 	%rd2493, %rd2460, %rd2447;
	mad.lo.s64 	%rd2494, %rd2479, %rd2444, %rd2493;
	and.b64  	%rd2495, %rd2492, 4294967295;
	shl.b64 	%rd2496, %rd2494, 32;
	or.b64  	%rd2497, %rd2495, %rd2496;
	mul.lo.s64 	%rd2498, %rd2460, %rd2452;
	mad.lo.s64 	%rd2499, %rd2479, %rd2447, %rd2498;
	mul.lo.s64 	%rd2500, %rd2460, %rd2455;
	mad.lo.s64 	%rd2501, %rd2479, %rd2452, %rd2500;
	mul.lo.s64 	%rd2502, %rd2479, %rd2455;
	and.b64  	%rd2503, %rd2499, 4294967295;
	shl.b64 	%rd2504, %rd2501, 32;
	or.b64  	%rd2505, %rd2504, %rd2503;
	and.b64  	%rd2506, %rd2502, 4294967295;
	mov.b64 	{%r147, %r148}, %rd2506;
	mov.b64 	{%r149, %r150}, %rd2504;
	shf.l.wrap.b32 	%r151, %r150, %r147, 1;
	shf.l.wrap.b32 	%r152, %r147, %r148, 1;
	mov.b64 	%rd2507, {%r151, %r152};
	mov.b64 	{%r153, %r154}, %rd2505;
	mov.b64 	{%r155, %r156}, %rd2496;
	shf.l.wrap.b32 	%r157, %r156, %r153, 1;
	shf.l.wrap.b32 	%r158, %r153, %r154, 1;
	mov.b64 	%rd2508, {%r157, %r158};
	mov.b64 	{%r159, %r160}, %rd2497;
	mov.b64 	{%r161, %r162}, %rd2489;
	shf.l.wrap.b32 	%r163, %r162, %r159, 1;
	shf.l.wrap.b32 	%r164, %r159, %r160, 1;
	mov.b64 	%rd2509, {%r163, %r164};
	mov.b64 	{%r165, %r166}, %rd2490;
	mov.b64 	{%r167, %r168}, %rd2477;
	shf.l.wrap.b32 	%r169, %r168, %r165, 1;
	shf.l.wrap.b32 	%r170, %r165, %r166, 1;
	mov.b64 	%rd2510, {%r169, %r170};
	mov.b64 	{%r171, %r172}, %rd2478;
	mov.b64 	{%r173, %r174}, %rd2471;
	shf.l.wrap.b32 	%r175, %r174, %r171, 1;
	shf.l.wrap.b32 	%r176, %r171, %r172, 1;
	mov.b64 	%rd2511, {%r175, %r176};
	shl.b64 	%rd2512, %rd2472, 1;
	mul.lo.s64 	%rd2513, %rd2436, %rd2436;
	mul.lo.s64 	%rd2514, %rd2436, %rd2439;
	shl.b64 	%rd2515, %rd2514, 33;
	mul.lo.s64 	%rd2516, %rd2439, %rd2439;
	and.b64  	%rd2517, %rd2513, 4294967295;
	or.b64  	%rd2518, %rd2515, %rd2517;
	and.b64  	%rd2519, %rd2516, 4294967295;
	and.b64  	%rd2520, %rd2512, 4294967294;
	add.s64 	%rd2521, %rd2520, %rd2519;
	shr.u64 	%rd2522, %rd2521, 32;
	shr.u64 	%rd2523, %rd2512, 32;
	add.s64 	%rd2524, %rd2522, %rd2523;
	shr.u64 	%rd2525, %rd2524, 32;
	mul.lo.s64 	%rd2526, %rd2444, %rd2444;
	shr.u64 	%rd2527, %rd2511, 32;
	mul.lo.s64 	%rd2528, %rd2444, %rd2447;
	shl.b64 	%rd2529, %rd2528, 1;
	mul.lo.s64 	%rd2530, %rd2447, %rd2447;
	and.b64  	%rd2531, %rd2530, 4294967295;
	and.b64  	%rd2532, %rd2510, 4294967295;
	add.s64 	%rd2533, %rd2532, %rd2531;
	shr.u64 	%rd2534, %rd2533, 32;
	shr.u64 	%rd2535, %rd2510, 32;
	add.s64 	%rd2536, %rd2534, %rd2535;
	shr.u64 	%rd2537, %rd2536, 32;
	mad.lo.s64 	%rd2538, %rd2452, %rd2452, %rd2509;
	add.s64 	%rd2539, %rd2538, %rd2537;
	shr.u64 	%rd2540, %rd2509, 32;
	mul.lo.s64 	%rd2541, %rd2452, %rd2455;
	shl.b64 	%rd2542, %rd2541, 1;
	add.s64 	%rd2543, %rd2540, %rd2542;
	mul.lo.s64 	%rd2544, %rd2455, %rd2455;
	and.b64  	%rd2545, %rd2539, 4294967295;
	and.b64  	%rd2546, %rd2543, 4294967295;
	and.b64  	%rd2547, %rd2544, 4294967295;
	and.b64  	%rd2548, %rd2508, 4294967295;
	add.s64 	%rd2549, %rd2548, %rd2547;
	shr.u64 	%rd2550, %rd2549, 32;
	shr.u64 	%rd2551, %rd2508, 32;
	add.s64 	%rd2552, %rd2550, %rd2551;
	shr.u64 	%rd2553, %rd2552, 32;
	and.b64  	%rd2554, %rd2549, 4294967295;
	and.b64  	%rd2555, %rd2552, 4294967295;
	mad.lo.s64 	%rd2556, %rd2460, %rd2460, %rd2507;
	add.s64 	%rd2557, %rd2556, %rd2553;
	shr.u64 	%rd2558, %rd2507, 32;
	mul.lo.s64 	%rd2559, %rd2460, %rd2479;
	shl.b64 	%rd2560, %rd2559, 1;
	or.b64  	%rd2561, %rd2558, %rd2560;
	mul.lo.s64 	%rd2562, %rd2479, %rd2479;
	and.b64  	%rd2563, %rd2557, 4294967295;
	and.b64  	%rd2564, %rd2561, 4294967295;
	and.b64  	%rd2565, %rd2562, 4294967295;
	mul.lo.s64 	%rd2566, %rd2518, -8659850874718887031;
	shr.u64 	%rd2567, %rd2566, 32;
	mul.lo.s64 	%rd2568, %rd2513, 2148002933;
	mad.lo.s64 	%rd2569, %rd2567, 1008765974, %rd2568;
	add.s64 	%rd2570, %rd2569, %rd2521;
	mul.lo.s64 	%rd2571, %rd2513, 207493785;
	mad.lo.s64 	%rd2572, %rd2567, 1752287885, %rd2571;
	add.s64 	%rd2573, %rd2572, %rd2524;
	and.b64  	%rd2574, %rd2570, 4294967295;
	shl.b64 	%rd2575, %rd2573, 32;
	or.b64  	%rd2576, %rd2575, %rd2574;
	mul.lo.s64 	%rd2577, %rd2513, 1127133286;
	mul.lo.s64 	%rd2578, %rd2513, 234131697;
	mul.lo.s64 	%rd2579, %rd2513, 1202721026;
	mul.lo.s64 	%rd2580, %rd2567, 811880050;
	and.b64  	%rd2581, %rd2580, 4294967294;
	add.s64 	%rd2582, %rd2545, %rd2581;
	shr.u64 	%rd2583, %rd2582, 32;
	add.s64 	%rd2584, %rd2583, %rd2546;
	shr.u64 	%rd2585, %rd2584, 32;
	mul.lo.s64 	%rd2586, %rd2576, -8659850874718887031;
	shr.u64 	%rd2587, %rd2586, 32;
	mad.lo.s64 	%rd2588, %rd2513, 1746026693, %rd2526;
	mad.lo.s64 	%rd2589, %rd2567, 2541841041, %rd2588;
	add.s64 	%rd2590, %rd2589, %rd2525;
	mad.lo.s64 	%rd2591, %rd2570, 2148002933, %rd2590;
	add.s64 	%rd2592, %rd2591, %rd2511;
	mad.lo.s64 	%rd2593, %rd2587, 1008765974, %rd2592;
	mad.lo.s64 	%rd2594, %rd2567, 2172737629, %rd2577;
	add.s64 	%rd2595, %rd2594, %rd2529;
	mad.lo.s64 	%rd2596, %rd2570, 207493785, %rd2595;
	add.s64 	%rd2597, %rd2596, %rd2527;
	mad.lo.s64 	%rd2598, %rd2587, 1752287885, %rd2597;
	and.b64  	%rd2599, %rd2593, 4294967295;
	shl.b64 	%rd2600, %rd2598, 32;
	or.b64  	%rd2601, %rd2600, %rd2599;
	mul.lo.s64 	%rd2602, %rd2570, 234131697;
	mul.lo.s64 	%rd2603, %rd2570, 1202721026;
	mul.lo.s64 	%rd2604, %rd2587, 811880050;
	and.b64  	%rd2605, %rd2604, 4294967294;
	add.s64 	%rd2606, %rd2554, %rd2605;
	add.s64 	%rd2607, %rd2606, %rd2585;
	shr.u64 	%rd2608, %rd2607, 32;
	add.s64 	%rd2609, %rd2608, %rd2555;
	shr.u64 	%rd2610, %rd2609, 32;
	mul.lo.s64 	%rd2611, %rd2601, -8659850874718887031;
	shr.u64 	%rd2612, %rd2611, 32;
	mad.lo.s64 	%rd2613, %rd2567, 3092268470, %rd2578;
	mad.lo.s64 	%rd2614, %rd2570, 1746026693, %rd2613;
	mad.lo.s64 	%rd2615, %rd2587, 2541841041, %rd2614;
	mad.lo.s64 	%rd2616, %rd2593, 2148002933, %rd2615;
	add.s64 	%rd2617, %rd2616, %rd2533;
	mad.lo.s64 	%rd2618, %rd2612, 1008765974, %rd2617;
	mad.lo.s64 	%rd2619, %rd2567, 3778125865, %rd2579;
	mad.lo.s64 	%rd2620, %rd2570, 1127133286, %rd2619;
	mad.lo.s64 	%rd2621, %rd2587, 2172737629, %rd2620;
	mad.lo.s64 	%rd2622, %rd2593, 207493785, %rd2621;
	mad.lo.s64 	%rd2623, %rd2612, 1752287885, %rd2622;
	add.s64 	%rd2624, %rd2623, %rd2536;
	and.b64  	%rd2625, %rd2618, 4294967295;
	shl.b64 	%rd2626, %rd2624, 32;
	or.b64  	%rd2627, %rd2626, %rd2625;
	mul.lo.s64 	%rd2628, %rd2593, 234131697;
	mul.lo.s64 	%rd2629, %rd2593, 1202721026;
	mul.lo.s64 	%rd2630, %rd2612, 811880050;
	and.b64  	%rd2631, %rd2630, 4294967294;
	add.s64 	%rd2632, %rd2563, %rd2631;
	add.s64 	%rd2633, %rd2632, %rd2610;
	shr.u64 	%rd2634, %rd2633, 32;
	add.s64 	%rd2635, %rd2634, %rd2564;
	shr.u64 	%rd2636, %rd2635, 32;
	mul.lo.s64 	%rd2637, %rd2627, -8659850874718887031;
	shr.u64 	%rd2638, %rd2637, 32;
	mad.lo.s64 	%rd2639, %rd2587, 3092268470, %rd2602;
	mad.lo.s64 	%rd2640, %rd2593, 1746026693, %rd2639;
	mad.lo.s64 	%rd2641, %rd2612, 2541841041, %rd2640;
	add.s64 	%rd2642, %rd2641, %rd2582;
	mad.lo.s64 	%rd2643, %rd2618, 2148002933, %rd2642;
	mad.lo.s64 	%rd2644, %rd2638, 1008765974, %rd2643;
	mad.lo.s64 	%rd2645, %rd2587, 3778125865, %rd2603;
	mad.lo.s64 	%rd2646, %rd2593, 1127133286, %rd2645;
	mad.lo.s64 	%rd2647, %rd2612, 2172737629, %rd2646;
	mad.lo.s64 	%rd2648, %rd2618, 207493785, %rd2647;
	add.s64 	%rd2649, %rd2648, %rd2584;
	mad.lo.s64 	%rd2650, %rd2638, 1752287885, %rd2649;
	and.b64  	%rd2651, %rd2644, 4294967295;
	and.b64  	%rd2652, %rd2650, 4294967295;
	mad.lo.s64 	%rd2653, %rd2612, 3092268470, %rd2628;
	mad.lo.s64 	%rd2654, %rd2618, 1746026693, %rd2653;
	add.s64 	%rd2655, %rd2654, %rd2607;
	mad.lo.s64 	%rd2656, %rd2638, 2541841041, %rd2655;
	mad.lo.s64 	%rd2657, %rd2612, 3778125865, %rd2629;
	mad.lo.s64 	%rd2658, %rd2618, 1127133286, %rd2657;
	add.s64 	%rd2659, %rd2658, %rd2609;
	mad.lo.s64 	%rd2660, %rd2638, 2172737629, %rd2659;
	and.b64  	%rd2661, %rd2656, 4294967295;
	and.b64  	%rd2662, %rd2660, 4294967295;
	mul.lo.s64 	%rd2663, %rd2618, 234131697;
	mad.lo.s64 	%rd2664, %rd2638, 3092268470, %rd2663;
	add.s64 	%rd2665, %rd2664, %rd2633;
	mul.lo.s64 	%rd2666, %rd2618, 1202721026;
	mad.lo.s64 	%rd2667, %rd2638, 3778125865, %rd2666;
	add.s64 	%rd2668, %rd2667, %rd2635;
	mul.lo.s64 	%rd2669, %rd2638, 811880050;
	and.b64  	%rd2670, %rd2665, 4294967295;
	and.b64  	%rd2671, %rd2668, 4294967295;
	and.b64  	%rd2672, %rd2669, 4294967294;
	add.s64 	%rd2673, %rd2672, %rd2565;
	add.s64 	%rd2674, %rd2673, %rd2636;
	add.s64 	%rd2675, %rd2651, -3632069959;
	shr.s64 	%rd2676, %rd2675, 63;
	add.s64 	%rd2677, %rd2652, %rd2676;
	add.s64 	%rd2678, %rd2677, -1008765974;
	and.b64  	%rd2679, %rd2675, 4294967295;
	and.b64  	%rd2680, %rd2678, 4294967295;
	shr.s64 	%rd2681, %rd2678, 63;
	add.s64 	%rd2682, %rd2661, %rd2681;
	add.s64 	%rd2683, %rd2682, -1752287885;
	shr.s64 	%rd2684, %rd2683, 63;
	add.s64 	%rd2685, %rd2662, %rd2684;
	add.s64 	%rd2686, %rd2685, -2541841041;
	and.b64  	%rd2687, %rd2683, 4294967295;
	and.b64  	%rd2688, %rd2686, 4294967295;
	shr.s64 	%rd2689, %rd2686, 63;
	add.s64 	%rd2690, %rd2670, %rd2689;
	add.s64 	%rd2691, %rd2690, -2172737629;
	shr.s64 	%rd2692, %rd2691, 63;
	add.s64 	%rd2693, %rd2671, %rd2692;
	add.s64 	%rd2694, %rd2693, -3092268470;
	and.b64  	%rd2695, %rd2691, 4294967295;
	and.b64  	%rd2696, %rd2694, 4294967295;
	and.b64  	%rd2697, %rd2674, 4294967295;
	shr.s64 	%rd2698, %rd2694, 63;
	add.s64 	%rd2699, %rd2697, %rd2698;
	add.s64 	%rd2700, %rd2699, -3778125865;
	and.b64  	%rd2701, %rd2700, 4294967295;
	add.s64 	%rd2702, %rd2679, 3632069959;
	shr.u64 	%rd2703, %rd2702, 32;
	add.s64 	%rd2704, %rd2703, %rd2680;
	add.s64 	%rd2705, %rd2704, 1008765974;
	shr.u64 	%rd2706, %rd2705, 32;
	and.b64  	%rd2707, %rd2702, 4294967295;
	and.b64  	%rd2708, %rd2705, 4294967295;
	add.s64 	%rd2709, %rd2687, %rd2706;
	add.s64 	%rd2710, %rd2709, 1752287885;
	shr.u64 	%rd2711, %rd2710, 32;
	add.s64 	%rd2712, %rd2688, %rd2711;
	add.s64 	%rd2713, %rd2712, 2541841041;
	shr.u64 	%rd2714, %rd2713, 32;
	and.b64  	%rd2715, %rd2710, 4294967295;
	and.b64  	%rd2716, %rd2713, 4294967295;
	add.s64 	%rd2717, %rd2695, %rd2714;
	add.s64 	%rd2718, %rd2717, 2172737629;
	shr.u64 	%rd2719, %rd2718, 32;
	add.s64 	%rd2720, %rd2696, %rd2719;
	add.s64 	%rd2721, %rd2720, 3092268470;
	shr.u64 	%rd2722, %rd2721, 32;
	and.b64  	%rd2723, %rd2718, 4294967295;
	and.b64  	%rd2724, %rd2721, 4294967295;
	add.s64 	%rd2725, %rd2701, %rd2722;
	add.s64 	%rd2726, %rd2725, 3778125865;
	shr.s64 	%rd2727, %rd2700, 31;
	and.b64  	%rd2728, %rd2727, -4294967296;
	add.s64 	%rd2729, %rd2728, %rd2674;
	and.b64  	%rd2730, %rd2729, -4294967296;
	add.s64 	%rd2731, %rd2730, %rd2726;
	and.b64  	%rd2732, %rd34, 4294967295;
	add.s64 	%rd2733, %rd2441, %rd2732;
	shr.u64 	%rd2734, %rd2733, 32;
	add.s64 	%rd2735, %rd2734, %rd35;
	add.s64 	%rd2736, %rd2735, %rd2442;
	shr.u64 	%rd2737, %rd2736, 32;
	and.b64  	%rd2738, %rd2733, 4294967295;
	and.b64  	%rd2739, %rd2736, 4294967295;
	and.b64  	%rd2740, %rd37, 4294967295;
	add.s64 	%rd2741, %rd2737, %rd2740;
	add.s64 	%rd2742, %rd2741, %rd2449;
	shr.u64 	%rd2743, %rd2742, 32;
	add.s64 	%rd2744, %rd2450, %rd38;
	add.s64 	%rd2745, %rd2744, %rd2743;
	shr.u64 	%rd2746, %rd2745, 32;
	and.b64  	%rd2747, %rd2742, 4294967295;
	and.b64  	%rd2748, %rd2745, 4294967295;
	and.b64  	%rd2749, %rd39, 4294967295;
	add.s64 	%rd2750, %rd2746, %rd2749;
	add.s64 	%rd2751, %rd2750, %rd2457;
	shr.u64 	%rd2752, %rd2751, 32;
	add.s64 	%rd2753, %rd2458, %rd40;
	add.s64 	%rd2754, %rd2753, %rd2752;
	shr.u64 	%rd2755, %rd2754, 32;
	and.b64  	%rd2756, %rd2751, 4294967295;
	and.b64  	%rd2757, %rd2754, 4294967295;
	and.b64  	%rd2758, %rd41, 4294967295;
	add.s64 	%rd2759, %rd2755, %rd2758;
	and.b64  	%rd2760, %rd2460, 4294967295;
	add.s64 	%rd2761, %rd2759, %rd2760;
	and.b64  	%rd2762, %rd41, -4294967296;
	add.s64 	%rd2763, %rd2465, %rd2762;
	and.b64  	%rd2764, %rd2763, -4294967296;
	add.s64 	%rd2765, %rd2764, %rd2761;
	add.s64 	%rd2766, %rd2738, -3632069959;
	shr.s64 	%rd2767, %rd2766, 63;
	add.s64 	%rd2768, %rd2767, %rd2739;
	add.s64 	%rd2769, %rd2768, -1008765974;
	and.b64  	%rd2770, %rd2766, 4294967295;
	and.b64  	%rd2771, %rd2769, 4294967295;
	shr.s64 	%rd2772, %rd2769, 63;
	add.s64 	%rd2773, %rd2772, %rd2747;
	add.s64 	%rd2774, %rd2773, -1752287885;
	shr.s64 	%rd2775, %rd2774, 63;
	add.s64 	%rd2776, %rd2775, %rd2748;
	add.s64 	%rd2777, %rd2776, -2541841041;
	and.b64  	%rd2778, %rd2774, 4294967295;
	and.b64  	%rd2779, %rd2777, 4294967295;
	shr.s64 	%rd2780, %rd2777, 63;
	add.s64 	%rd2781, %rd2780, %rd2756;
	add.s64 	%rd2782, %rd2781, -2172737629;
	shr.s64 	%rd2783, %rd2782, 63;
	add.s64 	%rd2784, %rd2783, %rd2757;
	add.s64 	%rd2785, %rd2784, -3092268470;
	and.b64  	%rd2786, %rd2782, 4294967295;
	and.b64  	%rd2787, %rd2785, 4294967295;
	and.b64  	%rd2788, %rd2761, 4294967295;
	shr.s64 	%rd2789, %rd2785, 63;
	add.s64 	%rd2790, %rd2789, %rd2788;
	add.s64 	%rd2791, %rd2790, -3778125865;
	shr.u64 	%rd2792, %rd2765, 32;
	shr.s64 	%rd2793, %rd2791, 63;
	add.s64 	%rd2794, %rd2793, %rd2792;
	add.s64 	%rd2795, %rd2794, -811880050;
	shr.u64 	%rd2796, %rd2795, 32;
	and.b64  	%rd2797, %rd2791, 4294967295;
	and.b64  	%rd2798, %rd2796, 3632069959;
	add.s64 	%rd2799, %rd2798, %rd2770;
	shr.u64 	%rd2800, %rd2799, 32;
	and.b64  	%rd2801, %rd2796, 1008765974;
	add.s64 	%rd2802, %rd2801, %rd2771;
	add.s64 	%rd2803, %rd2802, %rd2800;
	shr.u64 	%rd2804, %rd2803, 32;
	and.b64  	%rd2805, %rd2796, 1752287885;
	add.s64 	%rd2806, %rd2805, %rd2778;
	add.s64 	%rd2807, %rd2806, %rd2804;
	shr.u64 	%rd2808, %rd2807, 32;
	and.b64  	%rd2809, %rd2796, 2541841041;
	add.s64 	%rd2810, %rd2809, %rd2779;
	add.s64 	%rd2811, %rd2810, %rd2808;
	shr.u64 	%rd2812, %rd2811, 32;
	and.b64  	%rd2813, %rd2796, 2172737629;
	add.s64 	%rd2814, %rd2813, %rd2786;
	add.s64 	%rd2815, %rd2814, %rd2812;
	shr.u64 	%rd2816, %rd2815, 32;
	and.b64  	%rd2817, %rd2796, 3092268470;
	add.s64 	%rd2818, %rd2817, %rd2787;
	add.s64 	%rd2819, %rd2818, %rd2816;
	shr.u64 	%rd2820, %rd2819, 32;
	and.b64  	%rd2821, %rd2796, 3778125865;
	add.s64 	%rd2822, %rd2821, %rd2797;
	add.s64 	%rd2823, %rd2822, %rd2820;
	shl.b64 	%rd2824, %rd2795, 32;
	and.b64  	%rd2825, %rd2795, 3486998263024844800;
	add.s64 	%rd2826, %rd2825, %rd2824;
	add.s64 	%rd2827, %rd2826, %rd2823;
	mul.lo.s64 	%rd2828, %rd2807, %rd2799;
	mul.lo.s64 	%rd2829, %rd2807, %rd2803;
	mad.lo.s64 	%rd2830, %rd2811, %rd2799, %rd2829;
	mul.lo.s64 	%rd2831, %rd2811, %rd2803;
	and.b64  	%rd2832, %rd2828, 4294967295;
	shl.b64 	%rd2833, %rd2830, 32;
	or.b64  	%rd2834, %rd2833, %rd2832;
	mad.lo.s64 	%rd2835, %rd2815, %rd2799, %rd2831;
	mul.lo.s64 	%rd2836, %rd2815, %rd2803;
	mad.lo.s64 	%rd2837, %rd2819, %rd2799, %rd2836;
	and.b64  	%rd2838, %rd2835, 4294967295;
	shl.b64 	%rd2839, %rd2837, 32;
	or.b64  	%rd2840, %rd2839, %rd2838;
	shr.u64 	%rd2841, %rd2827, 32;
	mul.lo.s64 	%rd2842, %rd2815, %rd2807;
	mad.lo.s64 	%rd2843, %rd2819, %rd2803, %rd2842;
	mad.lo.s64 	%rd2844, %rd2823, %rd2799, %rd2843;
	mul.lo.s64 	%rd2845, %rd2815, %rd2811;
	mad.lo.s64 	%rd2846, %rd2819, %rd2807, %rd2845;
	mad.lo.s64 	%rd2847, %rd2823, %rd2803, %rd2846;
	mad.lo.s64 	%rd2848, %rd2841, %rd2799, %rd2847;
	mul.lo.s64 	%rd2849, %rd2819, %rd2811;
	and.b64  	%rd2850, %rd2844, 4294967295;
	shl.b64 	%rd2851, %rd2848, 32;
	or.b64  	%rd2852, %rd2851, %rd2850;
	mad.lo.s64 	%rd2853, %rd2823, %rd2807, %rd2849;
	mad.lo.s64 	%rd2854, %rd2841, %rd2803, %rd2853;
	mul.lo.s64 	%rd2855, %rd2823, %rd2811;
	mad.lo.s64 	%rd2856, %rd2841, %rd2807, %rd2855;
	and.b64  	%rd2857, %rd2854, 4294967295;
	shl.b64 	%rd2858, %rd2856, 32;
	or.b64  	%rd2859, %rd2857, %rd2858;
	mul.lo.s64 	%rd2860, %rd2823, %rd2815;
	mad.lo.s64 	%rd2861, %rd2841, %rd2811, %rd2860;
	mul.lo.s64 	%rd2862, %rd2823, %rd2819;
	mad.lo.s64 	%rd2863, %rd2841, %rd2815, %rd2862;
	mul.lo.s64 	%rd2864, %rd2841, %rd2819;
	and.b64  	%rd2865, %rd2861, 4294967295;
	shl.b64 	%rd2866, %rd2863, 32;
	or.b64  	%rd2867, %rd2866, %rd2865;
	and.b64  	%rd2868, %rd2864, 4294967295;
	mov.b64 	{%r177, %r178}, %rd2868;
	mov.b64 	{%r179, %r180}, %rd2866;
	shf.l.wrap.b32 	%r181, %r180, %r177, 1;
	shf.l.wrap.b32 	%r182, %r177, %r178, 1;
	mov.b64 	%rd2869, {%r181, %r182};
	mov.b64 	{%r183, %r184}, %rd2867;
	mov.b64 	{%r185, %r186}, %rd2858;
	shf.l.wrap.b32 	%r187, %r186, %r183, 1;
	shf.l.wrap.b32 	%r188, %r183, %r184, 1;
	mov.b64 	%rd2870, {%r187, %r188};
	mov.b64 	{%r189, %r190}, %rd2859;
	mov.b64 	{%r191, %r192}, %rd2851;
	shf.l.wrap.b32 	%r193, %r192, %r189, 1;
	shf.l.wrap.b32 	%r194, %r189, %r190, 1;
	mov.b64 	%rd2871, {%r193, %r194};
	mov.b64 	{%r195, %r196}, %rd2852;
	mov.b64 	{%r197, %r198}, %rd2839;
	shf.l.wrap.b32 	%r199, %r198, %r195, 1;
	shf.l.wrap.b32 	%r200, %r195, %r196, 1;
	mov.b64 	%rd2872, {%r199, %r200};
	mov.b64 	{%r201, %r202}, %rd2840;
	mov.b64 	{%r203, %r204}, %rd2833;
	shf.l.wrap.b32 	%r205, %r204, %r201, 1;
	shf.l.wrap.b32 	%r206, %r201, %r202, 1;
	mov.b64 	%rd2873, {%r205, %r206};
	shl.b64 	%rd2874, %rd2834, 1;
	mul.lo.s64 	%rd2875, %rd2799, %rd2799;
	mul.lo.s64 	%rd2876, %rd2799, %rd2803;
	shl.b64 	%rd2877, %rd2876, 33;
	mul.lo.s64 	%rd2878, %rd2803, %rd2803;
	and.b64  	%rd2879, %rd2875, 4294967295;
	or.b64  	%rd2880, %rd2877, %rd2879;
	and.b64  	%rd2881, %rd2878, 4294967295;
	and.b64  	%rd2882, %rd2874, 4294967294;
	add.s64 	%rd2883, %rd2882, %rd2881;
	shr.u64 	%rd2884, %rd2883, 32;
	shr.u64 	%rd2885, %rd2874, 32;
	add.s64 	%rd2886, %rd2884, %rd2885;
	shr.u64 	%rd2887, %rd2886, 32;
	mul.lo.s64 	%rd2888, %rd2807, %rd2807;
	shr.u64 	%rd2889, %rd2873, 32;
	mul.lo.s64 	%rd2890, %rd2807, %rd2811;
	shl.b64 	%rd2891, %rd2890, 1;
	mul.lo.s64 	%rd2892, %rd2811, %rd2811;
	and.b64  	%rd2893, %rd2892, 4294967295;
	and.b64  	%rd2894, %rd2872, 4294967295;
	add.s64 	%rd2895, %rd2894, %rd2893;
	shr.u64 	%rd2896, %rd2895, 32;
	shr.u64 	%rd2897, %rd2872, 32;
	add.s64 	%rd2898, %rd2896, %rd2897;
	shr.u64 	%rd2899, %rd2898, 32;
	mad.lo.s64 	%rd2900, %rd2815, %rd2815, %rd2871;
	add.s64 	%rd2901, %rd2900, %rd2899;
	shr.u64 	%rd2902, %rd2871, 32;
	mul.lo.s64 	%rd2903, %rd2815, %rd2819;
	shl.b64 	%rd2904, %rd2903, 1;
	add.s64 	%rd2905, %rd2902, %rd2904;
	mul.lo.s64 	%rd2906, %rd2819, %rd2819;
	and.b64  	%rd2907, %rd2901, 4294967295;
	and.b64  	%rd2908, %rd2905, 4294967295;
	and.b64  	%rd2909, %rd2906, 4294967295;
	and.b64  	%rd2910, %rd2870, 4294967295;
	add.s64 	%rd2911, %rd2910, %rd2909;
	shr.u64 	%rd2912, %rd2911, 32;
	shr.u64 	%rd2913, %rd2870, 32;
	add.s64 	%rd2914, %rd2912, %rd2913;
	shr.u64 	%rd2915, %rd2914, 32;
	and.b64  	%rd2916, %rd2911, 4294967295;
	and.b64  	%rd2917, %rd2914, 4294967295;
	mad.lo.s64 	%rd2918, %rd2823, %rd2823, %rd2869;
	add.s64 	%rd2919, %rd2918, %rd2915;
	shr.u64 	%rd2920, %rd2869, 32;
	mul.lo.s64 	%rd2921, %rd2823, %rd2841;
	shl.b64 	%rd2922, %rd2921, 1;
	or.b64  	%rd2923, %rd2920, %rd2922;
	mul.lo.s64 	%rd2924, %rd2841, %rd2841;
	and.b64  	%rd2925, %rd2919, 4294967295;
	and.b64  	%rd2926, %rd2923, 4294967295;
	and.b64  	%rd2927, %rd2924, 4294967295;
	mul.lo.s64 	%rd2928, %rd2880, -8659850874718887031;
	shr.u64 	%rd2929, %rd2928, 32;
	mul.lo.s64 	%rd2930, %rd2875, 2148002933;
	mad.lo.s64 	%rd2931, %rd2929, 1008765974, %rd2930;
	add.s64 	%rd2932, %rd2931, %rd2883;
	mul.lo.s64 	%rd2933, %rd2875, 207493785;
	mad.lo.s64 	%rd2934, %rd2929, 1752287885, %rd2933;
	add.s64 	%rd2935, %rd2934, %rd2886;
	and.b64  	%rd2936, %rd2932, 4294967295;
	shl.b64 	%rd2937, %rd2935, 32;
	or.b64  	%rd2938, %rd2937, %rd2936;
	mul.lo.s64 	%rd2939, %rd2875, 1127133286;
	mul.lo.s64 	%rd2940, %rd2875, 234131697;
	mul.lo.s64 	%rd2941, %rd2875, 1202721026;
	mul.lo.s64 	%rd2942, %rd2929, 811880050;
	and.b64  	%rd2943, %rd2942, 4294967294;
	add.s64 	%rd2944, %rd2907, %rd2943;
	shr.u64 	%rd2945, %rd2944, 32;
	add.s64 	%rd2946, %rd2945, %rd2908;
	shr.u64 	%rd2947, %rd2946, 32;
	mul.lo.s64 	%rd2948, %rd2938, -8659850874718887031;
	shr.u64 	%rd2949, %rd2948, 32;
	mad.lo.s64 	%rd2950, %rd2875, 1746026693, %rd2888;
	mad.lo.s64 	%rd2951, %rd2929, 2541841041, %rd2950;
	add.s64 	%rd2952, %rd2951, %rd2873;
	add.s64 	%rd2953, %rd2952, %rd2887;
	mad.lo.s64 	%rd2954, %rd2932, 2148002933, %rd2953;
	mad.lo.s64 	%rd2955, %rd2949, 1008765974, %rd2954;
	mad.lo.s64 	%rd2956, %rd2929, 2172737629, %rd2939;
	add.s64 	%rd2957, %rd2956, %rd2891;
	mad.lo.s64 	%rd2958, %rd2932, 207493785, %rd2957;
	add.s64 	%rd2959, %rd2958, %rd2889;
	mad.lo.s64 	%rd2960, %rd2949, 1752287885, %rd2959;
	and.b64  	%rd2961, %rd2955, 4294967295;
	shl.b64 	%rd2962, %rd2960, 32;
	or.b64  	%rd2963, %rd2962, %rd2961;
	mul.lo.s64 	%rd2964, %rd2932, 234131697;
	mul.lo.s64 	%rd2965, %rd2932, 1202721026;
	mul.lo.s64 	%rd2966, %rd2949, 811880050;
	and.b64  	%rd2967, %rd2966, 4294967294;
	add.s64 	%rd2968, %rd2916, %rd2967;
	add.s64 	%rd2969, %rd2968, %rd2947;
	shr.u64 	%rd2970, %rd2969, 32;
	add.s64 	%rd2971, %rd2970, %rd2917;
	shr.u64 	%rd2972, %rd2971, 32;
	mul.lo.s64 	%rd2973, %rd2963, -8659850874718887031;
	shr.u64 	%rd2974, %rd2973, 32;
	mad.lo.s64 	%rd2975, %rd2929, 3092268470, %rd2940;
	mad.lo.s64 	%rd2976, %rd2932, 1746026693, %rd2975;
	mad.lo.s64 	%rd2977, %rd2949, 2541841041, %rd2976;
	mad.lo.s64 	%rd2978, %rd2955, 2148002933, %rd2977;
	add.s64 	%rd2979, %rd2978, %rd2895;
	mad.lo.s64 	%rd2980, %rd2974, 1008765974, %rd2979;
	mad.lo.s64 	%rd2981, %rd2929, 3778125865, %rd2941;
	mad.lo.s64 	%rd2982, %rd2932, 1127133286, %rd2981;
	mad.lo.s64 	%rd2983, %rd2949, 2172737629, %rd2982;
	mad.lo.s64 	%rd2984, %rd2955, 207493785, %rd2983;
	add.s64 	%rd2985, %rd2984, %rd2898;
	mad.lo.s64 	%rd2986, %rd2974, 1752287885, %rd2985;
	and.b64  	%rd2987, %rd2980, 4294967295;
	shl.b64 	%rd2988, %rd2986, 32;
	or.b64  	%rd2989, %rd2988, %rd2987;
	mul.lo.s64 	%rd2990, %rd2955, 234131697;
	mul.lo.s64 	%rd2991, %rd2955, 1202721026;
	mul.lo.s64 	%rd2992, %rd2974, 811880050;
	and.b64  	%rd2993, %rd2992, 4294967294;
	add.s64 	%rd2994, %rd2993, %rd2925;
	add.s64 	%rd2995, %rd2994, %rd2972;
	shr.u64 	%rd2996, %rd2995, 32;
	add.s64 	%rd2997, %rd2996, %rd2926;
	shr.u64 	%rd2998, %rd2997, 32;
	mul.lo.s64 	%rd2999, %rd2989, -8659850874718887031;
	shr.u64 	%rd3000, %rd2999, 32;
	mad.lo.s64 	%rd3001, %rd2949, 3092268470, %rd2964;
	mad.lo.s64 	%rd3002, %rd2955, 1746026693, %rd3001;
	mad.lo.s64 	%rd3003, %rd2974, 2541841041, %rd3002;
	add.s64 	%rd3004, %rd3003, %rd2944;
	mad.lo.s64 	%rd3005, %rd2980, 2148002933, %rd3004;
	mad.lo.s64 	%rd3006, %rd3000, 1008765974, %rd3005;
	mad.lo.s64 	%rd3007, %rd2949, 3778125865, %rd2965;
	mad.lo.s64 	%rd3008, %rd2955, 1127133286, %rd3007;
	mad.lo.s64 	%rd3009, %rd2974, 2172737629, %rd3008;
	mad.lo.s64 	%rd3010, %rd2980, 207493785, %rd3009;
	add.s64 	%rd3011, %rd3010, %rd2946;
	mad.lo.s64 	%rd3012, %rd3000, 1752287885, %rd3011;
	and.b64  	%rd3013, %rd3006, 4294967295;
	and.b64  	%rd3014, %rd3012, 4294967295;
	mad.lo.s64 	%rd3015, %rd2974, 3092268470, %rd2990;
	mad.lo.s64 	%rd3016, %rd2980, 1746026693, %rd3015;
	add.s64 	%rd3017, %rd3016, %rd2969;
	mad.lo.s64 	%rd3018, %rd3000, 2541841041, %rd3017;
	mad.lo.s64 	%rd3019, %rd2974, 3778125865, %rd2991;
	mad.lo.s64 	%rd3020, %rd2980, 1127133286, %rd3019;
	add.s64 	%rd3021, %rd3020, %rd2971;
	mad.lo.s64 	%rd3022, %rd3000, 2172737629, %rd3021;
	and.b64  	%rd3023, %rd3018, 4294967295;
	and.b64  	%rd3024, %rd3022, 4294967295;
	mul.lo.s64 	%rd3025, %rd2980, 234131697;
	mad.lo.s64 	%rd3026, %rd3000, 3092268470, %rd3025;
	add.s64 	%rd3027, %rd3026, %rd2995;
	mul.lo.s64 	%rd3028, %rd2980, 1202721026;
	mad.lo.s64 	%rd3029, %rd3000, 3778125865, %rd3028;
	add.s64 	%rd3030, %rd3029, %rd2997;
	mul.lo.s64 	%rd3031, %rd3000, 811880050;
	and.b64  	%rd3032, %rd3027, 4294967295;
	and.b64  	%rd3033, %rd3030, 4294967295;
	and.b64  	%rd3034, %rd3031, 4294967294;
	add.s64 	%rd3035, %rd3034, %rd2927;
	add.s64 	%rd3036, %rd3035, %rd2998;
	add.s64 	%rd3037, %rd3013, -3632069959;
	shr.s64 	%rd3038, %rd3037, 63;
	add.s64 	%rd3039, %rd3014, %rd3038;
	add.s64 	%rd3040, %rd3039, -1008765974;
	and.b64  	%rd3041, %rd3037, 4294967295;
	and.b64  	%rd3042, %rd3040, 4294967295;
	shr.s64 	%rd3043, %rd3040, 63;
	add.s64 	%rd3044, %rd3023, %rd3043;
	add.s64 	%rd3045, %rd3044, -1752287885;
	shr.s64 	%rd3046, %rd3045, 63;
	add.s64 	%rd3047, %rd3024, %rd3046;
	add.s64 	%rd3048, %rd3047, -2541841041;
	and.b64  	%rd3049, %rd3045, 4294967295;
	and.b64  	%rd3050, %rd3048, 4294967295;
	shr.s64 	%rd3051, %rd3048, 63;
	add.s64 	%rd3052, %rd3032, %rd3051;
	add.s64 	%rd3053, %rd3052, -2172737629;
	shr.s64 	%rd3054, %rd3053, 63;
	add.s64 	%rd3055, %rd3033, %rd3054;
	add.s64 	%rd3056, %rd3055, -3092268470;
	and.b64  	%rd3057, %rd3053, 4294967295;
	and.b64  	%rd3058, %rd3056, 4294967295;
	and.b64  	%rd3059, %rd3036, 4294967295;
	shr.s64 	%rd3060, %rd3056, 63;
	add.s64 	%rd3061, %rd3059, %rd3060;
	add.s64 	%rd3062, %rd3061, -3778125865;
	shr.u64 	%rd3063, %rd3036, 32;
	shr.s64 	%rd3064, %rd3062, 63;
	and.b64  	%rd3065, %rd3062, 4294967295;
	add.s64 	%rd3066, %rd3041, 3632069959;
	shr.u64 	%rd3067, %rd3066, 32;
	add.s64 	%rd3068, %rd3067, %rd3042;
	add.s64 	%rd3069, %rd3068, 1008765974;
	shr.u64 	%rd3070, %rd3069, 32;
	and.b64  	%rd3071, %rd3066, 4294967295;
	and.b64  	%rd3072, %rd3069, 4294967295;
	add.s64 	%rd3073, %rd3049, %rd3070;
	add.s64 	%rd3074, %rd3073, 1752287885;
	shr.u64 	%rd3075, %rd3074, 32;
	add.s64 	%rd3076, %rd3050, %rd3075;
	add.s64 	%rd3077, %rd3076, 2541841041;
	shr.u64 	%rd3078, %rd3077, 32;
	and.b64  	%rd3079, %rd3074, 4294967295;
	and.b64  	%rd3080, %rd3077, 4294967295;
	add.s64 	%rd3081, %rd3057, %rd3078;
	add.s64 	%rd3082, %rd3081, 2172737629;
	shr.u64 	%rd3083, %rd3082, 32;
	add.s64 	%rd3084, %rd3058, %rd3083;
	add.s64 	%rd3085, %rd3084, 3092268470;
	shr.u64 	%rd3086, %rd3085, 32;
	and.b64  	%rd3087, %rd3082, 4294967295;
	and.b64  	%rd3088, %rd3085, 4294967295;
	add.s64 	%rd3089, %rd3065, %rd3086;
	add.s64 	%rd3090, %rd3089, 3778125865;
	add.s64 	%rd3091, %rd3064, %rd3063;
	sub.s64 	%rd3092, %rd3071, %rd2187;
	shr.s64 	%rd3093, %rd3092, 63;
	sub.s64 	%rd3094, %rd3093, %rd2188;
	add.s64 	%rd3095, %rd3094, %rd3072;
	and.b64  	%rd3096, %rd3092, 4294967295;
	and.b64  	%rd3097, %rd3095, 4294967295;
	shr.s64 	%rd3098, %rd3095, 63;
	sub.s64 	%rd3099, %rd3098, %rd2195;
	add.s64 	%rd3100, %rd3099, %rd3079;
	shr.s64 	%rd3101, %rd3100, 63;
	sub.s64 	%rd3102, %rd3101, %rd2196;
	add.s64 	%rd3103, %rd3102, %rd3080;
	and.b64  	%rd3104, %rd3100, 4294967295;
	and.b64  	%rd3105, %rd3103, 4294967295;
	shr.s64 	%rd3106, %rd3103, 63;
	sub.s64 	%rd3107, %rd3106, %rd2203;
	add.s64 	%rd3108, %rd3107, %rd3087;
	shr.s64 	%rd3109, %rd3108, 63;
	sub.s64 	%rd3110, %rd3109, %rd2204;
	add.s64 	%rd3111, %rd3110, %rd3088;
	and.b64  	%rd3112, %rd3108, 4294967295;
	and.b64  	%rd3113, %rd3111, 4294967295;
	and.b64  	%rd3114, %rd3090, 4294967295;
	and.b64  	%rd3115, %rd2206, 4294967295;
	shr.s64 	%rd3116, %rd3111, 63;
	sub.s64 	%rd3117, %rd3116, %rd3115;
	add.s64 	%rd3118, %rd3117, %rd3114;
	shr.u64 	%rd3119, %rd3090, 32;
	add.s64 	%rd3120, %rd3091, %rd3119;
	and.b64  	%rd3121, %rd3120, 4294967295;
	shr.u64 	%rd3122, %rd2211, 32;
	shr.s64 	%rd3123, %rd3118, 63;
	sub.s64 	%rd3124, %rd3123, %rd3122;
	add.s64 	%rd3125, %rd3124, %rd3121;
	shr.u64 	%rd3126, %rd3125, 32;
	and.b64  	%rd3127, %rd3118, 4294967295;
	and.b64  	%rd3128, %rd3126, 3632069959;
	add.s64 	%rd3129, %rd3128, %rd3096;
	shr.u64 	%rd3130, %rd3129, 32;
	and.b64  	%rd3131, %rd3126, 1008765974;
	add.s64 	%rd3132, %rd3131, %rd3097;
	add.s64 	%rd3133, %rd3132, %rd3130;
	shr.u64 	%rd3134, %rd3133, 32;
	and.b64  	%rd3135, %rd3129, 4294967295;
	and.b64  	%rd3136, %rd3133, 4294967295;
	and.b64  	%rd3137, %rd3126, 1752287885;
	add.s64 	%rd3138, %rd3137, %rd3104;
	add.s64 	%rd3139, %rd3138, %rd3134;
	shr.u64 	%rd3140, %rd3139, 32;
	and.b64  	%rd3141, %rd3126, 2541841041;
	add.s64 	%rd3142, %rd3141, %rd3105;
	add.s64 	%rd3143, %rd3142, %rd3140;
	shr.u64 	%rd3144, %rd3143, 32;
	and.b64  	%rd3145, %rd3139, 4294967295;
	and.b64  	%rd3146, %rd3143, 4294967295;
	and.b64  	%rd3147, %rd3126, 2172737629;
	add.s64 	%rd3148, %rd3147, %rd3112;
	add.s64 	%rd3149, %rd3148, %rd3144;
	shr.u64 	%rd3150, %rd3149, 32;
	and.b64  	%rd3151, %rd3126, 3092268470;
	add.s64 	%rd3152, %rd3151, %rd3113;
	add.s64 	%rd3153, %rd3152, %rd3150;
	shr.u64 	%rd3154, %rd3153, 32;
	and.b64  	%rd3155, %rd3149, 4294967295;
	and.b64  	%rd3156, %rd3153, 4294967295;
	and.b64  	%rd3157, %rd3126, 3778125865;
	add.s64 	%rd3158, %rd3157, %rd3127;
	add.s64 	%rd3159, %rd3158, %rd3154;
	shl.b64 	%rd3160, %rd3125, 32;
	and.b64  	%rd3161, %rd3125, 3486998263024844800;
	add.s64 	%rd3162, %rd3161, %rd3160;
	add.s64 	%rd3163, %rd3162, %rd3159;
	sub.s64 	%rd3164, %rd3135, %rd2707;
	shr.s64 	%rd3165, %rd3164, 63;
	sub.s64 	%rd3166, %rd3165, %rd2708;
	add.s64 	%rd3167, %rd3166, %rd3136;
	and.b64  	%rd3168, %rd3164, 4294967295;
	and.b64  	%rd3169, %rd3167, 4294967295;
	shr.s64 	%rd3170, %rd3167, 63;
	sub.s64 	%rd3171, %rd3170, %rd2715;
	add.s64 	%rd3172, %rd3171, %rd3145;
	shr.s64 	%rd3173, %rd3172, 63;
	sub.s64 	%rd3174, %rd3146, %rd2716;
	add.s64 	%rd3175, %rd3174, %rd3173;
	and.b64  	%rd3176, %rd3172, 4294967295;
	and.b64  	%rd3177, %rd3175, 4294967295;
	shr.s64 	%rd3178, %rd3175, 63;
	sub.s64 	%rd3179, %rd3178, %rd2723;
	add.s64 	%rd3180, %rd3179, %rd3155;
	shr.s64 	%rd3181, %rd3180, 63;
	sub.s64 	%rd3182, %rd3156, %rd2724;
	add.s64 	%rd3183, %rd3182, %rd3181;
	and.b64  	%rd3184, %rd3180, 4294967295;
	and.b64  	%rd3185, %rd3183, 4294967295;
	and.b64  	%rd3186, %rd3159, 4294967295;
	and.b64  	%rd3187, %rd2726, 4294967295;
	shr.s64 	%rd3188, %rd3183, 63;
	sub.s64 	%rd3189, %rd3188, %rd3187;
	add.s64 	%rd3190, %rd3189, %rd3186;
	shr.u64 	%rd3191, %rd3163, 32;
	shr.u64 	%rd3192, %rd2731, 32;
	shr.s64 	%rd3193, %rd3190, 63;
	sub.s64 	%rd3194, %rd3191, %rd3192;
	add.s64 	%rd3195, %rd3194, %rd3193;
	shr.u64 	%rd3196, %rd3195, 32;
	and.b64  	%rd3197, %rd3190, 4294967295;
	and.b64  	%rd3198, %rd3196, 3632069959;
	add.s64 	%rd3199, %rd3198, %rd3168;
	shr.u64 	%rd3200, %rd3199, 32;
	and.b64  	%rd3201, %rd3196, 1008765974;
	add.s64 	%rd3202, %rd3201, %rd3169;
	add.s64 	%rd3203, %rd3202, %rd3200;
	shr.u64 	%rd3204, %rd3203, 32;
	and.b64  	%rd3205, %rd3196, 1752287885;
	add.s64 	%rd3206, %rd3205, %rd3176;
	add.s64 	%rd3207, %rd3206, %rd3204;
	shr.u64 	%rd3208, %rd3207, 32;
	and.b64  	%rd3209, %rd3196, 2541841041;
	add.s64 	%rd3210, %rd3209, %rd3177;
	add.s64 	%rd3211, %rd3210, %rd3208;
	shr.u64 	%rd3212, %rd3211, 32;
	and.b64  	%rd3213, %rd3196, 2172737629;
	add.s64 	%rd3214, %rd3213, %rd3184;
	add.s64 	%rd3215, %rd3214, %rd3212;
	shr.u64 	%rd3216, %rd3215, 32;
	and.b64  	%rd3217, %rd3196, 3092268470;
	add.s64 	%rd3218, %rd3217, %rd3185;
	add.s64 	%rd3219, %rd3218, %rd3216;
	shr.u64 	%rd3220, %rd3219, 32;
	and.b64  	%rd3221, %rd3196, 3778125865;
	add.s64 	%rd3222, %rd3221, %rd3197;
	add.s64 	%rd3223, %rd3222, %rd3220;
	shl.b64 	%rd3224, %rd3195, 32;
	and.b64  	%rd3225, %rd3195, 3486998263024844800;
	add.s64 	%rd3226, %rd3225, %rd3224;
	add.s64 	%rd3227, %rd3226, %rd3223;
	shr.u64 	%rd3228, %rd3199, 31;
	shl.b64 	%rd3229, %rd3199, 1;
	shl.b64 	%rd3230, %rd3203, 1;
	and.b64  	%rd3231, %rd3228, 1;
	or.b64  	%rd3232, %rd3230, %rd3231;
	shr.u64 	%rd3233, %rd3203, 31;
	and.b64  	%rd3234, %rd3233, 1;
	and.b64  	%rd3235, %rd3229, 4294967294;
	and.b64  	%rd3236, %rd3232, 4294967295;
	shl.b64 	%rd3237, %rd3207, 1;
	or.b64  	%rd3238, %rd3237, %rd3234;
	shr.u64 	%rd3239, %rd3207, 31;
	and.b64  	%rd3240, %rd3239, 1;
	shl.b64 	%rd3241, %rd3211, 1;
	or.b64  	%rd3242, %rd3241, %rd3240;
	shr.u64 	%rd3243, %rd3211, 31;
	and.b64  	%rd3244, %rd3243, 1;
	and.b64  	%rd3245, %rd3238, 4294967295;
	and.b64  	%rd3246, %rd3242, 4294967295;
	shl.b64 	%rd3247, %rd3215, 1;
	or.b64  	%rd3248, %rd3247, %rd3244;
	shr.u64 	%rd3249, %rd3215, 31;
	and.b64  	%rd3250, %rd3249, 1;
	shl.b64 	%rd3251, %rd3219, 1;
	or.b64  	%rd3252, %rd3251, %rd3250;
	shr.u64 	%rd3253, %rd3219, 31;
	and.b64  	%rd3254, %rd3253, 1;
	and.b64  	%rd3255, %rd3248, 4294967295;
	and.b64  	%rd3256, %rd3252, 4294967295;
	shl.b64 	%rd3257, %rd3223, 1;
	and.b64  	%rd3258, %rd3257, 8589934590;
	or.b64  	%rd3259, %rd3258, %rd3254;
	and.b64  	%rd3260, %rd3227, -4294967296;
	add.s64 	%rd3261, %rd3260, %rd3227;
	and.b64  	%rd3262, %rd3261, -4294967296;
	add.s64 	%rd3263, %rd3262, %rd3259;
	add.s64 	%rd3264, %rd3235, -3632069959;
	shr.s64 	%rd3265, %rd3264, 63;
	add.s64 	%rd3266, %rd3265, %rd3236;
	add.s64 	%rd3267, %rd3266, -1008765974;
	and.b64  	%rd3268, %rd3264, 4294967295;
	and.b64  	%rd3269, %rd3267, 4294967295;
	shr.s64 	%rd3270, %rd3267, 63;
	add.s64 	%rd3271, %rd3270, %rd3245;
	add.s64 	%rd3272, %rd3271, -1752287885;
	shr.s64 	%rd3273, %rd3272, 63;
	add.s64 	%rd3274, %rd3273, %rd3246;
	add.s64 	%rd3275, %rd3274, -2541841041;
	and.b64  	%rd3276, %rd3272, 4294967295;
	and.b64  	%rd3277, %rd3275, 4294967295;
	shr.s64 	%rd3278, %rd3275, 63;
	add.s64 	%rd3279, %rd3278, %rd3255;
	add.s64 	%rd3280, %rd3279, -2172737629;
	shr.s64 	%rd3281, %rd3280, 63;
	add.s64 	%rd3282, %rd3256, %rd3281;
	add.s64 	%rd3283, %rd3282, -3092268470;
	and.b64  	%rd3284, %rd3280, 4294967295;
	and.b64  	%rd3285, %rd3283, 4294967295;
	and.b64  	%rd3286, %rd3259, 4294967295;
	shr.s64 	%rd3287, %rd3283, 63;
	add.s64 	%rd3288, %rd3286, %rd3287;
	add.s64 	%rd3289, %rd3288, -3778125865;
	shr.u64 	%rd3290, %rd3263, 32;
	shr.s64 	%rd3291, %rd3289, 63;
	add.s64 	%rd3292, %rd3290, %rd3291;
	add.s64 	%rd3293, %rd3292, -811880050;
	shr.u64 	%rd3294, %rd3293, 32;
	and.b64  	%rd3295, %rd3289, 4294967295;
	and.b64  	%rd3296, %rd3294, 3632069959;
	add.s64 	%rd3297, %rd3296, %rd3268;
	shr.u64 	%rd3298, %rd3297, 32;
	and.b64  	%rd3299, %rd3294, 1008765974;
	add.s64 	%rd3300, %rd3299, %rd3269;
	add.s64 	%rd3301, %rd3300, %rd3298;
	shr.u64 	%rd3302, %rd3301, 32;
	and.b64  	%rd3303, %rd3297, 4294967295;
	and.b64  	%rd3304, %rd3301, 4294967295;
	and.b64  	%rd3305, %rd3294, 1752287885;
	add.s64 	%rd3306, %rd3305, %rd3276;
	add.s64 	%rd3307, %rd3306, %rd3302;
	shr.u64 	%rd3308, %rd3307, 32;
	and.b64  	%rd3309, %rd3294, 2541841041;
	add.s64 	%rd3310, %rd3309, %rd3277;
	add.s64 	%rd3311, %rd3310, %rd3308;
	shr.u64 	%rd3312, %rd3311, 32;
	and.b64  	%rd3313, %rd3307, 4294967295;
	and.b64  	%rd3314, %rd3311, 4294967295;
	and.b64  	%rd3315, %rd3294, 2172737629;
	add.s64 	%rd3316, %rd3315, %rd3284;
	add.s64 	%rd3317, %rd3316, %rd3312;
	shr.u64 	%rd3318, %rd3317, 32;
	and.b64  	%rd3319, %rd3294, 3092268470;
	add.s64 	%rd3320, %rd3319, %rd3285;
	add.s64 	%rd3321, %rd3320, %rd3318;
	shr.u64 	%rd3322, %rd3321, 32;
	and.b64  	%rd3323, %rd3317, 4294967295;
	and.b64  	%rd3324, %rd3321, 4294967295;
	and.b64  	%rd3325, %rd3294, 3778125865;
	add.s64 	%rd3326, %rd3325, %rd3295;
	add.s64 	%rd3327, %rd3326, %rd3322;
	shl.b64 	%rd3328, %rd3293, 32;
	and.b64  	%rd3329, %rd3293, 3486998263024844800;
	add.s64 	%rd3330, %rd3329, %rd3328;
	add.s64 	%rd3331, %rd3330, %rd3327;
	shr.u64 	%rd3332, %rd2187, 31;
	shl.b64 	%rd3333, %rd2182, 1;
	shl.b64 	%rd3334, %rd2185, 1;
	or.b64  	%rd3335, %rd3334, %rd3332;
	shr.u64 	%rd3336, %rd2185, 31;
	and.b64  	%rd3337, %rd3336, 1;
	and.b64  	%rd3338, %rd3333, 4294967294;
	and.b64  	%rd3339, %rd3335, 4294967295;
	shl.b64 	%rd3340, %rd2190, 1;
	or.b64  	%rd3341, %rd3340, %rd3337;
	shr.u64 	%rd3342, %rd2190, 31;
	and.b64  	%rd3343, %rd3342, 1;
	shl.b64 	%rd3344, %rd2193, 1;
	or.b64  	%rd3345, %rd3344, %rd3343;
	shr.u64 	%rd3346, %rd2193, 31;
	and.b64  	%rd3347, %rd3346, 1;
	and.b64  	%rd3348, %rd3341, 4294967295;
	and.b64  	%rd3349, %rd3345, 4294967295;
	shl.b64 	%rd3350, %rd2198, 1;
	or.b64  	%rd3351, %rd3350, %rd3347;
	shr.u64 	%rd3352, %rd2198, 31;
	and.b64  	%rd3353, %rd3352, 1;
	shl.b64 	%rd3354, %rd2201, 1;
	or.b64  	%rd3355, %rd3354, %rd3353;
	shr.u64 	%rd3356, %rd2201, 31;
	and.b64  	%rd3357, %rd3356, 1;
	and.b64  	%rd3358, %rd3351, 4294967295;
	and.b64  	%rd3359, %rd3355, 4294967295;
	shl.b64 	%rd3360, %rd2206, 1;
	and.b64  	%rd3361, %rd3360, 8589934590;
	or.b64  	%rd3362, %rd3361, %rd3357;
	and.b64  	%rd3363, %rd2211, -4294967296;
	add.s64 	%rd3364, %rd3363, %rd2211;
	and.b64  	%rd3365, %rd3364, -4294967296;
	add.s64 	%rd3366, %rd3365, %rd3362;
	add.s64 	%rd3367, %rd3338, -3632069959;
	shr.s64 	%rd3368, %rd3367, 63;
	add.s64 	%rd3369, %rd3368, %rd3339;
	add.s64 	%rd3370, %rd3369, -1008765974;
	and.b64  	%rd3371, %rd3367, 4294967295;
	and.b64  	%rd3372, %rd3370, 4294967295;
	shr.s64 	%rd3373, %rd3370, 63;
	add.s64 	%rd3374, %rd3373, %rd3348;
	add.s64 	%rd3375, %rd3374, -1752287885;
	shr.s64 	%rd3376, %rd3375, 63;
	add.s64 	%rd3377, %rd3376, %rd3349;
	add.s64 	%rd3378, %rd3377, -2541841041;
	and.b64  	%rd3379, %rd3375, 4294967295;
	and.b64  	%rd3380, %rd3378, 4294967295;
	shr.s64 	%rd3381, %rd3378, 63;
	add.s64 	%rd3382, %rd3381, %rd3358;
	add.s64 	%rd3383, %rd3382, -2172737629;
	shr.s64 	%rd3384, %rd3383, 63;
	add.s64 	%rd3385, %rd3384, %rd3359;
	add.s64 	%rd3386, %rd3385, -3092268470;
	and.b64  	%rd3387, %rd3383, 4294967295;
	and.b64  	%rd3388, %rd3386, 4294967295;
	and.b64  	%rd3389, %rd3362, 4294967295;
	shr.s64 	%rd3390, %rd3386, 63;
	add.s64 	%rd3391, %rd3390, %rd3389;
	add.s64 	%rd3392, %rd3391, -3778125865;
	shr.u64 	%rd3393, %rd3366, 32;
	shr.s64 	%rd3394, %rd3392, 63;
	add.s64 	%rd3395, %rd3394, %rd3393;
	add.s64 	%rd3396, %rd3395, -811880050;
	shr.u64 	%rd3397, %rd3396, 32;
	and.b64  	%rd3398, %rd3392, 4294967295;
	and.b64  	%rd3399, %rd3397, 3632069959;
	add.s64 	%rd3400, %rd3399, %rd3371;
	shr.u64 	%rd3401, %rd3400, 32;
	and.b64  	%rd3402, %rd3397, 1008765974;
	add.s64 	%rd3403, %rd3402, %rd3372;
	add.s64 	%rd3404, %rd3403, %rd3401;
	shr.u64 	%rd3405, %rd3404, 32;
	and.b64  	%rd3406, %rd3400, 4294967295;
	and.b64  	%rd3407, %rd3404, 4294967295;
	and.b64  	%rd3408, %rd3397, 1752287885;
	add.s64 	%rd3409, %rd3408, %rd3379;
	add.s64 	%rd3410, %rd3409, %rd3405;
	shr.u64 	%rd3411, %rd3410, 32;
	and.b64  	%rd3412, %rd3397, 2541841041;
	add.s64 	%rd3413, %rd3412, %rd3380;
	add.s64 	%rd3414, %rd3413, %rd3411;
	shr.u64 	%rd3415, %rd3414, 32;
	and.b64  	%rd3416, %rd3410, 4294967295;
	and.b64  	%rd3417, %rd3414, 4294967295;
	and.b64  	%rd3418, %rd3397, 2172737629;
	add.s64 	%rd3419, %rd3418, %rd3387;
	add.s64 	%rd3420, %rd3419, %rd3415;
	shr.u64 	%rd3421, %rd3420, 32;
	and.b64  	%rd3422, %rd3397, 3092268470;
	add.s64 	%rd3423, %rd3422, %rd3388;
	add.s64 	%rd3424, %rd3423, %rd3421;
	shr.u64 	%rd3425, %rd3424, 32;
	and.b64  	%rd3426, %rd3420, 4294967295;
	and.b64  	%rd3427, %rd3424, 4294967295;
	and.b64  	%rd3428, %rd3397, 3778125865;
	add.s64 	%rd3429, %rd3428, %rd3398;
	add.s64 	%rd3430, %rd3429, %rd3425;
	shl.b64 	%rd3431, %rd3396, 32;
	and.b64  	%rd3432, %rd3396, 3486998263024844800;
	add.s64 	%rd3433, %rd3432, %rd3431;
	add.s64 	%rd3434, %rd3433, %rd3430;
	add.s64 	%rd3435, %rd3406, %rd2187;
	shr.u64 	%rd3436, %rd3435, 32;
	add.s64 	%rd3437, %rd3407, %rd2188;
	add.s64 	%rd3438, %rd3437, %rd3436;
	shr.u64 	%rd3439, %rd3438, 32;
	and.b64  	%rd3440, %rd3435, 4294967295;
	and.b64  	%rd3441, %rd3438, 4294967295;
	add.s64 	%rd3442, %rd3416, %rd2195;
	add.s64 	%rd3443, %rd3442, %rd3439;
	shr.u64 	%rd3444, %rd3443, 32;
	add.s64 	%rd3445, %rd3417, %rd2196;
	add.s64 	%rd3446, %rd3445, %rd3444;
	shr.u64 	%rd3447, %rd3446, 32;
	and.b64  	%rd3448, %rd3443, 4294967295;
	and.b64  	%rd3449, %rd3446, 4294967295;
	add.s64 	%rd3450, %rd3426, %rd2203;
	add.s64 	%rd3451, %rd3450, %rd3447;
	shr.u64 	%rd3452, %rd3451, 32;
	add.s64 	%rd3453, %rd3427, %rd2204;
	add.s64 	%rd3454, %rd3453, %rd3452;
	shr.u64 	%rd3455, %rd3454, 32;
	and.b64  	%rd3456, %rd3451, 4294967295;
	and.b64  	%rd3457, %rd3454, 4294967295;
	and.b64  	%rd3458, %rd3430, 4294967295;
	add.s64 	%rd3459, %rd3458, %rd3115;
	add.s64 	%rd3460, %rd3459, %rd3455;
	and.b64  	%rd3461, %rd3434, -4294967296;
	add.s64 	%rd3462, %rd3461, %rd2211;
	and.b64  	%rd3463, %rd3462, -4294967296;
	add.s64 	%rd3464, %rd3463, %rd3460;
	add.s64 	%rd3465, %rd3440, -3632069959;
	shr.s64 	%rd3466, %rd3465, 63;
	add.s64 	%rd3467, %rd3466, %rd3441;
	add.s64 	%rd3468, %rd3467, -1008765974;
	and.b64  	%rd3469, %rd3465, 4294967295;
	and.b64  	%rd3470, %rd3468, 4294967295;
	shr.s64 	%rd3471, %rd3468, 63;
	add.s64 	%rd3472, %rd3471, %rd3448;
	add.s64 	%rd3473, %rd3472, -1752287885;
	shr.s64 	%rd3474, %rd3473, 63;
	add.s64 	%rd3475, %rd3474, %rd3449;
	add.s64 	%rd3476, %rd3475, -2541841041;
	and.b64  	%rd3477, %rd3473, 4294967295;
	and.b64  	%rd3478, %rd3476, 4294967295;
	shr.s64 	%rd3479, %rd3476, 63;
	add.s64 	%rd3480, %rd3479, %rd3456;
	add.s64 	%rd3481, %rd3480, -2172737629;
	shr.s64 	%rd3482, %rd3481, 63;
	add.s64 	%rd3483, %rd3457, %rd3482;
	add.s64 	%rd3484, %rd3483, -3092268470;
	and.b64  	%rd3485, %rd3481, 4294967295;
	and.b64  	%rd3486, %rd3484, 4294967295;
	and.b64  	%rd3487, %rd3460, 4294967295;
	shr.s64 	%rd3488, %rd3484, 63;
	add.s64 	%rd3489, %rd3487, %rd3488;
	add.s64 	%rd3490, %rd3489, -3778125865;
	shr.u64 	%rd3491, %rd3464, 32;
	shr.s64 	%rd3492, %rd3490, 63;
	add.s64 	%rd3493, %rd3491, %rd3492;
	add.s64 	%rd3494, %rd3493, -811880050;
	shr.u64 	%rd3495, %rd3494, 32;
	and.b64  	%rd3496, %rd3490, 4294967295;
	and.b64  	%rd3497, %rd3495, 3632069959;
	add.s64 	%rd3498, %rd3497, %rd3469;
	shr.u64 	%rd3499, %rd3498, 32;
	and.b64  	%rd3500, %rd3495, 1008765974;
	add.s64 	%rd3501, %rd3500, %rd3470;
	add.s64 	%rd3502, %rd3501, %rd3499;
	shr.u64 	%rd3503, %rd3502, 32;
	and.b64  	%rd3504, %rd3495, 1752287885;
	add.s64 	%rd3505, %rd3504, %rd3477;
	add.s64 	%rd3506, %rd3505, %rd3503;
	shr.u64 	%rd3507, %rd3506, 32;
	and.b64  	%rd3508, %rd3495, 2541841041;
	add.s64 	%rd3509, %rd3508, %rd3478;
	add.s64 	%rd3510, %rd3509, %rd3507;
	shr.u64 	%rd3511, %rd3510, 32;
	and.b64  	%rd3512, %rd3495, 2172737629;
	add.s64 	%rd3513, %rd3512, %rd3485;
	add.s64 	%rd3514, %rd3513, %rd3511;
	shr.u64 	%rd3515, %rd3514, 32;
	and.b64  	%rd3516, %rd3495, 3092268470;
	add.s64 	%rd3517, %rd3516, %rd3486;
	add.s64 	%rd3518, %rd3517, %rd3515;
	shr.u64 	%rd3519, %rd3518, 32;
	and.b64  	%rd3520, %rd3495, 3778125865;
	add.s64 	%rd3521, %rd3520, %rd3496;
	add.s64 	%rd3522, %rd3521, %rd3519;
	shl.b64 	%rd3523, %rd3494, 32;
	and.b64  	%rd3524, %rd3494, 3486998263024844800;
	add.s64 	%rd3525, %rd3524, %rd3523;
	add.s64 	%rd3526, %rd3525, %rd3522;
	mul.lo.s64 	%rd3527, %rd3506, %rd3498;
	mul.lo.s64 	%rd3528, %rd3506, %rd3502;
	mad.lo.s64 	%rd3529, %rd3510, %rd3498, %rd3528;
	mul.lo.s64 	%rd3530, %rd3510, %rd3502;
	and.b64  	%rd3531, %rd3527, 4294967295;
	shl.b64 	%rd3532, %rd3529, 32;
	or.b64  	%rd3533, %rd3532, %rd3531;
	mad.lo.s64 	%rd3534, %rd3514, %rd3498, %rd3530;
	mul.lo.s64 	%rd3535, %rd3514, %rd3502;
	mad.lo.s64 	%rd3536, %rd3518, %rd3498, %rd3535;
	and.b64  	%rd3537, %rd3534, 4294967295;
	shl.b64 	%rd3538, %rd3536, 32;
	or.b64  	%rd3539, %rd3538, %rd3537;
	shr.u64 	%rd3540, %rd3526, 32;
	mul.lo.s64 	%rd3541, %rd3514, %rd3506;
	mad.lo.s64 	%rd3542, %rd3518, %rd3502, %rd3541;
	mad.lo.s64 	%rd3543, %rd3522, %rd3498, %rd3542;
	mul.lo.s64 	%rd3544, %rd3514, %rd3510;
	mad.lo.s64 	%rd3545, %rd3518, %rd3506, %rd3544;
	mad.lo.s64 	%rd3546, %rd3522, %rd3502, %rd3545;
	mad.lo.s64 	%rd3547, %rd3540, %rd3498, %rd3546;
	mul.lo.s64 	%rd3548, %rd3518, %rd3510;
	and.b64  	%rd3549, %rd3543, 4294967295;
	shl.b64 	%rd3550, %rd3547, 32;
	or.b64  	%rd3551, %rd3550, %rd3549;
	mad.lo.s64 	%rd3552, %rd3522, %rd3506, %rd3548;
	mad.lo.s64 	%rd3553, %rd3540, %rd3502, %rd3552;
	mul.lo.s64 	%rd3554, %rd3522, %rd3510;
	mad.lo.s64 	%rd3555, %rd3540, %rd3506, %rd3554;
	and.b64  	%rd3556, %rd3553, 4294967295;
	shl.b64 	%rd3557, %rd3555, 32;
	or.b64  	%rd3558, %rd3556, %rd3557;
	mul.lo.s64 	%rd3559, %rd3522, %rd3514;
	mad.lo.s64 	%rd3560, %rd3540, %rd3510, %rd3559;
	mul.lo.s64 	%rd3561, %rd3522, %rd3518;
	mad.lo.s64 	%rd3562, %rd3540, %rd3514, %rd3561;
	mul.lo.s64 	%rd3563, %rd3540, %rd3518;
	and.b64  	%rd3564, %rd3560, 4294967295;
	shl.b64 	%rd3565, %rd3562, 32;
	or.b64  	%rd3566, %rd3565, %rd3564;
	and.b64  	%rd3567, %rd3563, 4294967295;
	mov.b64 	{%r207, %r208}, %rd3565;
	mov.b64 	{%r209, %r210}, %rd3567;
	shf.l.wrap.b32 	%r211, %r208, %r209, 1;
	shf.l.wrap.b32 	%r212, %r209, %r210, 1;
	mov.b64 	%rd3568, {%r211, %r212};
	mov.b64 	{%r213, %r214}, %rd3566;
	mov.b64 	{%r215, %r216}, %rd3557;
	shf.l.wrap.b32 	%r217, %r216, %r213, 1;
	shf.l.wrap.b32 	%r218, %r213, %r214, 1;
	mov.b64 	%rd3569, {%r217, %r218};
	mov.b64 	{%r219, %r220}, %rd3558;
	mov.b64 	{%r221, %r222}, %rd3550;
	shf.l.wrap.b32 	%r223, %r222, %r219, 1;
	shf.l.wrap.b32 	%r224, %r219, %r220, 1;
	mov.b64 	%rd3570, {%r223, %r224};
	mov.b64 	{%r225, %r226}, %rd3551;
	mov.b64 	{%r227, %r228}, %rd3538;
	shf.l.wrap.b32 	%r229, %r228, %r225, 1;
	shf.l.wrap.b32 	%r230, %r225, %r226, 1;
	mov.b64 	%rd3571, {%r229, %r230};
	mov.b64 	{%r231, %r232}, %rd3539;
	mov.b64 	{%r233, %r234}, %rd3532;
	shf.l.wrap.b32 	%r235, %r234, %r231, 1;
	shf.l.wrap.b32 	%r236, %r231, %r232, 1;
	mov.b64 	%rd3572, {%r235, %r236};
	shl.b64 	%rd3573, %rd3533, 1;
	mul.lo.s64 	%rd3574, %rd3498, %rd3498;
	mul.lo.s64 	%rd3575, %rd3498, %rd3502;
	shl.b64 	%rd3576, %rd3575, 33;
	mul.lo.s64 	%rd3577, %rd3502, %rd3502;
	and.b64  	%rd3578, %rd3574, 4294967295;
	or.b64  	%rd3579, %rd3576, %rd3578;
	and.b64  	%rd3580, %rd3577, 4294967295;
	and.b64  	%rd3581, %rd3573, 4294967294;
	add.s64 	%rd3582, %rd3581, %rd3580;
	shr.u64 	%rd3583, %rd3582, 32;
	shr.u64 	%rd3584, %rd3573, 32;
	add.s64 	%rd3585, %rd3583, %rd3584;
	shr.u64 	%rd3586, %rd3585, 32;
	mul.lo.s64 	%rd3587, %rd3506, %rd3506;
	shr.u64 	%rd3588, %rd3572, 32;
	mul.lo.s64 	%rd3589, %rd3506, %rd3510;
	shl.b64 	%rd3590, %rd3589, 1;
	mul.lo.s64 	%rd3591, %rd3510, %rd3510;
	and.b64  	%rd3592, %rd3591, 4294967295;
	and.b64  	%rd3593, %rd3571, 4294967295;
	add.s64 	%rd3594, %rd3593, %rd3592;
	shr.u64 	%rd3595, %rd3594, 32;
	shr.u64 	%rd3596, %rd3571, 32;
	add.s64 	%rd3597, %rd3595, %rd3596;
	shr.u64 	%rd3598, %rd3597, 32;
	mad.lo.s64 	%rd3599, %rd3514, %rd3514, %rd3570;
	add.s64 	%rd3600, %rd3599, %rd3598;
	shr.u64 	%rd3601, %rd3570, 32;
	mul.lo.s64 	%rd3602, %rd3514, %rd3518;
	shl.b64 	%rd3603, %rd3602, 1;
	add.s64 	%rd3604, %rd3601, %rd3603;
	mul.lo.s64 	%rd3605, %rd3518, %rd3518;
	and.b64  	%rd3606, %rd3600, 4294967295;
	and.b64  	%rd3607, %rd3604, 4294967295;
	and.b64  	%rd3608, %rd3605, 4294967295;
	and.b64  	%rd3609, %rd3569, 4294967295;
	add.s64 	%rd3610, %rd3609, %rd3608;
	shr.u64 	%rd3611, %rd3610, 32;
	shr.u64 	%rd3612, %rd3569, 32;
	add.s64 	%rd3613, %rd3611, %rd3612;
	shr.u64 	%rd3614, %rd3613, 32;
	and.b64  	%rd3615, %rd3610, 4294967295;
	and.b64  	%rd3616, %rd3613, 4294967295;
	mad.lo.s64 	%rd3617, %rd3522, %rd3522, %rd3568;
	add.s64 	%rd3618, %rd3617, %rd3614;
	shr.u64 	%rd3619, %rd3568, 32;
	mul.lo.s64 	%rd3620, %rd3522, %rd3540;
	shl.b64 	%rd3621, %rd3620, 1;
	or.b64  	%rd3622, %rd3619, %rd3621;
	mul.lo.s64 	%rd3623, %rd3540, %rd3540;
	and.b64  	%rd3624, %rd3618, 4294967295;
	and.b64  	%rd3625, %rd3622, 4294967295;
	and.b64  	%rd3626, %rd3623, 4294967295;
	mul.lo.s64 	%rd3627, %rd3579, -8659850874718887031;
	shr.u64 	%rd3628, %rd3627, 32;
	mul.lo.s64 	%rd3629, %rd3574, 2148002933;
	mad.lo.s64 	%rd3630, %rd3628, 1008765974, %rd3629;
	add.s64 	%rd3631, %rd3630, %rd3582;
	mul.lo.s64 	%rd3632, %rd3574, 207493785;
	mad.lo.s64 	%rd3633, %rd3628, 1752287885, %rd3632;
	add.s64 	%rd3634, %rd3633, %rd3585;
	and.b64  	%rd3635, %rd3631, 4294967295;
	shl.b64 	%rd3636, %rd3634, 32;
	or.b64  	%rd3637, %rd3636, %rd3635;
	mul.lo.s64 	%rd3638, %rd3574, 1127133286;
	mul.lo.s64 	%rd3639, %rd3574, 234131697;
	mul.lo.s64 	%rd3640, %rd3574, 1202721026;
	mul.lo.s64 	%rd3641, %rd3628, 811880050;
	and.b64  	%rd3642, %rd3641, 4294967294;
	add.s64 	%rd3643, %rd3606, %rd3642;
	shr.u64 	%rd3644, %rd3643, 32;
	add.s64 	%rd3645, %rd3644, %rd3607;
	shr.u64 	%rd3646, %rd3645, 32;
	mul.lo.s64 	%rd3647, %rd3637, -8659850874718887031;
	shr.u64 	%rd3648, %rd3647, 32;
	mad.lo.s64 	%rd3649, %rd3574, 1746026693, %rd3587;
	mad.lo.s64 	%rd3650, %rd3628, 2541841041, %rd3649;
	add.s64 	%rd3651, %rd3650, %rd3572;
	add.s64 	%rd3652, %rd3651, %rd3586;
	mad.lo.s64 	%rd3653, %rd3631, 2148002933, %rd3652;
	mad.lo.s64 	%rd3654, %rd3648, 1008765974, %rd3653;
	mad.lo.s64 	%rd3655, %rd3628, 2172737629, %rd3638;
	add.s64 	%rd3656, %rd3655, %rd3590;
	mad.lo.s64 	%rd3657, %rd3631, 207493785, %rd3656;
	add.s64 	%rd3658, %rd3657, %rd3588;
	mad.lo.s64 	%rd3659, %rd3648, 1752287885, %rd3658;
	and.b64  	%rd3660, %rd3654, 4294967295;
	shl.b64 	%rd3661, %rd3659, 32;
	or.b64  	%rd3662, %rd3661, %rd3660;
	mul.lo.s64 	%rd3663, %rd3631, 234131697;
	mul.lo.s64 	%rd3664, %rd3631, 1202721026;
	mul.lo.s64 	%rd3665, %rd3648, 811880050;
	and.b64  	%rd3666, %rd3665, 4294967294;
	add.s64 	%rd3667, %rd3615, %rd3666;
	add.s64 	%rd3668, %rd3667, %rd3646;
	shr.u64 	%rd3669, %rd3668, 32;
	add.s64 	%rd3670, %rd3669, %rd3616;
	shr.u64 	%rd3671, %rd3670, 32;
	mul.lo.s64 	%rd3672, %rd3662, -8659850874718887031;
	shr.u64 	%rd3673, %rd3672, 32;
	mad.lo.s64 	%rd3674, %rd3628, 3092268470, %rd3639;
	mad.lo.s64 	%rd3675, %rd3631, 1746026693, %rd3674;
	mad.lo.s64 	%rd3676, %rd3648, 2541841041, %rd3675;
	mad.lo.s64 	%rd3677, %rd3654, 2148002933, %rd3676;
	add.s64 	%rd3678, %rd3677, %rd3594;
	mad.lo.s64 	%rd3679, %rd3673, 1008765974, %rd3678;
	mad.lo.s64 	%rd3680, %rd3628, 3778125865, %rd3640;
	mad.lo.s64 	%rd3681, %rd3631, 1127133286, %rd3680;
	mad.lo.s64 	%rd3682, %rd3648, 2172737629, %rd3681;
	mad.lo.s64 	%rd3683, %rd3654, 207493785, %rd3682;
	add.s64 	%rd3684, %rd3683, %rd3597;
	mad.lo.s64 	%rd3685, %rd3673, 1752287885, %rd3684;
	and.b64  	%rd3686, %rd3679, 4294967295;
	shl.b64 	%rd3687, %rd3685, 32;
	or.b64  	%rd3688, %rd3687, %rd3686;
	mul.lo.s64 	%rd3689, %rd3654, 234131697;
	mul.lo.s64 	%rd3690, %rd3654, 1202721026;
	mul.lo.s64 	%rd3691, %rd3673, 811880050;
	and.b64  	%rd3692, %rd3691, 4294967294;
	add.s64 	%rd3693, %rd3692, %rd3624;
	add.s64 	%rd3694, %rd3693, %rd3671;
	shr.u64 	%rd3695, %rd3694, 32;
	add.s64 	%rd3696, %rd3695, %rd3625;
	shr.u64 	%rd3697, %rd3696, 32;
	mul.lo.s64 	%rd3698, %rd3688, -8659850874718887031;
	shr.u64 	%rd3699, %rd3698, 32;
	mad.lo.s64 	%rd3700, %rd3648, 3092268470, %rd3663;
	mad.lo.s64 	%rd3701, %rd3654, 1746026693, %rd3700;
	mad.lo.s64 	%rd3702, %rd3673, 2541841041, %rd3701;
	add.s64 	%rd3703, %rd3702, %rd3643;
	mad.lo.s64 	%rd3704, %rd3679, 2148002933, %rd3703;
	mad.lo.s64 	%rd3705, %rd3699, 1008765974, %rd3704;
	mad.lo.s64 	%rd3706, %rd3648, 3778125865, %rd3664;
	mad.lo.s64 	%rd3707, %rd3654, 1127133286, %rd3706;
	mad.lo.s64 	%rd3708, %rd3673, 2172737629, %rd3707;
	mad.lo.s64 	%rd3709, %rd3679, 207493785, %rd3708;
	add.s64 	%rd3710, %rd3709, %rd3645;
	mad.lo.s64 	%rd3711, %rd3699, 1752287885, %rd3710;
	and.b64  	%rd3712, %rd3705, 4294967295;
	and.b64  	%rd3713, %rd3711, 4294967295;
	mad.lo.s64 	%rd3714, %rd3673, 3092268470, %rd3689;
	mad.lo.s64 	%rd3715, %rd3679, 1746026693, %rd3714;
	add.s64 	%rd3716, %rd3715, %rd3668;
	mad.lo.s64 	%rd3717, %rd3699, 2541841041, %rd3716;
	mad.lo.s64 	%rd3718, %rd3673, 3778125865, %rd3690;
	mad.lo.s64 	%rd3719, %rd3679, 1127133286, %rd3718;
	add.s64 	%rd3720, %rd3719, %rd3670;
	mad.lo.s64 	%rd3721, %rd3699, 2172737629, %rd3720;
	and.b64  	%rd3722, %rd3717, 4294967295;
	and.b64  	%rd3723, %rd3721, 4294967295;
	mul.lo.s64 	%rd3724, %rd3679, 234131697;
	mad.lo.s64 	%rd3725, %rd3699, 3092268470, %rd3724;
	add.s64 	%rd3726, %rd3725, %rd3694;
	mul.lo.s64 	%rd3727, %rd3679, 1202721026;
	mad.lo.s64 	%rd3728, %rd3699, 3778125865, %rd3727;
	add.s64 	%rd3729, %rd3728, %rd3696;
	mul.lo.s64 	%rd3730, %rd3699, 811880050;
	and.b64  	%rd3731, %rd3726, 4294967295;
	and.b64  	%rd3732, %rd3729, 4294967295;
	and.b64  	%rd3733, %rd3730, 4294967294;
	add.s64 	%rd3734, %rd3733, %rd3626;
	add.s64 	%rd3735, %rd3734, %rd3697;
	add.s64 	%rd3736, %rd3712, -3632069959;
	shr.s64 	%rd3737, %rd3736, 63;
	add.s64 	%rd3738, %rd3713, %rd3737;
	add.s64 	%rd3739, %rd3738, -1008765974;
	and.b64  	%rd3740, %rd3736, 4294967295;
	and.b64  	%rd3741, %rd3739, 4294967295;
	shr.s64 	%rd3742, %rd3739, 63;
	add.s64 	%rd3743, %rd3722, %rd3742;
	add.s64 	%rd3744, %rd3743, -1752287885;
	shr.s64 	%rd3745, %rd3744, 63;
	add.s64 	%rd3746, %rd3723, %rd3745;
	add.s64 	%rd3747, %rd3746, -2541841041;
	and.b64  	%rd3748, %rd3744, 4294967295;
	and.b64  	%rd3749, %rd3747, 4294967295;
	shr.s64 	%rd3750, %rd3747, 63;
	add.s64 	%rd3751, %rd3731, %rd3750;
	add.s64 	%rd3752, %rd3751, -2172737629;
	shr.s64 	%rd3753, %rd3752, 63;
	add.s64 	%rd3754, %rd3732, %rd3753;
	add.s64 	%rd3755, %rd3754, -3092268470;
	and.b64  	%rd3756, %rd3752, 4294967295;
	and.b64  	%rd3757, %rd3755, 4294967295;
	and.b64  	%rd3758, %rd3735, 4294967295;
	shr.s64 	%rd3759, %rd3755, 63;
	add.s64 	%rd3760, %rd3758, %rd3759;
	add.s64 	%rd3761, %rd3760, -3778125865;
	shr.u64 	%rd3762, %rd3735, 32;
	shr.s64 	%rd3763, %rd3761, 63;
	and.b64  	%rd3764, %rd3761, 4294967295;
	add.s64 	%rd3765, %rd3740, 3632069959;
	shr.u64 	%rd3766, %rd3765, 32;
	add.s64 	%rd3767, %rd3766, %rd3741;
	add.s64 	%rd3768, %rd3767, 1008765974;
	shr.u64 	%rd3769, %rd3768, 32;
	and.b64  	%rd3770, %rd3765, 4294967295;
	and.b64  	%rd3771, %rd3768, 4294967295;
	add.s64 	%rd3772, %rd3748, %rd3769;
	add.s64 	%rd3773, %rd3772, 1752287885;
	shr.u64 	%rd3774, %rd3773, 32;
	add.s64 	%rd3775, %rd3749, %rd3774;
	add.s64 	%rd3776, %rd3775, 2541841041;
	shr.u64 	%rd3777, %rd3776, 32;
	and.b64  	%rd3778, %rd3773, 4294967295;
	and.b64  	%rd3779, %rd3776, 4294967295;
	add.s64 	%rd3780, %rd3756, %rd3777;
	add.s64 	%rd3781, %rd3780, 2172737629;
	shr.u64 	%rd3782, %rd3781, 32;
	add.s64 	%rd3783, %rd3757, %rd3782;
	add.s64 	%rd3784, %rd3783, 3092268470;
	shr.u64 	%rd3785, %rd3784, 32;
	and.b64  	%rd3786, %rd3781, 4294967295;
	and.b64  	%rd3787, %rd3784, 4294967295;
	add.s64 	%rd3788, %rd3764, %rd3785;
	add.s64 	%rd3789, %rd3788, 3778125865;
	add.s64 	%rd3790, %rd3763, %rd3762;
	mul.lo.s64 	%rd3791, %rd63, %rd4;
	mul.lo.s64 	%rd3792, %rd13, %rd63;
	mad.lo.s64 	%rd3793, %rd64, %rd4, %rd3792;
	mul.lo.s64 	%rd3794, %rd64, %rd13;
	and.b64  	%rd3795, %rd3791, 4294967295;
	shl.b64 	%rd3796, %rd3793, 32;
	or.b64  	%rd3797, %rd3796, %rd3795;
	mad.lo.s64 	%rd3798, %rd65, %rd4, %rd3794;
	mul.lo.s64 	%rd3799, %rd65, %rd13;
	mul.lo.s64 	%rd3800, %rd66, %rd13;
	mul.lo.s64 	%rd3801, %rd13, %rd67;
	mul.lo.s64 	%rd3802, %rd68, %rd13;
	mul.lo.s64 	%rd3803, %rd69, %rd13;
	mul.lo.s64 	%rd3804, %rd70, %rd13;
	mul.lo.s64 	%rd3805, %rd12, %rd69;
	mad.lo.s64 	%rd3806, %rd70, %rd5, %rd3805;
	mul.lo.s64 	%rd3807, %rd70, %rd12;
	mul.lo.s64 	%rd3808, %rd14, %rd69;
	mad.lo.s64 	%rd3809, %rd70, %rd6, %rd3808;
	mul.lo.s64 	%rd3810, %rd70, %rd14;
	mad.lo.s64 	%rd3811, %rd68, %rd12, %rd3804;
	mad.lo.s64 	%rd3812, %rd69, %rd5, %rd3811;
	mad.lo.s64 	%rd3813, %rd66, %rd14, %rd3812;
	mad.lo.s64 	%rd3814, %rd67, %rd6, %rd3813;
	mad.lo.s64 	%rd3815, %rd64, %rd15, %rd3814;
	mad.lo.s64 	%rd3816, %rd65, %rd7, %rd3815;
	mad.lo.s64 	%rd3817, %rd14, %rd67, %rd3806;
	mad.lo.s64 	%rd3818, %rd68, %rd6, %rd3817;
	mad.lo.s64 	%rd3819, %rd15, %rd65, %rd3818;
	mad.lo.s64 	%rd3820, %rd66, %rd7, %rd3819;
	and.b64  	%rd3821, %rd3816, 4294967295;
	and.b64  	%rd3822, %rd3820, 4294967295;
	mad.lo.s64 	%rd3823, %rd68, %rd14, %rd3807;
	mad.lo.s64 	%rd3824, %rd69, %rd6, %rd3823;
	mad.lo.s64 	%rd3825, %rd66, %rd15, %rd3824;
	mad.lo.s64 	%rd3826, %rd67, %rd7, %rd3825;
	mad.lo.s64 	%rd3827, %rd15, %rd67, %rd3809;
	mad.lo.s64 	%rd3828, %rd68, %rd7, %rd3827;
	and.b64  	%rd3829, %rd3826, 4294967295;
	and.b64  	%rd3830, %rd3828, 4294967295;
	mad.lo.s64 	%rd3831, %rd68, %rd15, %rd3810;
	mad.lo.s64 	%rd3832, %rd69, %rd7, %rd3831;
	mul.lo.s64 	%rd3833, %rd15, %rd69;
	mad.lo.s64 	%rd3834, %rd70, %rd7, %rd3833;
	mul.lo.s64 	%rd3835, %rd70, %rd15;
	and.b64  	%rd3836, %rd3832, 4294967295;
	and.b64  	%rd3837, %rd3834, 4294967295;
	and.b64  	%rd3838, %rd3835, 4294967295;
	mul.lo.s64 	%rd3839, %rd3797, -8659850874718887031;
	shr.u64 	%rd3840, %rd3839, 32;
	mad.lo.s64 	%rd3841, %rd3791, 2148002933, %rd3798;
	mad.lo.s64 	%rd3842, %rd63, %rd5, %rd3841;
	mad.lo.s64 	%rd3843, %rd3840, 1008765974, %rd3842;
	mad.lo.s64 	%rd3844, %rd3791, 207493785, %rd3799;
	mad.lo.s64 	%rd3845, %rd66, %rd4, %rd3844;
	mad.lo.s64 	%rd3846, %rd12, %rd63, %rd3845;
	mad.lo.s64 	%rd3847, %rd64, %rd5, %rd3846;
	mad.lo.s64 	%rd3848, %rd3840, 1752287885, %rd3847;
	and.b64  	%rd3849, %rd3843, 4294967295;
	shl.b64 	%rd3850, %rd3848, 32;
	or.b64  	%rd3851, %rd3850, %rd3849;
	mul.lo.s64 	%rd3852, %rd3840, 811880050;
	and.b64  	%rd3853, %rd3852, 4294967294;
	add.s64 	%rd3854, %rd3821, %rd3853;
	shr.u64 	%rd3855, %rd3854, 32;
	add.s64 	%rd3856, %rd3855, %rd3822;
	shr.u64 	%rd3857, %rd3856, 32;
	mul.lo.s64 	%rd3858, %rd3851, -8659850874718887031;
	shr.u64 	%rd3859, %rd3858, 32;
	mad.lo.s64 	%rd3860, %rd3791, 1746026693, %rd3800;
	mad.lo.s64 	%rd3861, %rd67, %rd4, %rd3860;
	mad.lo.s64 	%rd3862, %rd64, %rd12, %rd3861;
	mad.lo.s64 	%rd3863, %rd3840, 2541841041, %rd3862;
	mad.lo.s64 	%rd3864, %rd65, %rd5, %rd3863;
	mad.lo.s64 	%rd3865, %rd3843, 2148002933, %rd3864;
	mad.lo.s64 	%rd3866, %rd63, %rd6, %rd3865;
	mad.lo.s64 	%rd3867, %rd3859, 1008765974, %rd3866;
	mad.lo.s64 	%rd3868, %rd3791, 1127133286, %rd3801;
	mad.lo.s64 	%rd3869, %rd68, %rd4, %rd3868;
	mad.lo.s64 	%rd3870, %rd3840, 2172737629, %rd3869;
	mad.lo.s64 	%rd3871, %rd12, %rd65, %rd3870;
	mad.lo.s64 	%rd3872, %rd66, %rd5, %rd3871;
	mad.lo.s64 	%rd3873, %rd3843, 207493785, %rd3872;
	mad.lo.s64 	%rd3874, %rd14, %rd63, %rd3873;
	mad.lo.s64 	%rd3875, %rd64, %rd6, %rd3874;
	mad.lo.s64 	%rd3876, %rd3859, 1752287885, %rd3875;
	and.b64  	%rd3877, %rd3867, 4294967295;
	shl.b64 	%rd3878, %rd3876, 32;
	or.b64  	%rd3879, %rd3878, %rd3877;
	mul.lo.s64 	%rd3880, %rd3843, 234131697;
	mul.lo.s64 	%rd3881, %rd3843, 1202721026;
	mul.lo.s64 	%rd3882, %rd3859, 811880050;
	and.b64  	%rd3883, %rd3882, 4294967294;
	add.s64 	%rd3884, %rd3829, %rd3883;
	add.s64 	%rd3885, %rd3884, %rd3857;
	shr.u64 	%rd3886, %rd3885, 32;
	add.s64 	%rd3887, %rd3886, %rd3830;
	shr.u64 	%rd3888, %rd3887, 32;
	mul.lo.s64 	%rd3889, %rd3879, -8659850874718887031;
	shr.u64 	%rd3890, %rd3889, 32;
	mad.lo.s64 	%rd3891, %rd3791, 234131697, %rd3802;
	mad.lo.s64 	%rd3892, %rd69, %rd4, %rd3891;
	mad.lo.s64 	%rd3893, %rd3840, 3092268470, %rd3892;
	mad.lo.s64 	%rd3894, %rd66, %rd12, %rd3893;
	mad.lo.s64 	%rd3895, %rd67, %rd5, %rd3894;
	mad.lo.s64 	%rd3896, %rd3843, 1746026693, %rd3895;
	mad.lo.s64 	%rd3897, %rd64, %rd14, %rd3896;
	mad.lo.s64 	%rd3898, %rd65, %rd6, %rd3897;
	mad.lo.s64 	%rd3899, %rd3859, 2541841041, %rd3898;
	mad.lo.s64 	%rd3900, %rd3867, 2148002933, %rd3899;
	mad.lo.s64 	%rd3901, %rd63, %rd7, %rd3900;
	mad.lo.s64 	%rd3902, %rd3890, 1008765974, %rd3901;
	mad.lo.s64 	%rd3903, %rd3791, 1202721026, %rd3803;
	mad.lo.s64 	%rd3904, %rd70, %rd4, %rd3903;
	mad.lo.s64 	%rd3905, %rd3840, 3778125865, %rd3904;
	mad.lo.s64 	%rd3906, %rd12, %rd67, %rd3905;
	mad.lo.s64 	%rd3907, %rd3843, 1127133286, %rd3906;
	mad.lo.s64 	%rd3908, %rd68, %rd5, %rd3907;
	mad.lo.s64 	%rd3909, %rd14, %rd65, %rd3908;
	mad.lo.s64 	%rd3910, %rd3859, 2172737629, %rd3909;
	mad.lo.s64 	%rd3911, %rd66, %rd6, %rd3910;
	mad.lo.s64 	%rd3912, %rd3867, 207493785, %rd3911;
	mad.lo.s64 	%rd3913, %rd15, %rd63, %rd3912;
	mad.lo.s64 	%rd3914, %rd64, %rd7, %rd3913;
	mad.lo.s64 	%rd3915, %rd3890, 1752287885, %rd3914;
	and.b64  	%rd3916, %rd3902, 4294967295;
	shl.b64 	%rd3917, %rd3915, 32;
	or.b64  	%rd3918, %rd3917, %rd3916;
	mul.lo.s64 	%rd3919, %rd3867, 234131697;
	mul.lo.s64 	%rd3920, %rd3867, 1202721026;
	mul.lo.s64 	%rd3921, %rd3890, 811880050;
	and.b64  	%rd3922, %rd3921, 4294967294;
	add.s64 	%rd3923, %rd3836, %rd3922;
	add.s64 	%rd3924, %rd3923, %rd3888;
	shr.u64 	%rd3925, %rd3924, 32;
	add.s64 	%rd3926, %rd3925, %rd3837;
	shr.u64 	%rd3927, %rd3926, 32;
	mul.lo.s64 	%rd3928, %rd3918, -8659850874718887031;
	shr.u64 	%rd3929, %rd3928, 32;
	mad.lo.s64 	%rd3930, %rd3859, 3092268470, %rd3880;
	mad.lo.s64 	%rd3931, %rd3867, 1746026693, %rd3930;
	mad.lo.s64 	%rd3932, %rd3890, 2541841041, %rd3931;
	add.s64 	%rd3933, %rd3932, %rd3854;
	mad.lo.s64 	%rd3934, %rd3902, 2148002933, %rd3933;
	mad.lo.s64 	%rd3935, %rd3929, 1008765974, %rd3934;
	mad.lo.s64 	%rd3936, %rd3859, 3778125865, %rd3881;
	mad.lo.s64 	%rd3937, %rd3867, 1127133286, %rd3936;
	mad.lo.s64 	%rd3938, %rd3890, 2172737629, %rd3937;
	add.s64 	%rd3939, %rd3938, %rd3856;
	mad.lo.s64 	%rd3940, %rd3902, 207493785, %rd3939;
	mad.lo.s64 	%rd3941, %rd3929, 1752287885, %rd3940;
	and.b64  	%rd3942, %rd3935, 4294967295;
	and.b64  	%rd3943, %rd3941, 4294967295;
	mad.lo.s64 	%rd3944, %rd3890, 3092268470, %rd3919;
	mad.lo.s64 	%rd3945, %rd3902, 1746026693, %rd3944;
	add.s64 	%rd3946, %rd3945, %rd3885;
	mad.lo.s64 	%rd3947, %rd3929, 2541841041, %rd3946;
	mad.lo.s64 	%rd3948, %rd3890, 3778125865, %rd3920;
	mad.lo.s64 	%rd3949, %rd3902, 1127133286, %rd3948;
	add.s64 	%rd3950, %rd3949, %rd3887;
	mad.lo.s64 	%rd3951, %rd3929, 2172737629, %rd3950;
	and.b64  	%rd3952, %rd3947, 4294967295;
	and.b64  	%rd3953, %rd3951, 4294967295;
	mad.lo.s64 	%rd3954, %rd3902, 234131697, %rd3924;
	mad.lo.s64 	%rd3955, %rd3929, 3092268470, %rd3954;
	mul.lo.s64 	%rd3956, %rd3902, 1202721026;
	mad.lo.s64 	%rd3957, %rd3929, 3778125865, %rd3956;
	add.s64 	%rd3958, %rd3957, %rd3926;
	mul.lo.s64 	%rd3959, %rd3929, 811880050;
	and.b64  	%rd3960, %rd3955, 4294967295;
	and.b64  	%rd3961, %rd3958, 4294967295;
	and.b64  	%rd3962, %rd3959, 4294967294;
	add.s64 	%rd3963, %rd3962, %rd3838;
	add.s64 	%rd3964, %rd3963, %rd3927;
	add.s64 	%rd3965, %rd3942, -3632069959;
	shr.s64 	%rd3966, %rd3965, 63;
	add.s64 	%rd3967, %rd3943, %rd3966;
	add.s64 	%rd3968, %rd3967, -1008765974;
	and.b64  	%rd3969, %rd3965, 4294967295;
	and.b64  	%rd3970, %rd3968, 4294967295;
	shr.s64 	%rd3971, %rd3968, 63;
	add.s64 	%rd3972, %rd3952, %rd3971;
	add.s64 	%rd3973, %rd3972, -1752287885;
	shr.s64 	%rd3974, %rd3973, 63;
	add.s64 	%rd3975, %rd3953, %rd3974;
	add.s64 	%rd3976, %rd3975, -2541841041;
	and.b64  	%rd3977, %rd3973, 4294967295;
	and.b64  	%rd3978, %rd3976, 4294967295;
	shr.s64 	%rd3979, %rd3976, 63;
	add.s64 	%rd3980, %rd3960, %rd3979;
	add.s64 	%rd3981, %rd3980, -2172737629;
	shr.s64 	%rd3982, %rd3981, 63;
	add.s64 	%rd3983, %rd3961, %rd3982;
	add.s64 	%rd3984, %rd3983, -3092268470;
	and.b64  	%rd3985, %rd3981, 4294967295;
	and.b64  	%rd3986, %rd3984, 4294967295;
	and.b64  	%rd3987, %rd3964, 4294967295;
	shr.s64 	%rd3988, %rd3984, 63;
	add.s64 	%rd3989, %rd3987, %rd3988;
	add.s64 	%rd3990, %rd3989, -3778125865;
	and.b64  	%rd3991, %rd3990, 4294967295;
	add.s64 	%rd3992, %rd3969, 3632069959;
	shr.u64 	%rd3993, %rd3992, 32;
	add.s64 	%rd3994, %rd3993, %rd3970;
	add.s64 	%rd3995, %rd3994, 1008765974;
	shr.u64 	%rd3996, %rd3995, 32;
	add.s64 	%rd3997, %rd3977, %rd3996;
	add.s64 	%rd3998, %rd3997, 1752287885;
	shr.u64 	%rd3999, %rd3998, 32;
	add.s64 	%rd4000, %rd3978, %rd3999;
	add.s64 	%rd4001, %rd4000, 2541841041;
	shr.u64 	%rd4002, %rd4001, 32;
	add.s64 	%rd4003, %rd3985, %rd4002;
	add.s64 	%rd4004, %rd4003, 2172737629;
	shr.u64 	%rd4005, %rd4004, 32;
	add.s64 	%rd4006, %rd3986, %rd4005;
	add.s64 	%rd4007, %rd4006, 3092268470;
	shr.u64 	%rd4008, %rd4007, 32;
	add.s64 	%rd4009, %rd3991, %rd4008;
	add.s64 	%rd4010, %rd4009, 3778125865;
	shr.s64 	%rd4011, %rd3990, 31;
	and.b64  	%rd4012, %rd4011, -4294967296;
	add.s64 	%rd4013, %rd4012, %rd3964;
	and.b64  	%rd4014, %rd4013, -4294967296;
	add.s64 	%rd4015, %rd4014, %rd4010;
	shr.u64 	%rd4016, %rd3992, 31;
	shl.b64 	%rd4017, %rd3992, 1;
	shl.b64 	%rd4018, %rd3995, 1;
	and.b64  	%rd4019, %rd4016, 1;
	or.b64  	%rd4020, %rd4018, %rd4019;
	shr.u64 	%rd4021, %rd3995, 31;
	and.b64  	%rd4022, %rd4021, 1;
	and.b64  	%rd4023, %rd4017, 4294967294;
	and.b64  	%rd4024, %rd4020, 4294967295;
	shl.b64 	%rd4025, %rd3998, 1;
	or.b64  	%rd4026, %rd4025, %rd4022;
	shr.u64 	%rd4027, %rd3998, 31;
	and.b64  	%rd4028, %rd4027, 1;
	shl.b64 	%rd4029, %rd4001, 1;
	or.b64  	%rd4030, %rd4029, %rd4028;
	shr.u64 	%rd4031, %rd4001, 31;
	and.b64  	%rd4032, %rd4031, 1;
	and.b64  	%rd4033, %rd4026, 4294967295;
	and.b64  	%rd4034, %rd4030, 4294967295;
	shl.b64 	%rd4035, %rd4004, 1;
	or.b64  	%rd4036, %rd4035, %rd4032;
	shr.u64 	%rd4037, %rd4004, 31;
	and.b64  	%rd4038, %rd4037, 1;
	shl.b64 	%rd4039, %rd4007, 1;
	or.b64  	%rd4040, %rd4039, %rd4038;
	shr.u64 	%rd4041, %rd4007, 31;
	and.b64  	%rd4042, %rd4041, 1;
	and.b64  	%rd4043, %rd4036, 4294967295;
	and.b64  	%rd4044, %rd4040, 4294967295;
	shl.b64 	%rd4045, %rd4010, 1;
	and.b64  	%rd4046, %rd4045, 8589934590;
	or.b64  	%rd4047, %rd4046, %rd4042;
	and.b64  	%rd4048, %rd4015, -4294967296;
	add.s64 	%rd4049, %rd4048, %rd4015;
	and.b64  	%rd4050, %rd4049, -4294967296;
	add.s64 	%rd4051, %rd4050, %rd4047;
	add.s64 	%rd4052, %rd4023, -3632069959;
	shr.s64 	%rd4053, %rd4052, 63;
	add.s64 	%rd4054, %rd4053, %rd4024;
	add.s64 	%rd4055, %rd4054, -1008765974;
	and.b64  	%rd4056, %rd4052, 4294967295;
	and.b64  	%rd4057, %rd4055, 4294967295;
	shr.s64 	%rd4058, %rd4055, 63;
	add.s64 	%rd4059, %rd4058, %rd4033;
	add.s64 	%rd4060, %rd4059, -1752287885;
	shr.s64 	%rd4061, %rd4060, 63;
	add.s64 	%rd4062, %rd4061, %rd4034;
	add.s64 	%rd4063, %rd4062, -2541841041;
	and.b64  	%rd4064, %rd4060, 4294967295;
	and.b64  	%rd4065, %rd4063, 4294967295;
	shr.s64 	%rd4066, %rd4063, 63;
	add.s64 	%rd4067, %rd4066, %rd4043;
	add.s64 	%rd4068, %rd4067, -2172737629;
	shr.s64 	%rd4069, %rd4068, 63;
	add.s64 	%rd4070, %rd4069, %rd4044;
	add.s64 	%rd4071, %rd4070, -3092268470;
	and.b64  	%rd4072, %rd4068, 4294967295;
	and.b64  	%rd4073, %rd4071, 4294967295;
	and.b64  	%rd4074, %rd4047, 4294967295;
	shr.s64 	%rd4075, %rd4071, 63;
	add.s64 	%rd4076, %rd4075, %rd4074;
	add.s64 	%rd4077, %rd4076, -3778125865;
	shr.u64 	%rd4078, %rd4051, 32;
	shr.s64 	%rd4079, %rd4077, 63;
	add.s64 	%rd4080, %rd4079, %rd4078;
	add.s64 	%rd4081, %rd4080, -811880050;
	shr.u64 	%rd4082, %rd4081, 32;
	and.b64  	%rd4083, %rd4077, 4294967295;
	and.b64  	%rd4084, %rd4082, 3632069959;
	add.s64 	%rd4085, %rd4084, %rd4056;
	shr.u64 	%rd4086, %rd4085, 32;
	and.b64  	%rd4087, %rd4082, 1008765974;
	add.s64 	%rd4088, %rd4087, %rd4057;
	add.s64 	%rd4089, %rd4088, %rd4086;
	shr.u64 	%rd4090, %rd4089, 32;
	and.b64  	%rd4091, %rd4085, 4294967295;
	shl.b64 	%rd4092, %rd4089, 32;
	or.b64  	%rd4093, %rd4092, %rd4091;
	and.b64  	%rd4094, %rd4082, 1752287885;
	add.s64 	%rd4095, %rd4094, %rd4064;
	add.s64 	%rd4096, %rd4095, %rd4090;
	shr.u64 	%rd4097, %rd4096, 32;
	and.b64  	%rd4098, %rd4082, 2541841041;
	add.s64 	%rd4099, %rd4098, %rd4065;
	add.s64 	%rd4100, %rd4099, %rd4097;
	shr.u64 	%rd4101, %rd4100, 32;
	and.b64  	%rd4102, %rd4096, 4294967295;
	shl.b64 	%rd4103, %rd4100, 32;
	or.b64  	%rd4104, %rd4103, %rd4102;
	and.b64  	%rd4105, %rd4082, 2172737629;
	add.s64 	%rd4106, %rd4105, %rd4072;
	add.s64 	%rd4107, %rd4106, %rd4101;
	shr.u64 	%rd4108, %rd4107, 32;
	and.b64  	%rd4109, %rd4082, 3092268470;
	add.s64 	%rd4110, %rd4109, %rd4073;
	add.s64 	%rd4111, %rd4110, %rd4108;
	shr.u64 	%rd4112, %rd4111, 32;
	and.b64  	%rd4113, %rd4107, 4294967295;
	shl.b64 	%rd4114, %rd4111, 32;
	or.b64  	%rd4115, %rd4114, %rd4113;
	and.b64  	%rd4116, %rd4082, 3778125865;
	shl.b64 	%rd4117, %rd4081, 32;
	and.b64  	%rd4118, %rd4081, 3486998263024844800;
	or.b64  	%rd4119, %rd4117, %rd4083;
	add.s64 	%rd4120, %rd4119, %rd4118;
	add.s64 	%rd4121, %rd4120, %rd4116;
	add.s64 	%rd4122, %rd4121, %rd4112;
	sub.s64 	%rd4123, %rd3770, %rd3303;
	shr.s64 	%rd4124, %rd4123, 63;
	add.s64 	%rd4125, %rd4124, %rd3771;
	sub.s64 	%rd4126, %rd4125, %rd3304;
	and.b64  	%rd4127, %rd4123, 4294967295;
	and.b64  	%rd4128, %rd4126, 4294967295;
	shr.s64 	%rd4129, %rd4126, 63;
	add.s64 	%rd4130, %rd4129, %rd3778;
	sub.s64 	%rd4131, %rd4130, %rd3313;
	shr.s64 	%rd4132, %rd4131, 63;
	sub.s64 	%rd4133, %rd3779, %rd3314;
	add.s64 	%rd4134, %rd4133, %rd4132;
	and.b64  	%rd4135, %rd4131, 4294967295;
	and.b64  	%rd4136, %rd4134, 4294967295;
	shr.s64 	%rd4137, %rd4134, 63;
	add.s64 	%rd4138, %rd4137, %rd3786;
	sub.s64 	%rd4139, %rd4138, %rd3323;
	shr.s64 	%rd4140, %rd4139, 63;
	sub.s64 	%rd4141, %rd3787, %rd3324;
	add.s64 	%rd4142, %rd4141, %rd4140;
	and.b64  	%rd4143, %rd4139, 4294967295;
	and.b64  	%rd4144, %rd4142, 4294967295;
	and.b64  	%rd4145, %rd3789, 4294967295;
	and.b64  	%rd4146, %rd3327, 4294967295;
	shr.s64 	%rd4147, %rd4142, 63;
	add.s64 	%rd4148, %rd4147, %rd4145;
	sub.s64 	%rd4149, %rd4148, %rd4146;
	shr.u64 	%rd4150, %rd3789, 32;
	add.s64 	%rd4151, %rd3790, %rd4150;
	and.b64  	%rd4152, %rd4151, 4294967295;
	shr.u64 	%rd4153, %rd3331, 32;
	shr.s64 	%rd4154, %rd4149, 63;
	sub.s64 	%rd4155, %rd4152, %rd4153;
	add.s64 	%rd4156, %rd4155, %rd4154;
	shr.u64 	%rd4157, %rd4156, 32;
	and.b64  	%rd4158, %rd4149, 4294967295;
	and.b64  	%rd4159, %rd4157, 3632069959;
	add.s64 	%rd4160, %rd4159, %rd4127;
	shr.u64 	%rd4161, %rd4160, 32;
	and.b64  	%rd4162, %rd4157, 1008765974;
	add.s64 	%rd4163, %rd4162, %rd4128;
	add.s64 	%rd4164, %rd4163, %rd4161;
	shr.u64 	%rd4165, %rd4164, 32;
	and.b64  	%rd4166, %rd4160, 4294967295;
	and.b64  	%rd4167, %rd4164, 4294967295;
	and.b64  	%rd4168, %rd4157, 1752287885;
	add.s64 	%rd4169, %rd4168, %rd4135;
	add.s64 	%rd4170, %rd4169, %rd4165;
	shr.u64 	%rd4171, %rd4170, 32;
	and.b64  	%rd4172, %rd4157, 2541841041;
	add.s64 	%rd4173, %rd4172, %rd4136;
	add.s64 	%rd4174, %rd4173, %rd4171;
	shr.u64 	%rd4175, %rd4174, 32;
	and.b64  	%rd4176, %rd4170, 4294967295;
	and.b64  	%rd4177, %rd4174, 4294967295;
	and.b64  	%rd4178, %rd4157, 2172737629;
	add.s64 	%rd4179, %rd4178, %rd4143;
	add.s64 	%rd4180, %rd4179, %rd4175;
	shr.u64 	%rd4181, %rd4180, 32;
	and.b64  	%rd4182, %rd4157, 3092268470;
	add.s64 	%rd4183, %rd4182, %rd4144;
	add.s64 	%rd4184, %rd4183, %rd4181;
	shr.u64 	%rd4185, %rd4184, 32;
	and.b64  	%rd4186, %rd4180, 4294967295;
	and.b64  	%rd4187, %rd4184, 4294967295;
	and.b64  	%rd4188, %rd4157, 3778125865;
	add.s64 	%rd4189, %rd4188, %rd4158;
	add.s64 	%rd4190, %rd4189, %rd4185;
	shl.b64 	%rd4191, %rd4156, 32;
	and.b64  	%rd4192, %rd4156, 3486998263024844800;
	add.s64 	%rd4193, %rd4192, %rd4191;
	add.s64 	%rd4194, %rd4193, %rd4190;
	sub.s64 	%rd4195, %rd4166, %rd3303;
	shr.s64 	%rd4196, %rd4195, 63;
	sub.s64 	%rd4197, %rd4196, %rd3304;
	add.s64 	%rd4198, %rd4197, %rd4167;
	and.b64  	%rd4199, %rd4195, 4294967295;
	and.b64  	%rd4200, %rd4198, 4294967295;
	shr.s64 	%rd4201, %rd4198, 63;
	sub.s64 	%rd4202, %rd4201, %rd3313;
	add.s64 	%rd4203, %rd4202, %rd4176;
	shr.s64 	%rd4204, %rd4203, 63;
	sub.s64 	%rd4205, %rd4177, %rd3314;
	add.s64 	%rd4206, %rd4205, %rd4204;
	and.b64  	%rd4207, %rd4203, 4294967295;
	and.b64  	%rd4208, %rd4206, 4294967295;
	shr.s64 	%rd4209, %rd4206, 63;
	sub.s64 	%rd4210, %rd4209, %rd3323;
	add.s64 	%rd4211, %rd4210, %rd4186;
	shr.s64 	%rd4212, %rd4211, 63;
	sub.s64 	%rd4213, %rd4187, %rd3324;
	add.s64 	%rd4214, %rd4213, %rd4212;
	and.b64  	%rd4215, %rd4211, 4294967295;
	and.b64  	%rd4216, %rd4214, 4294967295;
	and.b64  	%rd4217, %rd4190, 4294967295;
	shr.s64 	%rd4218, %rd4214, 63;
	sub.s64 	%rd4219, %rd4218, %rd4146;
	add.s64 	%rd4220, %rd4219, %rd4217;
	shr.u64 	%rd4221, %rd4194, 32;
	shr.s64 	%rd4222, %rd4220, 63;
	sub.s64 	%rd4223, %rd4221, %rd4153;
	add.s64 	%rd4224, %rd4223, %rd4222;
	shr.u64 	%rd4225, %rd4224, 32;
	and.b64  	%rd4226, %rd4220, 4294967295;
	and.b64  	%rd4227, %rd4225, 3632069959;
	add.s64 	%rd4228, %rd4227, %rd4199;
	shr.u64 	%rd4229, %rd4228, 32;
	and.b64  	%rd4230, %rd4225, 1008765974;
	add.s64 	%rd4231, %rd4230, %rd4200;
	add.s64 	%rd4232, %rd4231, %rd4229;
	shr.u64 	%rd4233, %rd4232, 32;
	and.b64  	%rd4234, %rd4228, 4294967295;
	shl.b64 	%rd4235, %rd4232, 32;
	or.b64  	%rd4236, %rd4235, %rd4234;
	and.b64  	%rd4237, %rd4225, 1752287885;
	add.s64 	%rd4238, %rd4237, %rd4207;
	add.s64 	%rd4239, %rd4238, %rd4233;
	shr.u64 	%rd4240, %rd4239, 32;
	and.b64  	%rd4241, %rd4225, 2541841041;
	add.s64 	%rd4242, %rd4241, %rd4208;
	add.s64 	%rd4243, %rd4242, %rd4240;
	shr.u64 	%rd4244, %rd4243, 32;
	and.b64  	%rd4245, %rd4239, 4294967295;
	shl.b64 	%rd4246, %rd4243, 32;
	or.b64  	%rd4247, %rd4246, %rd4245;
	and.b64  	%rd4248, %rd4225, 2172737629;
	add.s64 	%rd4249, %rd4248, %rd4215;
	add.s64 	%rd4250, %rd4249, %rd4244;
	shr.u64 	%rd4251, %rd4250, 32;
	and.b64  	%rd4252, %rd4225, 3092268470;
	add.s64 	%rd4253, %rd4252, %rd4216;
	add.s64 	%rd4254, %rd4253, %rd4251;
	shr.u64 	%rd4255, %rd4254, 32;
	and.b64  	%rd4256, %rd4250, 4294967295;
	shl.b64 	%rd4257, %rd4254, 32;
	or.b64  	%rd4258, %rd4257, %rd4256;
	and.b64  	%rd4259, %rd4225, 3778125865;
	add.s64 	%rd4260, %rd4259, %rd4226;
	add.s64 	%rd4261, %rd4260, %rd4255;
	shl.b64 	%rd4262, %rd4224, 32;
	and.b64  	%rd4263, %rd4224, 3486998263024844800;
	add.s64 	%rd4264, %rd4263, %rd4262;
	add.s64 	%rd4265, %rd4264, %rd4261;
	shr.u64 	%rd4266, %rd2707, 31;
	shl.b64 	%rd4267, %rd2702, 1;
	shl.b64 	%rd4268, %rd2705, 1;
	or.b64  	%rd4269, %rd4268, %rd4266;
	shr.u64 	%rd4270, %rd2705, 31;
	and.b64  	%rd4271, %rd4270, 1;
	and.b64  	%rd4272, %rd4267, 4294967294;
	and.b64  	%rd4273, %rd4269, 4294967295;
	shl.b64 	%rd4274, %rd2710, 1;
	or.b64  	%rd4275, %rd4274, %rd4271;
	shr.u64 	%rd4276, %rd2710, 31;
	and.b64  	%rd4277, %rd4276, 1;
	shl.b64 	%rd4278, %rd2713, 1;
	or.b64  	%rd4279, %rd4278, %rd4277;
	shr.u64 	%rd4280, %rd2713, 31;
	and.b64  	%rd4281, %rd4280, 1;
	and.b64  	%rd4282, %rd4275, 4294967295;
	and.b64  	%rd4283, %rd4279, 4294967295;
	shl.b64 	%rd4284, %rd2718, 1;
	or.b64  	%rd4285, %rd4284, %rd4281;
	shr.u64 	%rd4286, %rd2718, 31;
	and.b64  	%rd4287, %rd4286, 1;
	shl.b64 	%rd4288, %rd2721, 1;
	or.b64  	%rd4289, %rd4288, %rd4287;
	shr.u64 	%rd4290, %rd2721, 31;
	and.b64  	%rd4291, %rd4290, 1;
	and.b64  	%rd4292, %rd4285, 4294967295;
	and.b64  	%rd4293, %rd4289, 4294967295;
	shl.b64 	%rd4294, %rd2726, 1;
	and.b64  	%rd4295, %rd4294, 8589934590;
	or.b64  	%rd4296, %rd4295, %rd4291;
	and.b64  	%rd4297, %rd2731, -4294967296;
	add.s64 	%rd4298, %rd4297, %rd2731;
	and.b64  	%rd4299, %rd4298, -4294967296;
	add.s64 	%rd4300, %rd4299, %rd4296;
	add.s64 	%rd4301, %rd4272, -3632069959;
	shr.s64 	%rd4302, %rd4301, 63;
	add.s64 	%rd4303, %rd4302, %rd4273;
	add.s64 	%rd4304, %rd4303, -1008765974;
	and.b64  	%rd4305, %rd4301, 4294967295;
	and.b64  	%rd4306, %rd4304, 4294967295;
	shr.s64 	%rd4307, %rd4304, 63;
	add.s64 	%rd4308, %rd4307, %rd4282;
	add.s64 	%rd4309, %rd4308, -1752287885;
	shr.s64 	%rd4310, %rd4309, 63;
	add.s64 	%rd4311, %rd4310, %rd4283;
	add.s64 	%rd4312, %rd4311, -2541841041;
	and.b64  	%rd4313, %rd4309, 4294967295;
	and.b64  	%rd4314, %rd4312, 4294967295;
	shr.s64 	%rd4315, %rd4312, 63;
	add.s64 	%rd4316, %rd4315, %rd4292;
	add.s64 	%rd4317, %rd4316, -2172737629;
	shr.s64 	%rd4318, %rd4317, 63;
	add.s64 	%rd4319, %rd4318, %rd4293;
	add.s64 	%rd4320, %rd4319, -3092268470;
	and.b64  	%rd4321, %rd4317, 4294967295;
	and.b64  	%rd4322, %rd4320, 4294967295;
	and.b64  	%rd4323, %rd4296, 4294967295;
	shr.s64 	%rd4324, %rd4320, 63;
	add.s64 	%rd4325, %rd4324, %rd4323;
	add.s64 	%rd4326, %rd4325, -3778125865;
	shr.u64 	%rd4327, %rd4300, 32;
	shr.s64 	%rd4328, %rd4326, 63;
	add.s64 	%rd4329, %rd4328, %rd4327;
	add.s64 	%rd4330, %rd4329, -811880050;
	shr.u64 	%rd4331, %rd4330, 32;
	and.b64  	%rd4332, %rd4326, 4294967295;
	and.b64  	%rd4333, %rd4331, 3632069959;
	add.s64 	%rd4334, %rd4333, %rd4305;
	shr.u64 	%rd4335, %rd4334, 32;
	and.b64  	%rd4336, %rd4331, 1008765974;
	add.s64 	%rd4337, %rd4336, %rd4306;
	add.s64 	%rd4338, %rd4337, %rd4335;
	shr.u64 	%rd4339, %rd4338, 32;
	and.b64  	%rd4340, %rd4331, 1752287885;
	add.s64 	%rd4341, %rd4340, %rd4313;
	add.s64 	%rd4342, %rd4341, %rd4339;
	shr.u64 	%rd4343, %rd4342, 32;
	and.b64  	%rd4344, %rd4331, 2541841041;
	add.s64 	%rd4345, %rd4344, %rd4314;
	add.s64 	%rd4346, %rd4345, %rd4343;
	shr.u64 	%rd4347, %rd4346, 32;
	and.b64  	%rd4348, %rd4331, 2172737629;
	add.s64 	%rd4349, %rd4348, %rd4321;
	add.s64 	%rd4350, %rd4349, %rd4347;
	shr.u64 	%rd4351, %rd4350, 32;
	and.b64  	%rd4352, %rd4331, 3092268470;
	add.s64 	%rd4353, %rd4352, %rd4322;
	add.s64 	%rd4354, %rd4353, %rd4351;
	shr.u64 	%rd4355, %rd4354, 32;
	and.b64  	%rd4356, %rd4331, 3778125865;
	add.s64 	%rd4357, %rd4356, %rd4332;
	add.s64 	%rd4358, %rd4357, %rd4355;
	shl.b64 	%rd4359, %rd4330, 32;
	and.b64  	%rd4360, %rd4330, 3486998263024844800;
	add.s64 	%rd4361, %rd4360, %rd4359;
	add.s64 	%rd4362, %rd4361, %rd4358;
	shr.u64 	%rd4363, %rd4334, 31;
	shl.b64 	%rd4364, %rd4334, 1;
	shl.b64 	%rd4365, %rd4338, 1;
	and.b64  	%rd4366, %rd4363, 1;
	or.b64  	%rd4367, %rd4365, %rd4366;
	shr.u64 	%rd4368, %rd4338, 31;
	and.b64  	%rd4369, %rd4368, 1;
	and.b64  	%rd4370, %rd4364, 4294967294;
	and.b64  	%rd4371, %rd4367, 4294967295;
	shl.b64 	%rd4372, %rd4342, 1;
	or.b64  	%rd4373, %rd4372, %rd4369;
	shr.u64 	%rd4374, %rd4342, 31;
	and.b64  	%rd4375, %rd4374, 1;
	shl.b64 	%rd4376, %rd4346, 1;
	or.b64  	%rd4377, %rd4376, %rd4375;
	shr.u64 	%rd4378, %rd4346, 31;
	and.b64  	%rd4379, %rd4378, 1;
	and.b64  	%rd4380, %rd4373, 4294967295;
	and.b64  	%rd4381, %rd4377, 4294967295;
	shl.b64 	%rd4382, %rd4350, 1;
	or.b64  	%rd4383, %rd4382, %rd4379;
	shr.u64 	%rd4384, %rd4350, 31;
	and.b64  	%rd4385, %rd4384, 1;
	shl.b64 	%rd4386, %rd4354, 1;
	or.b64  	%rd4387, %rd4386, %rd4385;
	shr.u64 	%rd4388, %rd4354, 31;
	and.b64  	%rd4389, %rd4388, 1;
	and.b64  	%rd4390, %rd4383, 4294967295;
	and.b64  	%rd4391, %rd4387, 4294967295;
	shl.b64 	%rd4392, %rd4358, 1;
	and.b64  	%rd4393, %rd4392, 8589934590;
	or.b64  	%rd4394, %rd4393, %rd4389;
	and.b64  	%rd4395, %rd4362, -4294967296;
	add.s64 	%rd4396, %rd4395, %rd4362;
	and.b64  	%rd4397, %rd4396, -4294967296;
	add.s64 	%rd4398, %rd4397, %rd4394;
	add.s64 	%rd4399, %rd4370, -3632069959;
	shr.s64 	%rd4400, %rd4399, 63;
	add.s64 	%rd4401, %rd4400, %rd4371;
	add.s64 	%rd4402, %rd4401, -1008765974;
	and.b64  	%rd4403, %rd4399, 4294967295;
	and.b64  	%rd4404, %rd4402, 4294967295;
	shr.s64 	%rd4405, %rd4402, 63;
	add.s64 	%rd4406, %rd4405, %rd4380;
	add.s64 	%rd4407, %rd4406, -1752287885;
	shr.s64 	%rd4408, %rd4407, 63;
	add.s64 	%rd4409, %rd4408, %rd4381;
	add.s64 	%rd4410, %rd4409, -2541841041;
	and.b64  	%rd4411, %rd4407, 4294967295;
	and.b64  	%rd4412, %rd4410, 4294967295;
	shr.s64 	%rd4413, %rd4410, 63;
	add.s64 	%rd4414, %rd4413, %rd4390;
	add.s64 	%rd4415, %rd4414, -2172737629;
	shr.s64 	%rd4416, %rd4415, 63;
	add.s64 	%rd4417, %rd4391, %rd4416;
	add.s64 	%rd4418, %rd4417, -3092268470;
	and.b64  	%rd4419, %rd4415, 4294967295;
	and.b64  	%rd4420, %rd4418, 4294967295;
	and.b64  	%rd4421, %rd4394, 4294967295;
	shr.s64 	%rd4422, %rd4418, 63;
	add.s64 	%rd4423, %rd4421, %rd4422;
	add.s64 	%rd4424, %rd4423, -3778125865;
	shr.u64 	%rd4425, %rd4398, 32;
	shr.s64 	%rd4426, %rd4424, 63;
	add.s64 	%rd4427, %rd4425, %rd4426;
	add.s64 	%rd4428, %rd4427, -811880050;
	shr.u64 	%rd4429, %rd4428, 32;
	and.b64  	%rd4430, %rd4424, 4294967295;
	and.b64  	%rd4431, %rd4429, 3632069959;
	add.s64 	%rd4432, %rd4431, %rd4403;
	shr.u64 	%rd4433, %rd4432, 32;
	and.b64  	%rd4434, %rd4429, 1008765974;
	add.s64 	%rd4435, %rd4434, %rd4404;
	add.s64 	%rd4436, %rd4435, %rd4433;
	shr.u64 	%rd4437, %rd4436, 32;
	and.b64  	%rd4438, %rd4429, 1752287885;
	add.s64 	%rd4439, %rd4438, %rd4411;
	add.s64 	%rd4440, %rd4439, %rd4437;
	shr.u64 	%rd4441, %rd4440, 32;
	and.b64  	%rd4442, %rd4429, 2541841041;
	add.s64 	%rd4443, %rd4442, %rd4412;
	add.s64 	%rd4444, %rd4443, %rd4441;
	shr.u64 	%rd4445, %rd4444, 32;
	and.b64  	%rd4446, %rd4429, 2172737629;
	add.s64 	%rd4447, %rd4446, %rd4419;
	add.s64 	%rd4448, %rd4447, %rd4445;
	shr.u64 	%rd4449, %rd4448, 32;
	and.b64  	%rd4450, %rd4429, 3092268470;
	add.s64 	%rd4451, %rd4450, %rd4420;
	add.s64 	%rd4452, %rd4451, %rd4449;
	shr.u64 	%rd4453, %rd4452, 32;
	and.b64  	%rd4454, %rd4429, 3778125865;
	add.s64 	%rd4455, %rd4454, %rd4430;
	add.s64 	%rd4456, %rd4455, %rd4453;
	shl.b64 	%rd4457, %rd4428, 32;
	and.b64  	%rd4458, %rd4428, 3486998263024844800;
	add.s64 	%rd4459, %rd4458, %rd4457;
	add.s64 	%rd4460, %rd4459, %rd4456;
	shr.u64 	%rd4461, %rd4432, 31;
	shl.b64 	%rd4462, %rd4432, 1;
	shl.b64 	%rd4463, %rd4436, 1;
	and.b64  	%rd4464, %rd4461, 1;
	or.b64  	%rd4465, %rd4463, %rd4464;
	shr.u64 	%rd4466, %rd4436, 31;
	and.b64  	%rd4467, %rd4466, 1;
	and.b64  	%rd4468, %rd4462, 4294967294;
	and.b64  	%rd4469, %rd4465, 4294967295;
	shl.b64 	%rd4470, %rd4440, 1;
	or.b64  	%rd4471, %rd4470, %rd4467;
	shr.u64 	%rd4472, %rd4440, 31;
	and.b64  	%rd4473, %rd4472, 1;
	shl.b64 	%rd4474, %rd4444, 1;
	or.b64  	%rd4475, %rd4474, %rd4473;
	shr.u64 	%rd4476, %rd4444, 31;
	and.b64  	%rd4477, %rd4476, 1;
	and.b64  	%rd4478, %rd4471, 4294967295;
	and.b64  	%rd4479, %rd4475, 4294967295;
	shl.b64 	%rd4480, %rd4448, 1;
	or.b64  	%rd4481, %rd4480, %rd4477;
	shr.u64 	%rd4482, %rd4448, 31;
	and.b64  	%rd4483, %rd4482, 1;
	shl.b64 	%rd4484, %rd4452, 1;
	or.b64  	%rd4485, %rd4484, %rd4483;
	shr.u64 	%rd4486, %rd4452, 31;
	and.b64  	%rd4487, %rd4486, 1;
	and.b64  	%rd4488, %rd4481, 4294967295;
	and.b64  	%rd4489, %rd4485, 4294967295;
	shl.b64 	%rd4490, %rd4456, 1;
	and.b64  	%rd4491, %rd4490, 8589934590;
	or.b64  	%rd4492, %rd4491, %rd4487;
	and.b64  	%rd4493, %rd4460, -4294967296;
	add.s64 	%rd4494, %rd4493, %rd4460;
	and.b64  	%rd4495, %rd4494, -4294967296;
	add.s64 	%rd4496, %rd4495, %rd4492;
	add.s64 	%rd4497, %rd4468, -3632069959;
	shr.s64 	%rd4498, %rd4497, 63;
	add.s64 	%rd4499, %rd4498, %rd4469;
	add.s64 	%rd4500, %rd4499, -1008765974;
	and.b64  	%rd4501, %rd4497, 4294967295;
	and.b64  	%rd4502, %rd4500, 4294967295;
	shr.s64 	%rd4503, %rd4500, 63;
	add.s64 	%rd4504, %rd4503, %rd4478;
	add.s64 	%rd4505, %rd4504, -1752287885;
	shr.s64 	%rd4506, %rd4505, 63;
	add.s64 	%rd4507, %rd4506, %rd4479;
	add.s64 	%rd4508, %rd4507, -2541841041;
	and.b64  	%rd4509, %rd4505, 4294967295;
	and.b64  	%rd4510, %rd4508, 4294967295;
	shr.s64 	%rd4511, %rd4508, 63;
	add.s64 	%rd4512, %rd4511, %rd4488;
	add.s64 	%rd4513, %rd4512, -2172737629;
	shr.s64 	%rd4514, %rd4513, 63;
	add.s64 	%rd4515, %rd4489, %rd4514;
	add.s64 	%rd4516, %rd4515, -3092268470;
	and.b64  	%rd4517, %rd4513, 4294967295;
	and.b64  	%rd4518, %rd4516, 4294967295;
	and.b64  	%rd4519, %rd4492, 4294967295;
	shr.s64 	%rd4520, %rd4516, 63;
	add.s64 	%rd4521, %rd4519, %rd4520;
	add.s64 	%rd4522, %rd4521, -3778125865;
	shr.u64 	%rd4523, %rd4496, 32;
	shr.s64 	%rd4524, %rd4522, 63;
	add.s64 	%rd4525, %rd4523, %rd4524;
	add.s64 	%rd4526, %rd4525, -811880050;
	shr.u64 	%rd4527, %rd4526, 32;
	and.b64  	%rd4528, %rd4522, 4294967295;
	and.b64  	%rd4529, %rd4527, 3632069959;
	add.s64 	%rd4530, %rd4529, %rd4501;
	shr.u64 	%rd4531, %rd4530, 32;
	and.b64  	%rd4532, %rd4527, 1008765974;
	add.s64 	%rd4533, %rd4532, %rd4502;
	add.s64 	%rd4534, %rd4533, %rd4531;
	shr.u64 	%rd4535, %rd4534, 32;
	and.b64  	%rd4536, %rd4530, 4294967295;
	and.b64  	%rd4537, %rd4534, 4294967295;
	and.b64  	%rd4538, %rd4527, 1752287885;
	add.s64 	%rd4539, %rd4538, %rd4509;
	add.s64 	%rd4540, %rd4539, %rd4535;
	shr.u64 	%rd4541, %rd4540, 32;
	and.b64  	%rd4542, %rd4527, 2541841041;
	add.s64 	%rd4543, %rd4542, %rd4510;
	add.s64 	%rd4544, %rd4543, %rd4541;
	shr.u64 	%rd4545, %rd4544, 32;
	and.b64  	%rd4546, %rd4540, 4294967295;
	and.b64  	%rd4547, %rd4544, 4294967295;
	and.b64  	%rd4548, %rd4527, 2172737629;
	add.s64 	%rd4549, %rd4548, %rd4517;
	add.s64 	%rd4550, %rd4549, %rd4545;
	shr.u64 	%rd4551, %rd4550, 32;
	and.b64  	%rd4552, %rd4527, 3092268470;
	add.s64 	%rd4553, %rd4552, %rd4518;
	add.s64 	%rd4554, %rd4553, %rd4551;
	shr.u64 	%rd4555, %rd4554, 32;
	and.b64  	%rd4556, %rd4550, 4294967295;
	and.b64  	%rd4557, %rd4554, 4294967295;
	and.b64  	%rd4558, %rd4527, 3778125865;
	add.s64 	%rd4559, %rd4558, %rd4528;
	add.s64 	%rd4560, %rd4559, %rd4555;
	shl.b64 	%rd4561, %rd4526, 32;
	and.b64  	%rd4562, %rd4526, 3486998263024844800;
	add.s64 	%rd4563, %rd4562, %rd4561;
	add.s64 	%rd4564, %rd4563, %rd4560;
	sub.s64 	%rd4565, %rd3303, %rd4234;
	and.b64  	%rd4566, %rd4232, 4294967295;
	shr.s64 	%rd4567, %rd4565, 63;
	add.s64 	%rd4568, %rd4567, %rd3304;
	sub.s64 	%rd4569, %rd4568, %rd4566;
	and.b64  	%rd4570, %rd4565, 4294967295;
	and.b64  	%rd4571, %rd4569, 4294967295;
	shr.s64 	%rd4572, %rd4569, 63;
	add.s64 	%rd4573, %rd4572, %rd3313;
	sub.s64 	%rd4574, %rd4573, %rd4245;
	and.b64  	%rd4575, %rd4243, 4294967295;
	shr.s64 	%rd4576, %rd4574, 63;
	sub.s64 	%rd4577, %rd3314, %rd4575;
	add.s64 	%rd4578, %rd4577, %rd4576;
	and.b64  	%rd4579, %rd4574, 4294967295;
	and.b64  	%rd4580, %rd4578, 4294967295;
	shr.s64 	%rd4581, %rd4578, 63;
	add.s64 	%rd4582, %rd4581, %rd3323;
	sub.s64 	%rd4583, %rd4582, %rd4256;
	and.b64  	%rd4584, %rd4254, 4294967295;
	shr.s64 	%rd4585, %rd4583, 63;
	sub.s64 	%rd4586, %rd3324, %rd4584;
	add.s64 	%rd4587, %rd4586, %rd4585;
	and.b64  	%rd4588, %rd4583, 4294967295;
	and.b64  	%rd4589, %rd4587, 4294967295;
	and.b64  	%rd4590, %rd4261, 4294967295;
	shr.s64 	%rd4591, %rd4587, 63;
	add.s64 	%rd4592, %rd4591, %rd4146;
	sub.s64 	%rd4593, %rd4592, %rd4590;
	shr.u64 	%rd4594, %rd4265, 32;
	shr.s64 	%rd4595, %rd4593, 63;
	sub.s64 	%rd4596, %rd4153, %rd4594;
	add.s64 	%rd4597, %rd4596, %rd4595;
	shr.u64 	%rd4598, %rd4597, 32;
	and.b64  	%rd4599, %rd4593, 4294967295;
	and.b64  	%rd4600, %rd4598, 3632069959;
	add.s64 	%rd4601, %rd4600, %rd4570;
	shr.u64 	%rd4602, %rd4601, 32;
	and.b64  	%rd4603, %rd4598, 1008765974;
	add.s64 	%rd4604, %rd4603, %rd4571;
	add.s64 	%rd4605, %rd4604, %rd4602;
	shr.u64 	%rd4606, %rd4605, 32;
	and.b64  	%rd4607, %rd4598, 1752287885;
	add.s64 	%rd4608, %rd4607, %rd4579;
	add.s64 	%rd4609, %rd4608, %rd4606;
	shr.u64 	%rd4610, %rd4609, 32;
	and.b64  	%rd4611, %rd4598, 2541841041;
	add.s64 	%rd4612, %rd4611, %rd4580;
	add.s64 	%rd4613, %rd4612, %rd4610;
	shr.u64 	%rd4614, %rd4613, 32;
	and.b64  	%rd4615, %rd4598, 2172737629;
	add.s64 	%rd4616, %rd4615, %rd4588;
	add.s64 	%rd4617, %rd4616, %rd4614;
	shr.u64 	%rd4618, %rd4617, 32;
	and.b64  	%rd4619, %rd4598, 3092268470;
	add.s64 	%rd4620, %rd4619, %rd4589;
	add.s64 	%rd4621, %rd4620, %rd4618;
	shr.u64 	%rd4622, %rd4621, 32;
	and.b64  	%rd4623, %rd4598, 3778125865;
	add.s64 	%rd4624, %rd4623, %rd4599;
	add.s64 	%rd4625, %rd4624, %rd4622;
	shl.b64 	%rd4626, %rd4597, 32;
	and.b64  	%rd4627, %rd4597, 3486998263024844800;
	add.s64 	%rd4628, %rd4627, %rd4626;
	add.s64 	%rd4629, %rd4628, %rd4625;
	mul.lo.s64 	%rd4630, %rd4601, %rd3498;
	mul.lo.s64 	%rd4631, %rd4601, %rd3502;
	mad.lo.s64 	%rd4632, %rd4605, %rd3498, %rd4631;
	and.b64  	%rd4633, %rd4630, 4294967295;
	shl.b64 	%rd4634, %rd4632, 32;
	or.b64  	%rd4635, %rd4634, %rd4633;
	shr.u64 	%rd4636, %rd4629, 32;
	mul.lo.s64 	%rd4637, %rd4601, %rd3506;
	mul.lo.s64 	%rd4638, %rd4601, %rd3510;
	mul.lo.s64 	%rd4639, %rd4601, %rd3514;
	mul.lo.s64 	%rd4640, %rd4601, %rd3518;
	mul.lo.s64 	%rd4641, %rd4601, %rd3522;
	mul.lo.s64 	%rd4642, %rd4601, %rd3540;
	mul.lo.s64 	%rd4643, %rd4605, %rd3540;
	mad.lo.s64 	%rd4644, %rd4609, %rd3522, %rd4643;
	mad.lo.s64 	%rd4645, %rd4613, %rd3518, %rd4644;
	mad.lo.s64 	%rd4646, %rd4617, %rd3514, %rd4645;
	mad.lo.s64 	%rd4647, %rd4621, %rd3510, %rd4646;
	mad.lo.s64 	%rd4648, %rd4625, %rd3506, %rd4647;
	mad.lo.s64 	%rd4649, %rd4636, %rd3502, %rd4648;
	mul.lo.s64 	%rd4650, %rd4609, %rd3540;
	mad.lo.s64 	%rd4651, %rd4613, %rd3522, %rd4650;
	mad.lo.s64 	%rd4652, %rd4617, %rd3518, %rd4651;
	mad.lo.s64 	%rd4653, %rd4621, %rd3514, %rd4652;
	mad.lo.s64 	%rd4654, %rd4625, %rd3510, %rd4653;
	mad.lo.s64 	%rd4655, %rd4636, %rd3506, %rd4654;
	mul.lo.s64 	%rd4656, %rd4613, %rd3540;
	and.b64  	%rd4657, %rd4649, 4294967295;
	and.b64  	%rd4658, %rd4655, 4294967295;
	mad.lo.s64 	%rd4659, %rd4617, %rd3522, %rd4656;
	mad.lo.s64 	%rd4660, %rd4621, %rd3518, %rd4659;
	mad.lo.s64 	%rd4661, %rd4625, %rd3514, %rd4660;
	mad.lo.s64 	%rd4662, %rd4636, %rd3510, %rd4661;
	mul.lo.s64 	%rd4663, %rd4617, %rd3540;
	mad.lo.s64 	%rd4664, %rd4621, %rd3522, %rd4663;
	mad.lo.s64 	%rd4665, %rd4625, %rd3518, %rd4664;
	mad.lo.s64 	%rd4666, %rd4636, %rd3514, %rd4665;
	mul.lo.s64 	%rd4667, %rd4621, %rd3540;
	and.b64  	%rd4668, %rd4662, 4294967295;
	and.b64  	%rd4669, %rd4666, 4294967295;
	mad.lo.s64 	%rd4670, %rd4625, %rd3522, %rd4667;
	mad.lo.s64 	%rd4671, %rd4636, %rd3518, %rd4670;
	mul.lo.s64 	%rd4672, %rd4625, %rd3540;
	mad.lo.s64 	%rd4673, %rd4636, %rd3522, %rd4672;
	mul.lo.s64 	%rd4674, %rd4636, %rd3540;
	and.b64  	%rd4675, %rd4671, 4294967295;
	and.b64  	%rd4676, %rd4673, 4294967295;
	and.b64  	%rd4677, %rd4674, 4294967295;
	mul.lo.s64 	%rd4678, %rd4635, -8659850874718887031;
	shr.u64 	%rd4679, %rd4678, 32;
	mad.lo.s64 	%rd4680, %rd4630, 2148002933, %rd4637;
	mad.lo.s64 	%rd4681, %rd4605, %rd3502, %rd4680;
	mad.lo.s64 	%rd4682, %rd4609, %rd3498, %rd4681;
	mad.lo.s64 	%rd4683, %rd4679, 1008765974, %rd4682;
	mad.lo.s64 	%rd4684, %rd4630, 207493785, %rd4638;
	mad.lo.s64 	%rd4685, %rd4605, %rd3506, %rd4684;
	mad.lo.s64 	%rd4686, %rd4609, %rd3502, %rd4685;
	mad.lo.s64 	%rd4687, %rd4613, %rd3498, %rd4686;
	mad.lo.s64 	%rd4688, %rd4679, 1752287885, %rd4687;
	and.b64  	%rd4689, %rd4683, 4294967295;
	shl.b64 	%rd4690, %rd4688, 32;
	or.b64  	%rd4691, %rd4690, %rd4689;
	mul.lo.s64 	%rd4692, %rd4679, 811880050;
	and.b64  	%rd4693, %rd4692, 4294967294;
	add.s64 	%rd4694, %rd4657, %rd4693;
	shr.u64 	%rd4695, %rd4694, 32;
	add.s64 	%rd4696, %rd4695, %rd4658;
	shr.u64 	%rd4697, %rd4696, 32;
	mul.lo.s64 	%rd4698, %rd4691, -8659850874718887031;
	shr.u64 	%rd4699, %rd4698, 32;
	mad.lo.s64 	%rd4700, %rd4630, 1746026693, %rd4639;
	mad.lo.s64 	%rd4701, %rd4605, %rd3510, %rd4700;
	mad.lo.s64 	%rd4702, %rd4609, %rd3506, %rd4701;
	mad.lo.s64 	%rd4703, %rd4613, %rd3502, %rd4702;
	mad.lo.s64 	%rd4704, %rd4679, 2541841041, %rd4703;
	mad.lo.s64 	%rd4705, %rd4617, %rd3498, %rd4704;
	mad.lo.s64 	%rd4706, %rd4683, 2148002933, %rd4705;
	mad.lo.s64 	%rd4707, %rd4699, 1008765974, %rd4706;
	mad.lo.s64 	%rd4708, %rd4630, 1127133286, %rd4640;
	mad.lo.s64 	%rd4709, %rd4605, %rd3514, %rd4708;
	mad.lo.s64 	%rd4710, %rd4609, %rd3510, %rd4709;
	mad.lo.s64 	%rd4711, %rd4613, %rd3506, %rd4710;
	mad.lo.s64 	%rd4712, %rd4679, 2172737629, %rd4711;
	mad.lo.s64 	%rd4713, %rd4617, %rd3502, %rd4712;
	mad.lo.s64 	%rd4714, %rd4683, 207493785, %rd4713;
	mad.lo.s64 	%rd4715, %rd4621, %rd3498, %rd4714;
	mad.lo.s64 	%rd4716, %rd4699, 1752287885, %rd4715;
	and.b64  	%rd4717, %rd4707, 4294967295;
	shl.b64 	%rd4718, %rd4716, 32;
	or.b64  	%rd4719, %rd4718, %rd4717;
	mul.lo.s64 	%rd4720, %rd4683, 234131697;
	mul.lo.s64 	%rd4721, %rd4683, 1202721026;
	mul.lo.s64 	%rd4722, %rd4699, 811880050;
	and.b64  	%rd4723, %rd4722, 4294967294;
	add.s64 	%rd4724, %rd4668, %rd4723;
	add.s64 	%rd4725, %rd4724, %rd4697;
	shr.u64 	%rd4726, %rd4725, 32;
	add.s64 	%rd4727, %rd4726, %rd4669;
	shr.u64 	%rd4728, %rd4727, 32;
	mul.lo.s64 	%rd4729, %rd4719, -8659850874718887031;
	shr.u64 	%rd4730, %rd4729, 32;
	mad.lo.s64 	%rd4731, %rd4630, 234131697, %rd4641;
	mad.lo.s64 	%rd4732, %rd4605, %rd3518, %rd4731;
	mad.lo.s64 	%rd4733, %rd4609, %rd3514, %rd4732;
	mad.lo.s64 	%rd4734, %rd4613, %rd3510, %rd4733;
	mad.lo.s64 	%rd4735, %rd4679, 3092268470, %rd4734;
	mad.lo.s64 	%rd4736, %rd4617, %rd3506, %rd4735;
	mad.lo.s64 	%rd4737, %rd4683, 1746026693, %rd4736;
	mad.lo.s64 	%rd4738, %rd4621, %rd3502, %rd4737;
	mad.lo.s64 	%rd4739, %rd4625, %rd3498, %rd4738;
	mad.lo.s64 	%rd4740, %rd4699, 2541841041, %rd4739;
	mad.lo.s64 	%rd4741, %rd4707, 2148002933, %rd4740;
	mad.lo.s64 	%rd4742, %rd4730, 1008765974, %rd4741;
	mad.lo.s64 	%rd4743, %rd4630, 1202721026, %rd4642;
	mad.lo.s64 	%rd4744, %rd4605, %rd3522, %rd4743;
	mad.lo.s64 	%rd4745, %rd4609, %rd3518, %rd4744;
	mad.lo.s64 	%rd4746, %rd4613, %rd3514, %rd4745;
	mad.lo.s64 	%rd4747, %rd4679, 3778125865, %rd4746;
	mad.lo.s64 	%rd4748, %rd4617, %rd3510, %rd4747;
	mad.lo.s64 	%rd4749, %rd4683, 1127133286, %rd4748;
	mad.lo.s64 	%rd4750, %rd4621, %rd3506, %rd4749;
	mad.lo.s64 	%rd4751, %rd4625, %rd3502, %rd4750;
	mad.lo.s64 	%rd4752, %rd4636, %rd3498, %rd4751;
	mad.lo.s64 	%rd4753, %rd4699, 2172737629, %rd4752;
	mad.lo.s64 	%rd4754, %rd4707, 207493785, %rd4753;
	mad.lo.s64 	%rd4755, %rd4730, 1752287885, %rd4754;
	and.b64  	%rd4756, %rd4742, 4294967295;
	shl.b64 	%rd4757, %rd4755, 32;
	or.b64  	%rd4758, %rd4757, %rd4756;
	mul.lo.s64 	%rd4759, %rd4707, 234131697;
	mul.lo.s64 	%rd4760, %rd4707, 1202721026;
	mul.lo.s64 	%rd4761, %rd4730, 811880050;
	and.b64  	%rd4762, %rd4761, 4294967294;
	add.s64 	%rd4763, %rd4762, %rd4675;
	add.s64 	%rd4764, %rd4763, %rd4728;
	shr.u64 	%rd4765, %rd4764, 32;
	add.s64 	%rd4766, %rd4765, %rd4676;
	shr.u64 	%rd4767, %rd4766, 32;
	mul.lo.s64 	%rd4768, %rd4758, -8659850874718887031;
	shr.u64 	%rd4769, %rd4768, 32;
	mad.lo.s64 	%rd4770, %rd4699, 3092268470, %rd4720;
	mad.lo.s64 	%rd4771, %rd4707, 1746026693, %rd4770;
	add.s64 	%rd4772, %rd4771, %rd4694;
	mad.lo.s64 	%rd4773, %rd4730, 2541841041, %rd4772;
	mad.lo.s64 	%rd4774, %rd4742, 2148002933, %rd4773;
	mad.lo.s64 	%rd4775, %rd4769, 1008765974, %rd4774;
	mad.lo.s64 	%rd4776, %rd4699, 3778125865, %rd4721;
	mad.lo.s64 	%rd4777, %rd4707, 1127133286, %rd4776;
	mad.lo.s64 	%rd4778, %rd4730, 2172737629, %rd4777;
	add.s64 	%rd4779, %rd4778, %rd4696;
	mad.lo.s64 	%rd4780, %rd4742, 207493785, %rd4779;
	mad.lo.s64 	%rd4781, %rd4769, 1752287885, %rd4780;
	and.b64  	%rd4782, %rd4775, 4294967295;
	and.b64  	%rd4783, %rd4781, 4294967295;
	mad.lo.s64 	%rd4784, %rd4730, 3092268470, %rd4759;
	mad.lo.s64 	%rd4785, %rd4742, 1746026693, %rd4784;
	add.s64 	%rd4786, %rd4785, %rd4725;
	mad.lo.s64 	%rd4787, %rd4769, 2541841041, %rd4786;
	mad.lo.s64 	%rd4788, %rd4730, 3778125865, %rd4760;
	mad.lo.s64 	%rd4789, %rd4742, 1127133286, %rd4788;
	add.s64 	%rd4790, %rd4789, %rd4727;
	mad.lo.s64 	%rd4791, %rd4769, 2172737629, %rd4790;
	and.b64  	%rd4792, %rd4787, 4294967295;
	and.b64  	%rd4793, %rd4791, 4294967295;
	mad.lo.s64 	%rd4794, %rd4742, 234131697, %rd4764;
	mad.lo.s64 	%rd4795, %rd4769, 3092268470, %rd4794;
	mad.lo.s64 	%rd4796, %rd4742, 1202721026, %rd4766;
	mad.lo.s64 	%rd4797, %rd4769, 3778125865, %rd4796;
	mul.lo.s64 	%rd4798, %rd4769, 811880050;
	and.b64  	%rd4799, %rd4795, 4294967295;
	and.b64  	%rd4800, %rd4797, 4294967295;
	and.b64  	%rd4801, %rd4798, 4294967294;
	add.s64 	%rd4802, %rd4801, %rd4677;
	add.s64 	%rd4803, %rd4802, %rd4767;
	add.s64 	%rd4804, %rd4782, -3632069959;
	shr.s64 	%rd4805, %rd4804, 63;
	add.s64 	%rd4806, %rd4783, %rd4805;
	add.s64 	%rd4807, %rd4806, -1008765974;
	and.b64  	%rd4808, %rd4804, 4294967295;
	and.b64  	%rd4809, %rd4807, 4294967295;
	shr.s64 	%rd4810, %rd4807, 63;
	add.s64 	%rd4811, %rd4792, %rd4810;
	add.s64 	%rd4812, %rd4811, -1752287885;
	shr.s64 	%rd4813, %rd4812, 63;
	add.s64 	%rd4814, %rd4793, %rd4813;
	add.s64 	%rd4815, %rd4814, -2541841041;
	and.b64  	%rd4816, %rd4812, 4294967295;
	and.b64  	%rd4817, %rd4815, 4294967295;
	shr.s64 	%rd4818, %rd4815, 63;
	add.s64 	%rd4819, %rd4799, %rd4818;
	add.s64 	%rd4820, %rd4819, -2172737629;
	shr.s64 	%rd4821, %rd4820, 63;
	add.s64 	%rd4822, %rd4800, %rd4821;
	add.s64 	%rd4823, %rd4822, -3092268470;
	and.b64  	%rd4824, %rd4820, 4294967295;
	and.b64  	%rd4825, %rd4823, 4294967295;
	and.b64  	%rd4826, %rd4803, 4294967295;
	shr.s64 	%rd4827, %rd4823, 63;
	add.s64 	%rd4828, %rd4826, %rd4827;
	add.s64 	%rd4829, %rd4828, -3778125865;
	shr.u64 	%rd4830, %rd4803, 32;
	shr.s64 	%rd4831, %rd4829, 63;
	and.b64  	%rd4832, %rd4829, 4294967295;
	add.s64 	%rd4833, %rd4808, 3632069959;
	shr.u64 	%rd4834, %rd4833, 32;
	add.s64 	%rd4835, %rd4834, %rd4809;
	add.s64 	%rd4836, %rd4835, 1008765974;
	shr.u64 	%rd4837, %rd4836, 32;
	and.b64  	%rd4838, %rd4833, 4294967295;
	and.b64  	%rd4839, %rd4836, 4294967295;
	add.s64 	%rd4840, %rd4816, %rd4837;
	add.s64 	%rd4841, %rd4840, 1752287885;
	shr.u64 	%rd4842, %rd4841, 32;
	add.s64 	%rd4843, %rd4817, %rd4842;
	add.s64 	%rd4844, %rd4843, 2541841041;
	shr.u64 	%rd4845, %rd4844, 32;
	and.b64  	%rd4846, %rd4841, 4294967295;
	and.b64  	%rd4847, %rd4844, 4294967295;
	add.s64 	%rd4848, %rd4824, %rd4845;
	add.s64 	%rd4849, %rd4848, 2172737629;
	shr.u64 	%rd4850, %rd4849, 32;
	add.s64 	%rd4851, %rd4825, %rd4850;
	add.s64 	%rd4852, %rd4851, 3092268470;
	shr.u64 	%rd4853, %rd4852, 32;
	and.b64  	%rd4854, %rd4849, 4294967295;
	and.b64  	%rd4855, %rd4852, 4294967295;
	add.s64 	%rd4856, %rd4832, %rd4853;
	add.s64 	%rd4857, %rd4856, 3778125865;
	add.s64 	%rd4858, %rd4831, %rd4830;
	sub.s64 	%rd4859, %rd4838, %rd4536;
	shr.s64 	%rd4860, %rd4859, 63;
	sub.s64 	%rd4861, %rd4860, %rd4537;
	add.s64 	%rd4862, %rd4861, %rd4839;
	and.b64  	%rd4863, %rd4859, 4294967295;
	and.b64  	%rd4864, %rd4862, 4294967295;
	shr.s64 	%rd4865, %rd4862, 63;
	sub.s64 	%rd4866, %rd4865, %rd4546;
	add.s64 	%rd4867, %rd4866, %rd4846;
	shr.s64 	%rd4868, %rd4867, 63;
	sub.s64 	%rd4869, %rd4868, %rd4547;
	add.s64 	%rd4870, %rd4869, %rd4847;
	and.b64  	%rd4871, %rd4867, 4294967295;
	and.b64  	%rd4872, %rd4870, 4294967295;
	shr.s64 	%rd4873, %rd4870, 63;
	sub.s64 	%rd4874, %rd4873, %rd4556;
	add.s64 	%rd4875, %rd4874, %rd4854;
	shr.s64 	%rd4876, %rd4875, 63;
	sub.s64 	%rd4877, %rd4876, %rd4557;
	add.s64 	%rd4878, %rd4877, %rd4855;
	and.b64  	%rd4879, %rd4875, 4294967295;
	and.b64  	%rd4880, %rd4878, 4294967295;
	and.b64  	%rd4881, %rd4857, 4294967295;
	and.b64  	%rd4882, %rd4560, 4294967295;
	shr.s64 	%rd4883, %rd4878, 63;
	sub.s64 	%rd4884, %rd4883, %rd4882;
	add.s64 	%rd4885, %rd4884, %rd4881;
	shr.u64 	%rd4886, %rd4857, 32;
	add.s64 	%rd4887, %rd4858, %rd4886;
	and.b64  	%rd4888, %rd4887, 4294967295;
	shr.u64 	%rd4889, %rd4564, 32;
	shr.s64 	%rd4890, %rd4885, 63;
	sub.s64 	%rd4891, %rd4890, %rd4889;
	add.s64 	%rd4892, %rd4891, %rd4888;
	shr.u64 	%rd4893, %rd4892, 32;
	and.b64  	%rd4894, %rd4885, 4294967295;
	and.b64  	%rd4895, %rd4893, 3632069959;
	add.s64 	%rd4896, %rd4895, %rd4863;
	shr.u64 	%rd4897, %rd4896, 32;
	and.b64  	%rd4898, %rd4893, 1008765974;
	add.s64 	%rd4899, %rd4898, %rd4864;
	add.s64 	%rd4900, %rd4899, %rd4897;
	shr.u64 	%rd4901, %rd4900, 32;
	and.b64  	%rd4902, %rd4896, 4294967295;
	shl.b64 	%rd4903, %rd4900, 32;
	or.b64  	%rd4904, %rd4903, %rd4902;
	and.b64  	%rd4905, %rd4893, 1752287885;
	add.s64 	%rd4906, %rd4905, %rd4871;
	add.s64 	%rd4907, %rd4906, %rd4901;
	shr.u64 	%rd4908, %rd4907, 32;
	and.b64  	%rd4909, %rd4893, 2541841041;
	add.s64 	%rd4910, %rd4909, %rd4872;
	add.s64 	%rd4911, %rd4910, %rd4908;
	shr.u64 	%rd4912, %rd4911, 32;
	and.b64  	%rd4913, %rd4907, 4294967295;
	shl.b64 	%rd4914, %rd4911, 32;
	or.b64  	%rd4915, %rd4914, %rd4913;
	and.b64  	%rd4916, %rd4893, 2172737629;
	add.s64 	%rd4917, %rd4916, %rd4879;
	add.s64 	%rd4918, %rd4917, %rd4912;
	shr.u64 	%rd4919, %rd4918, 32;
	and.b64  	%rd4920, %rd4893, 3092268470;
	add.s64 	%rd4921, %rd4920, %rd4880;
	add.s64 	%rd4922, %rd4921, %rd4919;
	shr.u64 	%rd4923, %rd4922, 32;
	and.b64  	%rd4924, %rd4918, 4294967295;
	shl.b64 	%rd4925, %rd4922, 32;
	or.b64  	%rd4926, %rd4925, %rd4924;
	and.b64  	%rd4927, %rd4893, 3778125865;
	shl.b64 	%rd4928, %rd4892, 32;
	and.b64  	%rd4929, %rd4892, 3486998263024844800;
	or.b64  	%rd4930, %rd4928, %rd4894;
	add.s64 	%rd4931, %rd4930, %rd4929;
	add.s64 	%rd4932, %rd4931, %rd4927;
	add.s64 	%rd4933, %rd4932, %rd4923;
	st.global.u64 	[%rd33], %rd4236;
	st.global.u64 	[%rd33+8], %rd4247;
	st.global.u64 	[%rd33+16], %rd4258;
	st.global.u64 	[%rd33+24], %rd4265;
	st.global.u64 	[%rd33+32], %rd4904;
	st.global.u64 	[%rd33+40], %rd4915;
	st.global.u64 	[%rd33+48], %rd4926;
	st.global.u64 	[%rd33+56], %rd4933;
	st.global.u64 	[%rd33+64], %rd4093;
	st.global.u64 	[%rd33+72], %rd4104;
	st.global.u64 	[%rd33+80], %rd4115;
	st.global.u64 	[%rd33+88], %rd4122;
	bra.uni 	$L__BB7_11;
$L__BB7_9:
	mov.b64 	%rd4934, -3216340282688729699;
	st.global.u64 	[%rd33+32], %rd4934;
	mov.b64 	%rd4935, 754611498739239741;
	st.global.u64 	[%rd33+40], %rd4935;
	mov.b64 	%rd4936, 7381016538464732716;
	st.global.u64 	[%rd33+48], %rd4936;
	mov.b64 	%rd4937, 1011752739694698287;
	st.global.u64 	[%rd33+56], %rd4937;
	mov.b64 	%rd4938, 0;
	st.global.u64 	[%rd33], %rd4938;
	st.global.u64 	[%rd33+8], %rd4938;
	st.global.u64 	[%rd33+16], %rd4938;
	st.global.u64 	[%rd33+24], %rd4938;
	st.global.u64 	[%rd33+64], %rd4938;
	st.global.u64 	[%rd33+72], %rd4938;
	st.global.u64 	[%rd33+80], %rd4938;
	st.global.u64 	[%rd33+88], %rd4938;
	bra.uni 	$L__BB7_11;
$L__BB7_10:
	ld.param.u64 	%rd7934, [pippenger_make_buckets_param_3];
	and.b64  	%rd4939, %rd31, 4294967295;
	and.b64  	%rd4940, %rd30, 4294967295;
	and.b64  	%rd4941, %rd29, 4294967295;
	and.b64  	%rd4942, %rd28, 4294967295;
	and.b64  	%rd4943, %rd27, 4294967295;
	and.b64  	%rd4944, %rd26, 4294967295;
	and.b64  	%rd4945, %rd21, 4294967295;
	and.b64  	%rd4946, %rd20, 4294967295;
	and.b64  	%rd4947, %rd19, 4294967295;
	and.b64  	%rd4948, %rd18, 4294967295;
	and.b64  	%rd4949, %rd17, 4294967295;
	and.b64  	%rd4950, %rd16, 4294967295;
	sub.s64 	%rd4951, %rd56, %rd45;
	and.b64  	%rd4952, %rd55, 4294967295;
	and.b64  	%rd4953, %rd44, 4294967295;
	shr.s64 	%rd4954, %rd4951, 63;
	add.s64 	%rd4955, %rd4954, %rd4952;
	sub.s64 	%rd4956, %rd4955, %rd4953;
	and.b64  	%rd4957, %rd4951, 4294967295;
	and.b64  	%rd4958, %rd4956, 4294967295;
	shr.s64 	%rd4959, %rd4956, 63;
	add.s64 	%rd4960, %rd4959, %rd58;
	sub.s64 	%rd4961, %rd4960, %rd48;
	and.b64  	%rd4962, %rd57, 4294967295;
	and.b64  	%rd4963, %rd47, 4294967295;
	shr.s64 	%rd4964, %rd4961, 63;
	add.s64 	%rd4965, %rd4964, %rd4962;
	sub.s64 	%rd4966, %rd4965, %rd4963;
	and.b64  	%rd4967, %rd4961, 4294967295;
	and.b64  	%rd4968, %rd4966, 4294967295;
	shr.s64 	%rd4969, %rd4966, 63;
	add.s64 	%rd4970, %rd4969, %rd60;
	sub.s64 	%rd4971, %rd4970, %rd51;
	and.b64  	%rd4972, %rd59, 4294967295;
	and.b64  	%rd4973, %rd50, 4294967295;
	shr.s64 	%rd4974, %rd4971, 63;
	add.s64 	%rd4975, %rd4974, %rd4972;
	sub.s64 	%rd4976, %rd4975, %rd4973;
	and.b64  	%rd4977, %rd4971, 4294967295;
	and.b64  	%rd4978, %rd4976, 4294967295;
	and.b64  	%rd4979, %rd61, 4294967295;
	and.b64  	%rd4980, %rd52, 4294967295;
	shr.s64 	%rd4981, %rd4976, 63;
	add.s64 	%rd4982, %rd4981, %rd4979;
	sub.s64 	%rd4983, %rd4982, %rd4980;
	shr.u64 	%rd4984, %rd62, 32;
	shr.u64 	%rd4985, %rd53, 32;
	shr.s64 	%rd4986, %rd4983, 63;
	add.s64 	%rd4987, %rd4986, %rd4984;
	sub.s64 	%rd4988, %rd4987, %rd4985;
	shr.u64 	%rd4989, %rd4988, 32;
	and.b64  	%rd4990, %rd4983, 4294967295;
	and.b64  	%rd4991, %rd4989, 3632069959;
	add.s64 	%rd4992, %rd4991, %rd4957;
	shr.u64 	%rd4993, %rd4992, 32;
	and.b64  	%rd4994, %rd4989, 1008765974;
	add.s64 	%rd4995, %rd4994, %rd4958;
	add.s64 	%rd4996, %rd4995, %rd4993;
	shr.u64 	%rd4997, %rd4996, 32;
	and.b64  	%rd4998, %rd4989, 1752287885;
	add.s64 	%rd4999, %rd4998, %rd4967;
	add.s64 	%rd5000, %rd4999, %rd4997;
	shr.u64 	%rd5001, %rd5000, 32;
	and.b64  	%rd5002, %rd4989, 2541841041;
	add.s64 	%rd5003, %rd5002, %rd4968;
	add.s64 	%rd5004, %rd5003, %rd5001;
	shr.u64 	%rd5005, %rd5004, 32;
	and.b64  	%rd5006, %rd4989, 2172737629;
	add.s64 	%rd5007, %rd5006, %rd4977;
	add.s64 	%rd5008, %rd5007, %rd5005;
	shr.u64 	%rd5009, %rd5008, 32;
	and.b64  	%rd5010, %rd4989, 3092268470;
	add.s64 	%rd5011, %rd5010, %rd4978;
	add.s64 	%rd5012, %rd5011, %rd5009;
	shr.u64 	%rd5013, %rd5012, 32;
	and.b64  	%rd5014, %rd4989, 3778125865;
	add.s64 	%rd5015, %rd5014, %rd4990;
	add.s64 	%rd5016, %rd5015, %rd5013;
	shl.b64 	%rd5017, %rd4988, 32;
	and.b64  	%rd5018, %rd4988, 3486998263024844800;
	add.s64 	%rd5019, %rd5018, %rd5017;
	add.s64 	%rd5020, %rd5019, %rd5016;
	shr.u64 	%rd5021, %rd4992, 31;
	and.b64  	%rd5022, %rd5021, 1;
	shl.b64 	%rd5023, %rd4992, 1;
	shl.b64 	%rd5024, %rd4996, 1;
	or.b64  	%rd5025, %rd5024, %rd5022;
	shr.u64 	%rd5026, %rd4996, 31;
	and.b64  	%rd5027, %rd5026, 1;
	and.b64  	%rd5028, %rd5023, 4294967294;
	and.b64  	%rd5029, %rd5025, 4294967295;
	shl.b64 	%rd5030, %rd5000, 1;
	or.b64  	%rd5031, %rd5030, %rd5027;
	shr.u64 	%rd5032, %rd5000, 31;
	and.b64  	%rd5033, %rd5032, 1;
	shl.b64 	%rd5034, %rd5004, 1;
	or.b64  	%rd5035, %rd5034, %rd5033;
	shr.u64 	%rd5036, %rd5004, 31;
	and.b64  	%rd5037, %rd5036, 1;
	and.b64  	%rd5038, %rd5031, 4294967295;
	and.b64  	%rd5039, %rd5035, 4294967295;
	shl.b64 	%rd5040, %rd5008, 1;
	or.b64  	%rd5041, %rd5040, %rd5037;
	shr.u64 	%rd5042, %rd5008, 31;
	and.b64  	%rd5043, %rd5042, 1;
	shl.b64 	%rd5044, %rd5012, 1;
	or.b64  	%rd5045, %rd5044, %rd5043;
	shr.u64 	%rd5046, %rd5012, 31;
	and.b64  	%rd5047, %rd5046, 1;
	and.b64  	%rd5048, %rd5041, 4294967295;
	and.b64  	%rd5049, %rd5045, 4294967295;
	shl.b64 	%rd5050, %rd5016, 1;
	and.b64  	%rd5051, %rd5050, 8589934590;
	or.b64  	%rd5052, %rd5051, %rd5047;
	and.b64  	%rd5053, %rd5020, -4294967296;
	add.s64 	%rd5054, %rd5053, %rd5020;
	and.b64  	%rd5055, %rd5054, -4294967296;
	add.s64 	%rd5056, %rd5055, %rd5052;
	add.s64 	%rd5057, %rd5028, -3632069959;
	shr.s64 	%rd5058, %rd5057, 63;
	add.s64 	%rd5059, %rd5058, %rd5029;
	add.s64 	%rd5060, %rd5059, -1008765974;
	and.b64  	%rd5061, %rd5057, 4294967295;
	and.b64  	%rd5062, %rd5060, 4294967295;
	shr.s64 	%rd5063, %rd5060, 63;
	add.s64 	%rd5064, %rd5063, %rd5038;
	add.s64 	%rd5065, %rd5064, -1752287885;
	shr.s64 	%rd5066, %rd5065, 63;
	add.s64 	%rd5067, %rd5066, %rd5039;
	add.s64 	%rd5068, %rd5067, -2541841041;
	and.b64  	%rd5069, %rd5065, 4294967295;
	and.b64  	%rd5070, %rd5068, 4294967295;
	shr.s64 	%rd5071, %rd5068, 63;
	add.s64 	%rd5072, %rd5071, %rd5048;
	add.s64 	%rd5073, %rd5072, -2172737629;
	shr.s64 	%rd5074, %rd5073, 63;
	add.s64 	%rd5075, %rd5049, %rd5074;
	add.s64 	%rd5076, %rd5075, -3092268470;
	and.b64  	%rd5077, %rd5073, 4294967295;
	and.b64  	%rd5078, %rd5076, 4294967295;
	and.b64  	%rd5079, %rd5052, 4294967295;
	shr.s64 	%rd5080, %rd5076, 63;
	add.s64 	%rd5081, %rd5079, %rd5080;
	add.s64 	%rd5082, %rd5081, -3778125865;
	shr.u64 	%rd5083, %rd5056, 32;
	shr.s64 	%rd5084, %rd5082, 63;
	add.s64 	%rd5085, %rd5083, %rd5084;
	add.s64 	%rd5086, %rd5085, -811880050;
	shr.u64 	%rd5087, %rd5086, 32;
	and.b64  	%rd5088, %rd5082, 4294967295;
	and.b64  	%rd5089, %rd5087, 3632069959;
	add.s64 	%rd5090, %rd5089, %rd5061;
	shr.u64 	%rd5091, %rd5090, 32;
	and.b64  	%rd5092, %rd5087, 1008765974;
	add.s64 	%rd5093, %rd5092, %rd5062;
	add.s64 	%rd5094, %rd5093, %rd5091;
	shr.u64 	%rd5095, %rd5094, 32;
	and.b64  	%rd5096, %rd5087, 1752287885;
	add.s64 	%rd5097, %rd5096, %rd5069;
	add.s64 	%rd5098, %rd5097, %rd5095;
	shr.u64 	%rd5099, %rd5098, 32;
	and.b64  	%rd5100, %rd5087, 2541841041;
	add.s64 	%rd5101, %rd5100, %rd5070;
	add.s64 	%rd5102, %rd5101, %rd5099;
	shr.u64 	%rd5103, %rd5102, 32;
	and.b64  	%rd5104, %rd5087, 2172737629;
	add.s64 	%rd5105, %rd5104, %rd5077;
	add.s64 	%rd5106, %rd5105, %rd5103;
	shr.u64 	%rd5107, %rd5106, 32;
	and.b64  	%rd5108, %rd5087, 3092268470;
	add.s64 	%rd5109, %rd5108, %rd5078;
	add.s64 	%rd5110, %rd5109, %rd5107;
	shr.u64 	%rd5111, %rd5110, 32;
	and.b64  	%rd5112, %rd5087, 3778125865;
	add.s64 	%rd5113, %rd5112, %rd5088;
	add.s64 	%rd5114, %rd5113, %rd5111;
	shl.b64 	%rd5115, %rd5086, 32;
	and.b64  	%rd5116, %rd5086, 3486998263024844800;
	add.s64 	%rd5117, %rd5116, %rd5115;
	add.s64 	%rd5118, %rd5117, %rd5114;
	mul.lo.s64 	%rd5119, %rd5098, %rd5090;
	mul.lo.s64 	%rd5120, %rd5098, %rd5094;
	mad.lo.s64 	%rd5121, %rd5102, %rd5090, %rd5120;
	mul.lo.s64 	%rd5122, %rd5102, %rd5094;
	and.b64  	%rd5123, %rd5119, 4294967295;
	shl.b64 	%rd5124, %rd5121, 32;
	or.b64  	%rd5125, %rd5124, %rd5123;
	mad.lo.s64 	%rd5126, %rd5106, %rd5090, %rd5122;
	mul.lo.s64 	%rd5127, %rd5106, %rd5094;
	mad.lo.s64 	%rd5128, %rd5110, %rd5090, %rd5127;
	and.b64  	%rd5129, %rd5126, 4294967295;
	shl.b64 	%rd5130, %rd5128, 32;
	or.b64  	%rd5131, %rd5130, %rd5129;
	shr.u64 	%rd5132, %rd5118, 32;
	mul.lo.s64 	%rd5133, %rd5106, %rd5098;
	mad.lo.s64 	%rd5134, %rd5110, %rd5094, %rd5133;
	mad.lo.s64 	%rd5135, %rd5114, %rd5090, %rd5134;
	mul.lo.s64 	%rd5136, %rd5106, %rd5102;
	mad.lo.s64 	%rd5137, %rd5110, %rd5098, %rd5136;
	mad.lo.s64 	%rd5138, %rd5114, %rd5094, %rd5137;
	mad.lo.s64 	%rd5139, %rd5132, %rd5090, %rd5138;
	mul.lo.s64 	%rd5140, %rd5110, %rd5102;
	and.b64  	%rd5141, %rd5135, 4294967295;
	shl.b64 	%rd5142, %rd5139, 32;
	or.b64  	%rd5143, %rd5142, %rd5141;
	mad.lo.s64 	%rd5144, %rd5114, %rd5098, %rd5140;
	mad.lo.s64 	%rd5145, %rd5132, %rd5094, %rd5144;
	mul.lo.s64 	%rd5146, %rd5114, %rd5102;
	mad.lo.s64 	%rd5147, %rd5132, %rd5098, %rd5146;
	and.b64  	%rd5148, %rd5145, 4294967295;
	shl.b64 	%rd5149, %rd5147, 32;
	or.b64  	%rd5150, %rd5148, %rd5149;
	mul.lo.s64 	%rd5151, %rd5114, %rd5106;
	mad.lo.s64 	%rd5152, %rd5132, %rd5102, %rd5151;
	mul.lo.s64 	%rd5153, %rd5114, %rd5110;
	mad.lo.s64 	%rd5154, %rd5132, %rd5106, %rd5153;
	mul.lo.s64 	%rd5155, %rd5132, %rd5110;
	and.b64  	%rd5156, %rd5152, 4294967295;
	shl.b64 	%rd5157, %rd5154, 32;
	or.b64  	%rd5158, %rd5157, %rd5156;
	and.b64  	%rd5159, %rd5155, 4294967295;
	mov.b64 	{%r237, %r238}, %rd5157;
	mov.b64 	{%r239, %r240}, %rd5159;
	shf.l.wrap.b32 	%r241, %r238, %r239, 1;
	shf.l.wrap.b32 	%r242, %r239, %r240, 1;
	mov.b64 	%rd5160, {%r241, %r242};
	mov.b64 	{%r243, %r244}, %rd5158;
	mov.b64 	{%r245, %r246}, %rd5149;
	shf.l.wrap.b32 	%r247, %r246, %r243, 1;
	shf.l.wrap.b32 	%r248, %r243, %r244, 1;
	mov.b64 	%rd5161, {%r247, %r248};
	mov.b64 	{%r249, %r250}, %rd5150;
	mov.b64 	{%r251, %r252}, %rd5142;
	shf.l.wrap.b32 	%r253, %r252, %r249, 1;
	shf.l.wrap.b32 	%r254, %r249, %r250, 1;
	mov.b64 	%rd5162, {%r253, %r254};
	mov.b64 	{%r255, %r256}, %rd5143;
	mov.b64 	{%r257, %r258}, %rd5130;
	shf.l.wrap.b32 	%r259, %r258, %r255, 1;
	shf.l.wrap.b32 	%r260, %r255, %r256, 1;
	mov.b64 	%rd5163, {%r259, %r260};
	mov.b64 	{%r261, %r262}, %rd5131;
	mov.b64 	{%r263, %r264}, %rd5124;
	shf.l.wrap.b32 	%r265, %r264, %r261, 1;
	shf.l.wrap.b32 	%r266, %r261, %r262, 1;
	mov.b64 	%rd5164, {%r265, %r266};
	shl.b64 	%rd5165, %rd5125, 1;
	mul.lo.s64 	%rd5166, %rd5090, %rd5090;
	mul.lo.s64 	%rd5167, %rd5090, %rd5094;
	shl.b64 	%rd5168, %rd5167, 33;
	mul.lo.s64 	%rd5169, %rd5094, %rd5094;
	and.b64  	%rd5170, %rd5166, 4294967295;
	or.b64  	%rd5171, %rd5168, %rd5170;
	and.b64  	%rd5172, %rd5169, 4294967295;
	and.b64  	%rd5173, %rd5165, 4294967294;
	add.s64 	%rd5174, %rd5173, %rd5172;
	shr.u64 	%rd5175, %rd5174, 32;
	shr.u64 	%rd5176, %rd5165, 32;
	add.s64 	%rd5177, %rd5175, %rd5176;
	shr.u64 	%rd5178, %rd5177, 32;
	mul.lo.s64 	%rd5179, %rd5098, %rd5098;
	shr.u64 	%rd5180, %rd5164, 32;
	mul.lo.s64 	%rd5181, %rd5098, %rd5102;
	shl.b64 	%rd5182, %rd5181, 1;
	mul.lo.s64 	%rd5183, %rd5102, %rd5102;
	and.b64  	%rd5184, %rd5183, 4294967295;
	and.b64  	%rd5185, %rd5163, 4294967295;
	add.s64 	%rd5186, %rd5185, %rd5184;
	shr.u64 	%rd5187, %rd5186, 32;
	shr.u64 	%rd5188, %rd5163, 32;
	add.s64 	%rd5189, %rd5187, %rd5188;
	shr.u64 	%rd5190, %rd5189, 32;
	mad.lo.s64 	%rd5191, %rd5106, %rd5106, %rd5162;
	add.s64 	%rd5192, %rd5191, %rd5190;
	shr.u64 	%rd5193, %rd5162, 32;
	mul.lo.s64 	%rd5194, %rd5106, %rd5110;
	shl.b64 	%rd5195, %rd5194, 1;
	add.s64 	%rd5196, %rd5193, %rd5195;
	mul.lo.s64 	%rd5197, %rd5110, %rd5110;
	and.b64  	%rd5198, %rd5192, 4294967295;
	and.b64  	%rd5199, %rd5196, 4294967295;
	and.b64  	%rd5200, %rd5197, 4294967295;
	and.b64  	%rd5201, %rd5161, 4294967295;
	add.s64 	%rd5202, %rd5201, %rd5200;
	shr.u64 	%rd5203, %rd5202, 32;
	shr.u64 	%rd5204, %rd5161, 32;
	add.s64 	%rd5205, %rd5203, %rd5204;
	shr.u64 	%rd5206, %rd5205, 32;
	and.b64  	%rd5207, %rd5202, 4294967295;
	and.b64  	%rd5208, %rd5205, 4294967295;
	mad.lo.s64 	%rd5209, %rd5114, %rd5114, %rd5160;
	add.s64 	%rd5210, %rd5209, %rd5206;
	shr.u64 	%rd5211, %rd5160, 32;
	mul.lo.s64 	%rd5212, %rd5114, %rd5132;
	shl.b64 	%rd5213, %rd5212, 1;
	or.b64  	%rd5214, %rd5211, %rd5213;
	mul.lo.s64 	%rd5215, %rd5132, %rd5132;
	and.b64  	%rd5216, %rd5210, 4294967295;
	and.b64  	%rd5217, %rd5214, 4294967295;
	and.b64  	%rd5218, %rd5215, 4294967295;
	mul.lo.s64 	%rd5219, %rd5171, -8659850874718887031;
	shr.u64 	%rd5220, %rd5219, 32;
	mul.lo.s64 	%rd5221, %rd5166, 2148002933;
	mad.lo.s64 	%rd5222, %rd5220, 1008765974, %rd5221;
	add.s64 	%rd5223, %rd5222, %rd5174;
	mul.lo.s64 	%rd5224, %rd5166, 207493785;
	mad.lo.s64 	%rd5225, %rd5220, 1752287885, %rd5224;
	add.s64 	%rd5226, %rd5225, %rd5177;
	and.b64  	%rd5227, %rd5223, 4294967295;
	shl.b64 	%rd5228, %rd5226, 32;
	or.b64  	%rd5229, %rd5228, %rd5227;
	mul.lo.s64 	%rd5230, %rd5166, 1127133286;
	mul.lo.s64 	%rd5231, %rd5166, 234131697;
	mul.lo.s64 	%rd5232, %rd5166, 1202721026;
	mul.lo.s64 	%rd5233, %rd5220, 811880050;
	and.b64  	%rd5234, %rd5233, 4294967294;
	add.s64 	%rd5235, %rd5198, %rd5234;
	shr.u64 	%rd5236, %rd5235, 32;
	add.s64 	%rd5237, %rd5236, %rd5199;
	shr.u64 	%rd5238, %rd5237, 32;
	mul.lo.s64 	%rd5239, %rd5229, -8659850874718887031;
	shr.u64 	%rd5240, %rd5239, 32;
	mad.lo.s64 	%rd5241, %rd5166, 1746026693, %rd5179;
	mad.lo.s64 	%rd5242, %rd5220, 2541841041, %rd5241;
	add.s64 	%rd5243, %rd5242, %rd5164;
	add.s64 	%rd5244, %rd5243, %rd5178;
	mad.lo.s64 	%rd5245, %rd5223, 2148002933, %rd5244;
	mad.lo.s64 	%rd5246, %rd5240, 1008765974, %rd5245;
	mad.lo.s64 	%rd5247, %rd5220, 2172737629, %rd5230;
	add.s64 	%rd5248, %rd5247, %rd5182;
	mad.lo.s64 	%rd5249, %rd5223, 207493785, %rd5248;
	add.s64 	%rd5250, %rd5249, %rd5180;
	mad.lo.s64 	%rd5251, %rd5240, 1752287885, %rd5250;
	and.b64  	%rd5252, %rd5246, 4294967295;
	shl.b64 	%rd5253, %rd5251, 32;
	or.b64  	%rd5254, %rd5253, %rd5252;
	mul.lo.s64 	%rd5255, %rd5223, 234131697;
	mul.lo.s64 	%rd5256, %rd5223, 1202721026;
	mul.lo.s64 	%rd5257, %rd5240, 811880050;
	and.b64  	%rd5258, %rd5257, 4294967294;
	add.s64 	%rd5259, %rd5207, %rd5258;
	add.s64 	%rd5260, %rd5259, %rd5238;
	shr.u64 	%rd5261, %rd5260, 32;
	add.s64 	%rd5262, %rd5261, %rd5208;
	shr.u64 	%rd5263, %rd5262, 32;
	mul.lo.s64 	%rd5264, %rd5254, -8659850874718887031;
	shr.u64 	%rd5265, %rd5264, 32;
	mad.lo.s64 	%rd5266, %rd5220, 3092268470, %rd5231;
	mad.lo.s64 	%rd5267, %rd5223, 1746026693, %rd5266;
	mad.lo.s64 	%rd5268, %rd5240, 2541841041, %rd5267;
	mad.lo.s64 	%rd5269, %rd5246, 2148002933, %rd5268;
	add.s64 	%rd5270, %rd5269, %rd5186;
	mad.lo.s64 	%rd5271, %rd5265, 1008765974, %rd5270;
	mad.lo.s64 	%rd5272, %rd5220, 3778125865, %rd5232;
	mad.lo.s64 	%rd5273, %rd5223, 1127133286, %rd5272;
	mad.lo.s64 	%rd5274, %rd5240, 2172737629, %rd5273;
	mad.lo.s64 	%rd5275, %rd5246, 207493785, %rd5274;
	add.s64 	%rd5276, %rd5275, %rd5189;
	mad.lo.s64 	%rd5277, %rd5265, 1752287885, %rd5276;
	and.b64  	%rd5278, %rd5271, 4294967295;
	shl.b64 	%rd5279, %rd5277, 32;
	or.b64  	%rd5280, %rd5279, %rd5278;
	mul.lo.s64 	%rd5281, %rd5246, 234131697;
	mul.lo.s64 	%rd5282, %rd5246, 1202721026;
	mul.lo.s64 	%rd5283, %rd5265, 811880050;
	and.b64  	%rd5284, %rd5283, 4294967294;
	add.s64 	%rd5285, %rd5284, %rd5216;
	add.s64 	%rd5286, %rd5285, %rd5263;
	shr.u64 	%rd5287, %rd5286, 32;
	add.s64 	%rd5288, %rd5287, %rd5217;
	shr.u64 	%rd5289, %rd5288, 32;
	mul.lo.s64 	%rd5290, %rd5280, -8659850874718887031;
	shr.u64 	%rd5291, %rd5290, 32;
	mad.lo.s64 	%rd5292, %rd5240, 3092268470, %rd5255;
	mad.lo.s64 	%rd5293, %rd5246, 1746026693, %rd5292;
	mad.lo.s64 	%rd5294, %rd5265, 2541841041, %rd5293;
	add.s64 	%rd5295, %rd5294, %rd5235;
	mad.lo.s64 	%rd5296, %rd5271, 2148002933, %rd5295;
	mad.lo.s64 	%rd5297, %rd5291, 1008765974, %rd5296;
	mad.lo.s64 	%rd5298, %rd5240, 3778125865, %rd5256;
	mad.lo.s64 	%rd5299, %rd5246, 1127133286, %rd5298;
	mad.lo.s64 	%rd5300, %rd5265, 2172737629, %rd5299;
	mad.lo.s64 	%rd5301, %rd5271, 207493785, %rd5300;
	add.s64 	%rd5302, %rd5301, %rd5237;
	mad.lo.s64 	%rd5303, %rd5291, 1752287885, %rd5302;
	and.b64  	%rd5304, %rd5297, 4294967295;
	and.b64  	%rd5305, %rd5303, 4294967295;
	mad.lo.s64 	%rd5306, %rd5265, 3092268470, %rd5281;
	mad.lo.s64 	%rd5307, %rd5271, 1746026693, %rd5306;
	add.s64 	%rd5308, %rd5307, %rd5260;
	mad.lo.s64 	%rd5309, %rd5291, 2541841041, %rd5308;
	mad.lo.s64 	%rd5310, %rd5265, 3778125865, %rd5282;
	mad.lo.s64 	%rd5311, %rd5271, 1127133286, %rd5310;
	add.s64 	%rd5312, %rd5311, %rd5262;
	mad.lo.s64 	%rd5313, %rd5291, 2172737629, %rd5312;
	and.b64  	%rd5314, %rd5309, 4294967295;
	and.b64  	%rd5315, %rd5313, 4294967295;
	mul.lo.s64 	%rd5316, %rd5271, 234131697;
	mad.lo.s64 	%rd5317, %rd5291, 3092268470, %rd5316;
	add.s64 	%rd5318, %rd5317, %rd5286;
	mul.lo.s64 	%rd5319, %rd5271, 1202721026;
	mad.lo.s64 	%rd5320, %rd5291, 3778125865, %rd5319;
	add.s64 	%rd5321, %rd5320, %rd5288;
	mul.lo.s64 	%rd5322, %rd5291, 811880050;
	and.b64  	%rd5323, %rd5318, 4294967295;
	and.b64  	%rd5324, %rd5321, 4294967295;
	and.b64  	%rd5325, %rd5322, 4294967294;
	add.s64 	%rd5326, %rd5325, %rd5218;
	add.s64 	%rd5327, %rd5326, %rd5289;
	add.s64 	%rd5328, %rd5304, -3632069959;
	shr.s64 	%rd5329, %rd5328, 63;
	add.s64 	%rd5330, %rd5305, %rd5329;
	add.s64 	%rd5331, %rd5330, -1008765974;
	and.b64  	%rd5332, %rd5328, 4294967295;
	and.b64  	%rd5333, %rd5331, 4294967295;
	shr.s64 	%rd5334, %rd5331, 63;
	add.s64 	%rd5335, %rd5314, %rd5334;
	add.s64 	%rd5336, %rd5335, -1752287885;
	shr.s64 	%rd5337, %rd5336, 63;
	add.s64 	%rd5338, %rd5315, %rd5337;
	add.s64 	%rd5339, %rd5338, -2541841041;
	and.b64  	%rd5340, %rd5336, 4294967295;
	and.b64  	%rd5341, %rd5339, 4294967295;
	shr.s64 	%rd5342, %rd5339, 63;
	add.s64 	%rd5343, %rd5323, %rd5342;
	add.s64 	%rd5344, %rd5343, -2172737629;
	shr.s64 	%rd5345, %rd5344, 63;
	add.s64 	%rd5346, %rd5324, %rd5345;
	add.s64 	%rd5347, %rd5346, -3092268470;
	and.b64  	%rd5348, %rd5344, 4294967295;
	and.b64  	%rd5349, %rd5347, 4294967295;
	and.b64  	%rd5350, %rd5327, 4294967295;
	shr.s64 	%rd5351, %rd5347, 63;
	add.s64 	%rd5352, %rd5350, %rd5351;
	add.s64 	%rd5353, %rd5352, -3778125865;
	and.b64  	%rd5354, %rd5353, 4294967295;
	add.s64 	%rd5355, %rd5332, 3632069959;
	shr.u64 	%rd5356, %rd5355, 32;
	add.s64 	%rd5357, %rd5356, %rd5333;
	add.s64 	%rd5358, %rd5357, 1008765974;
	shr.u64 	%rd5359, %rd5358, 32;
	add.s64 	%rd5360, %rd5340, %rd5359;
	add.s64 	%rd5361, %rd5360, 1752287885;
	shr.u64 	%rd5362, %rd5361, 32;
	add.s64 	%rd5363, %rd5341, %rd5362;
	add.s64 	%rd5364, %rd5363, 2541841041;
	shr.u64 	%rd5365, %rd5364, 32;
	add.s64 	%rd5366, %rd5348, %rd5365;
	add.s64 	%rd5367, %rd5366, 2172737629;
	shr.u64 	%rd5368, %rd5367, 32;
	add.s64 	%rd5369, %rd5349, %rd5368;
	add.s64 	%rd5370, %rd5369, 3092268470;
	shr.u64 	%rd5371, %rd5370, 32;
	add.s64 	%rd5372, %rd5354, %rd5371;
	add.s64 	%rd5373, %rd5372, 3778125865;
	shr.s64 	%rd5374, %rd5353, 31;
	and.b64  	%rd5375, %rd5374, -4294967296;
	add.s64 	%rd5376, %rd5375, %rd5327;
	and.b64  	%rd5377, %rd5376, -4294967296;
	add.s64 	%rd5378, %rd5377, %rd5373;
	mul.lo.s64 	%rd5379, %rd5355, %rd4992;
	mul.lo.s64 	%rd5380, %rd5355, %rd4996;
	mad.lo.s64 	%rd5381, %rd5358, %rd4992, %rd5380;
	and.b64  	%rd5382, %rd5379, 4294967295;
	shl.b64 	%rd5383, %rd5381, 32;
	or.b64  	%rd5384, %rd5383, %rd5382;
	shr.u64 	%rd5385, %rd5378, 32;
	mul.lo.s64 	%rd5386, %rd5355, %rd5000;
	mul.lo.s64 	%rd5387, %rd5355, %rd5004;
	mul.lo.s64 	%rd5388, %rd5355, %rd5008;
	mul.lo.s64 	%rd5389, %rd5355, %rd5012;
	mul.lo.s64 	%rd5390, %rd5355, %rd5016;
	shr.u64 	%rd5391, %rd5020, 32;
	mul.lo.s64 	%rd5392, %rd5355, %rd5391;
	mul.lo.s64 	%rd5393, %rd5358, %rd5391;
	mad.lo.s64 	%rd5394, %rd5361, %rd5016, %rd5393;
	mad.lo.s64 	%rd5395, %rd5364, %rd5012, %rd5394;
	mad.lo.s64 	%rd5396, %rd5367, %rd5008, %rd5395;
	mad.lo.s64 	%rd5397, %rd5370, %rd5004, %rd5396;
	mad.lo.s64 	%rd5398, %rd5373, %rd5000, %rd5397;
	mad.lo.s64 	%rd5399, %rd5385, %rd4996, %rd5398;
	mul.lo.s64 	%rd5400, %rd5361, %rd5391;
	mad.lo.s64 	%rd5401, %rd5364, %rd5016, %rd5400;
	mad.lo.s64 	%rd5402, %rd5367, %rd5012, %rd5401;
	mad.lo.s64 	%rd5403, %rd5370, %rd5008, %rd5402;
	mad.lo.s64 	%rd5404, %rd5373, %rd5004, %rd5403;
	mad.lo.s64 	%rd5405, %rd5385, %rd5000, %rd5404;
	mul.lo.s64 	%rd5406, %rd5364, %rd5391;
	and.b64  	%rd5407, %rd5399, 4294967295;
	and.b64  	%rd5408, %rd5405, 4294967295;
	mad.lo.s64 	%rd5409, %rd5367, %rd5016, %rd5406;
	mad.lo.s64 	%rd5410, %rd5370, %rd5012, %rd5409;
	mad.lo.s64 	%rd5411, %rd5373, %rd5008, %rd5410;
	mad.lo.s64 	%rd5412, %rd5385, %rd5004, %rd5411;
	mul.lo.s64 	%rd5413, %rd5367, %rd5391;
	mad.lo.s64 	%rd5414, %rd5370, %rd5016, %rd5413;
	mad.lo.s64 	%rd5415, %rd5373, %rd5012, %rd5414;
	mad.lo.s64 	%rd5416, %rd5385, %rd5008, %rd5415;
	mul.lo.s64 	%rd5417, %rd5370, %rd5391;
	and.b64  	%rd5418, %rd5412, 4294967295;
	and.b64  	%rd5419, %rd5416, 4294967295;
	mad.lo.s64 	%rd5420, %rd5373, %rd5016, %rd5417;
	mad.lo.s64 	%rd5421, %rd5385, %rd5012, %rd5420;
	mul.lo.s64 	%rd5422, %rd5373, %rd5391;
	mad.lo.s64 	%rd5423, %rd5385, %rd5016, %rd5422;
	mul.lo.s64 	%rd5424, %rd5385, %rd5391;
	and.b64  	%rd5425, %rd5421, 4294967295;
	and.b64  	%rd5426, %rd5423, 4294967295;
	and.b64  	%rd5427, %rd5424, 4294967295;
	mul.lo.s64 	%rd5428, %rd5384, -8659850874718887031;
	shr.u64 	%rd5429, %rd5428, 32;
	mad.lo.s64 	%rd5430, %rd5379, 2148002933, %rd5386;
	mad.lo.s64 	%rd5431, %rd5358, %rd4996, %rd5430;
	mad.lo.s64 	%rd5432, %rd5361, %rd4992, %rd5431;
	mad.lo.s64 	%rd5433, %rd5429, 1008765974, %rd5432;
	mad.lo.s64 	%rd5434, %rd5379, 207493785, %rd5387;
	mad.lo.s64 	%rd5435, %rd5358, %rd5000, %rd5434;
	mad.lo.s64 	%rd5436, %rd5361, %rd4996, %rd5435;
	mad.lo.s64 	%rd5437, %rd5364, %rd4992, %rd5436;
	mad.lo.s64 	%rd5438, %rd5429, 1752287885, %rd5437;
	and.b64  	%rd5439, %rd5433, 4294967295;
	shl.b64 	%rd5440, %rd5438, 32;
	or.b64  	%rd5441, %rd5440, %rd5439;
	mul.lo.s64 	%rd5442, %rd5429, 811880050;
	and.b64  	%rd5443, %rd5442, 4294967294;
	add.s64 	%rd5444, %rd5407, %rd5443;
	shr.u64 	%rd5445, %rd5444, 32;
	add.s64 	%rd5446, %rd5445, %rd5408;
	shr.u64 	%rd5447, %rd5446, 32;
	mul.lo.s64 	%rd5448, %rd5441, -8659850874718887031;
	shr.u64 	%rd5449, %rd5448, 32;
	mad.lo.s64 	%rd5450, %rd5379, 1746026693, %rd5388;
	mad.lo.s64 	%rd5451, %rd5358, %rd5004, %rd5450;
	mad.lo.s64 	%rd5452, %rd5361, %rd5000, %rd5451;
	mad.lo.s64 	%rd5453, %rd5364, %rd4996, %rd5452;
	mad.lo.s64 	%rd5454, %rd5429, 2541841041, %rd5453;
	mad.lo.s64 	%rd5455, %rd5433, 2148002933, %rd5454;
	mad.lo.s64 	%rd5456, %rd5367, %rd4992, %rd5455;
	mad.lo.s64 	%rd5457, %rd5449, 1008765974, %rd5456;
	mad.lo.s64 	%rd5458, %rd5379, 1127133286, %rd5389;
	mad.lo.s64 	%rd5459, %rd5358, %rd5008, %rd5458;
	mad.lo.s64 	%rd5460, %rd5361, %rd5004, %rd5459;
	mad.lo.s64 	%rd5461, %rd5364, %rd5000, %rd5460;
	mad.lo.s64 	%rd5462, %rd5429, 2172737629, %rd5461;
	mad.lo.s64 	%rd5463, %rd5433, 207493785, %rd5462;
	mad.lo.s64 	%rd5464, %rd5367, %rd4996, %rd5463;
	mad.lo.s64 	%rd5465, %rd5370, %rd4992, %rd5464;
	mad.lo.s64 	%rd5466, %rd5449, 1752287885, %rd5465;
	and.b64  	%rd5467, %rd5457, 4294967295;
	shl.b64 	%rd5468, %rd5466, 32;
	or.b64  	%rd5469, %rd5468, %rd5467;
	mul.lo.s64 	%rd5470, %rd5433, 234131697;
	mul.lo.s64 	%rd5471, %rd5433, 1202721026;
	mul.lo.s64 	%rd5472, %rd5449, 811880050;
	and.b64  	%rd5473, %rd5472, 4294967294;
	add.s64 	%rd5474, %rd5418, %rd5473;
	add.s64 	%rd5475, %rd5474, %rd5447;
	shr.u64 	%rd5476, %rd5475, 32;
	add.s64 	%rd5477, %rd5476, %rd5419;
	shr.u64 	%rd5478, %rd5477, 32;
	mul.lo.s64 	%rd5479, %rd5469, -8659850874718887031;
	shr.u64 	%rd5480, %rd5479, 32;
	mad.lo.s64 	%rd5481, %rd5379, 234131697, %rd5390;
	mad.lo.s64 	%rd5482, %rd5358, %rd5012, %rd5481;
	mad.lo.s64 	%rd5483, %rd5361, %rd5008, %rd5482;
	mad.lo.s64 	%rd5484, %rd5364, %rd5004, %rd5483;
	mad.lo.s64 	%rd5485, %rd5429, 3092268470, %rd5484;
	mad.lo.s64 	%rd5486, %rd5433, 1746026693, %rd5485;
	mad.lo.s64 	%rd5487, %rd5367, %rd5000, %rd5486;
	mad.lo.s64 	%rd5488, %rd5370, %rd4996, %rd5487;
	mad.lo.s64 	%rd5489, %rd5373, %rd4992, %rd5488;
	mad.lo.s64 	%rd5490, %rd5449, 2541841041, %rd5489;
	mad.lo.s64 	%rd5491, %rd5457, 2148002933, %rd5490;
	mad.lo.s64 	%rd5492, %rd5480, 1008765974, %rd5491;
	mad.lo.s64 	%rd5493, %rd5379, 1202721026, %rd5392;
	mad.lo.s64 	%rd5494, %rd5358, %rd5016, %rd5493;
	mad.lo.s64 	%rd5495, %rd5361, %rd5012, %rd5494;
	mad.lo.s64 	%rd5496, %rd5364, %rd5008, %rd5495;
	mad.lo.s64 	%rd5497, %rd5429, 3778125865, %rd5496;
	mad.lo.s64 	%rd5498, %rd5433, 1127133286, %rd5497;
	mad.lo.s64 	%rd5499, %rd5367, %rd5004, %rd5498;
	mad.lo.s64 	%rd5500, %rd5370, %rd5000, %rd5499;
	mad.lo.s64 	%rd5501, %rd5373, %rd4996, %rd5500;
	mad.lo.s64 	%rd5502, %rd5449, 2172737629, %rd5501;
	mad.lo.s64 	%rd5503, %rd5385, %rd4992, %rd5502;
	mad.lo.s64 	%rd5504, %rd5457, 207493785, %rd5503;
	mad.lo.s64 	%rd5505, %rd5480, 1752287885, %rd5504;
	and.b64  	%rd5506, %rd5492, 4294967295;
	shl.b64 	%rd5507, %rd5505, 32;
	or.b64  	%rd5508, %rd5507, %rd5506;
	mul.lo.s64 	%rd5509, %rd5457, 234131697;
	mul.lo.s64 	%rd5510, %rd5457, 1202721026;
	mul.lo.s64 	%rd5511, %rd5480, 811880050;
	and.b64  	%rd5512, %rd5511, 4294967294;
	add.s64 	%rd5513, %rd5512, %rd5425;
	add.s64 	%rd5514, %rd5513, %rd5478;
	shr.u64 	%rd5515, %rd5514, 32;
	add.s64 	%rd5516, %rd5515, %rd5426;
	shr.u64 	%rd5517, %rd5516, 32;
	mul.lo.s64 	%rd5518, %rd5508, -8659850874718887031;
	shr.u64 	%rd5519, %rd5518, 32;
	mad.lo.s64 	%rd5520, %rd5449, 3092268470, %rd5470;
	mad.lo.s64 	%rd5521, %rd5457, 1746026693, %rd5520;
	add.s64 	%rd5522, %rd5521, %rd5444;
	mad.lo.s64 	%rd5523, %rd5480, 2541841041, %rd5522;
	mad.lo.s64 	%rd5524, %rd5492, 2148002933, %rd5523;
	mad.lo.s64 	%rd5525, %rd5519, 1008765974, %rd5524;
	mad.lo.s64 	%rd5526, %rd5449, 3778125865, %rd5471;
	mad.lo.s64 	%rd5527, %rd5457, 1127133286, %rd5526;
	mad.lo.s64 	%rd5528, %rd5480, 2172737629, %rd5527;
	add.s64 	%rd5529, %rd5528, %rd5446;
	mad.lo.s64 	%rd5530, %rd5492, 207493785, %rd5529;
	mad.lo.s64 	%rd5531, %rd5519, 1752287885, %rd5530;
	and.b64  	%rd5532, %rd5525, 4294967295;
	and.b64  	%rd5533, %rd5531, 4294967295;
	mad.lo.s64 	%rd5534, %rd5480, 3092268470, %rd5509;
	mad.lo.s64 	%rd5535, %rd5492, 1746026693, %rd5534;
	add.s64 	%rd5536, %rd5535, %rd5475;
	mad.lo.s64 	%rd5537, %rd5519, 2541841041, %rd5536;
	mad.lo.s64 	%rd5538, %rd5480, 3778125865, %rd5510;
	mad.lo.s64 	%rd5539, %rd5492, 1127133286, %rd5538;
	add.s64 	%rd5540, %rd5539, %rd5477;
	mad.lo.s64 	%rd5541, %rd5519, 2172737629, %rd5540;
	and.b64  	%rd5542, %rd5537, 4294967295;
	and.b64  	%rd5543, %rd5541, 4294967295;
	mad.lo.s64 	%rd5544, %rd5492, 234131697, %rd5514;
	mad.lo.s64 	%rd5545, %rd5519, 3092268470, %rd5544;
	mad.lo.s64 	%rd5546, %rd5492, 1202721026, %rd5516;
	mad.lo.s64 	%rd5547, %rd5519, 3778125865, %rd5546;
	mul.lo.s64 	%rd5548, %rd5519, 811880050;
	and.b64  	%rd5549, %rd5545, 4294967295;
	and.b64  	%rd5550, %rd5547, 4294967295;
	and.b64  	%rd5551, %rd5548, 4294967294;
	add.s64 	%rd5552, %rd5551, %rd5427;
	add.s64 	%rd5553, %rd5552, %rd5517;
	add.s64 	%rd5554, %rd5532, -3632069959;
	shr.s64 	%rd5555, %rd5554, 63;
	add.s64 	%rd5556, %rd5533, %rd5555;
	add.s64 	%rd5557, %rd5556, -1008765974;
	and.b64  	%rd5558, %rd5554, 4294967295;
	and.b64  	%rd5559, %rd5557, 4294967295;
	shr.s64 	%rd5560, %rd5557, 63;
	add.s64 	%rd5561, %rd5542, %rd5560;
	add.s64 	%rd5562, %rd5561, -1752287885;
	shr.s64 	%rd5563, %rd5562, 63;
	add.s64 	%rd5564, %rd5543, %rd5563;
	add.s64 	%rd5565, %rd5564, -2541841041;
	and.b64  	%rd5566, %rd5562, 4294967295;
	and.b64  	%rd5567, %rd5565, 4294967295;
	shr.s64 	%rd5568, %rd5565, 63;
	add.s64 	%rd5569, %rd5549, %rd5568;
	add.s64 	%rd5570, %rd5569, -2172737629;
	shr.s64 	%rd5571, %rd5570, 63;
	add.s64 	%rd5572, %rd5550, %rd5571;
	add.s64 	%rd5573, %rd5572, -3092268470;
	and.b64  	%rd5574, %rd5570, 4294967295;
	and.b64  	%rd5575, %rd5573, 4294967295;
	and.b64  	%rd5576, %rd5553, 4294967295;
	shr.s64 	%rd5577, %rd5573, 63;
	add.s64 	%rd5578, %rd5576, %rd5577;
	add.s64 	%rd5579, %rd5578, -3778125865;
	and.b64  	%rd5580, %rd5579, 4294967295;
	add.s64 	%rd5581, %rd5558, 3632069959;
	shr.u64 	%rd5582, %rd5581, 32;
	add.s64 	%rd5583, %rd5582, %rd5559;
	add.s64 	%rd5584, %rd5583, 1008765974;
	shr.u64 	%rd5585, %rd5584, 32;
	and.b64  	%rd5586, %rd5581, 4294967295;
	add.s64 	%rd5587, %rd5566, %rd5585;
	add.s64 	%rd5588, %rd5587, 1752287885;
	shr.u64 	%rd5589, %rd5588, 32;
	add.s64 	%rd5590, %rd5567, %rd5589;
	add.s64 	%rd5591, %rd5590, 2541841041;
	shr.u64 	%rd5592, %rd5591, 32;
	and.b64  	%rd5593, %rd5588, 4294967295;
	add.s64 	%rd5594, %rd5574, %rd5592;
	add.s64 	%rd5595, %rd5594, 2172737629;
	shr.u64 	%rd5596, %rd5595, 32;
	add.s64 	%rd5597, %rd5575, %rd5596;
	add.s64 	%rd5598, %rd5597, 3092268470;
	shr.u64 	%rd5599, %rd5598, 32;
	and.b64  	%rd5600, %rd5595, 4294967295;
	add.s64 	%rd5601, %rd5580, %rd5599;
	add.s64 	%rd5602, %rd5601, 3778125865;
	shr.s64 	%rd5603, %rd5579, 31;
	and.b64  	%rd5604, %rd5603, -4294967296;
	add.s64 	%rd5605, %rd5604, %rd5553;
	and.b64  	%rd5606, %rd5605, -4294967296;
	add.s64 	%rd5607, %rd5606, %rd5602;
	sub.s64 	%rd5608, %rd83, %rd73;
	and.b64  	%rd5609, %rd82, 4294967295;
	and.b64  	%rd5610, %rd72, 4294967295;
	shr.s64 	%rd5611, %rd5608, 63;
	sub.s64 	%rd5612, %rd5611, %rd5610;
	add.s64 	%rd5613, %rd5612, %rd5609;
	and.b64  	%rd5614, %rd5608, 4294967295;
	and.b64  	%rd5615, %rd5613, 4294967295;
	shr.s64 	%rd5616, %rd5613, 63;
	sub.s64 	%rd5617, %rd5616, %rd76;
	add.s64 	%rd5618, %rd5617, %rd85;
	and.b64  	%rd5619, %rd84, 4294967295;
	and.b64  	%rd5620, %rd75, 4294967295;
	shr.s64 	%rd5621, %rd5618, 63;
	sub.s64 	%rd5622, %rd5621, %rd5620;
	add.s64 	%rd5623, %rd5622, %rd5619;
	and.b64  	%rd5624, %rd5618, 4294967295;
	and.b64  	%rd5625, %rd5623, 4294967295;
	shr.s64 	%rd5626, %rd5623, 63;
	sub.s64 	%rd5627, %rd5626, %rd79;
	add.s64 	%rd5628, %rd5627, %rd87;
	and.b64  	%rd5629, %rd86, 4294967295;
	and.b64  	%rd5630, %rd78, 4294967295;
	shr.s64 	%rd5631, %rd5628, 63;
	sub.s64 	%rd5632, %rd5631, %rd5630;
	add.s64 	%rd5633, %rd5632, %rd5629;
	and.b64  	%rd5634, %rd5628, 4294967295;
	and.b64  	%rd5635, %rd5633, 4294967295;
	and.b64  	%rd5636, %rd88, 4294967295;
	and.b64  	%rd5637, %rd80, 4294967295;
	shr.s64 	%rd5638, %rd5633, 63;
	sub.s64 	%rd5639, %rd5638, %rd5637;
	add.s64 	%rd5640, %rd5639, %rd5636;
	shr.u64 	%rd5641, %rd89, 32;
	shr.u64 	%rd5642, %rd81, 32;
	shr.s64 	%rd5643, %rd5640, 63;
	sub.s64 	%rd5644, %rd5643, %rd5642;
	add.s64 	%rd5645, %rd5644, %rd5641;
	shr.u64 	%rd5646, %rd5645, 32;
	and.b64  	%rd5647, %rd5640, 4294967295;
	and.b64  	%rd5648, %rd5646, 3632069959;
	add.s64 	%rd5649, %rd5648, %rd5614;
	shr.u64 	%rd5650, %rd5649, 32;
	and.b64  	%rd5651, %rd5646, 1008765974;
	add.s64 	%rd5652, %rd5651, %rd5615;
	add.s64 	%rd5653, %rd5652, %rd5650;
	shr.u64 	%rd5654, %rd5653, 32;
	and.b64  	%rd5655, %rd5646, 1752287885;
	add.s64 	%rd5656, %rd5655, %rd5624;
	add.s64 	%rd5657, %rd5656, %rd5654;
	shr.u64 	%rd5658, %rd5657, 32;
	and.b64  	%rd5659, %rd5646, 2541841041;
	add.s64 	%rd5660, %rd5659, %rd5625;
	add.s64 	%rd5661, %rd5660, %rd5658;
	shr.u64 	%rd5662, %rd5661, 32;
	and.b64  	%rd5663, %rd5646, 2172737629;
	add.s64 	%rd5664, %rd5663, %rd5634;
	add.s64 	%rd5665, %rd5664, %rd5662;
	shr.u64 	%rd5666, %rd5665, 32;
	and.b64  	%rd5667, %rd5646, 3092268470;
	add.s64 	%rd5668, %rd5667, %rd5635;
	add.s64 	%rd5669, %rd5668, %rd5666;
	shr.u64 	%rd5670, %rd5669, 32;
	and.b64  	%rd5671, %rd5646, 3778125865;
	add.s64 	%rd5672, %rd5671, %rd5647;
	add.s64 	%rd5673, %rd5672, %rd5670;
	shl.b64 	%rd5674, %rd5645, 32;
	and.b64  	%rd5675, %rd5645, 3486998263024844800;
	add.s64 	%rd5676, %rd5675, %rd5674;
	add.s64 	%rd5677, %rd5676, %rd5673;
	shr.u64 	%rd5678, %rd5649, 31;
	shl.b64 	%rd5679, %rd5649, 1;
	shl.b64 	%rd5680, %rd5653, 1;
	and.b64  	%rd5681, %rd5678, 1;
	or.b64  	%rd5682, %rd5680, %rd5681;
	shr.u64 	%rd5683, %rd5653, 31;
	and.b64  	%rd5684, %rd5683, 1;
	and.b64  	%rd5685, %rd5679, 4294967294;
	and.b64  	%rd5686, %rd5682, 4294967295;
	shl.b64 	%rd5687, %rd5657, 1;
	or.b64  	%rd5688, %rd5687, %rd5684;
	shr.u64 	%rd5689, %rd5657, 31;
	and.b64  	%rd5690, %rd5689, 1;
	shl.b64 	%rd5691, %rd5661, 1;
	or.b64  	%rd5692, %rd5691, %rd5690;
	shr.u64 	%rd5693, %rd5661, 31;
	and.b64  	%rd5694, %rd5693, 1;
	and.b64  	%rd5695, %rd5688, 4294967295;
	and.b64  	%rd5696, %rd5692, 4294967295;
	shl.b64 	%rd5697, %rd5665, 1;
	or.b64  	%rd5698, %rd5697, %rd5694;
	shr.u64 	%rd5699, %rd5665, 31;
	and.b64  	%rd5700, %rd5699, 1;
	shl.b64 	%rd5701, %rd5669, 1;
	or.b64  	%rd5702, %rd5701, %rd5700;
	shr.u64 	%rd5703, %rd5669, 31;
	and.b64  	%rd5704, %rd5703, 1;
	and.b64  	%rd5705, %rd5698, 4294967295;
	and.b64  	%rd5706, %rd5702, 4294967295;
	shl.b64 	%rd5707, %rd5673, 1;
	and.b64  	%rd5708, %rd5707, 8589934590;
	or.b64  	%rd5709, %rd5708, %rd5704;
	and.b64  	%rd5710, %rd5677, -4294967296;
	add.s64 	%rd5711, %rd5710, %rd5677;
	and.b64  	%rd5712, %rd5711, -4294967296;
	add.s64 	%rd5713, %rd5712, %rd5709;
	add.s64 	%rd5714, %rd5685, -3632069959;
	shr.s64 	%rd5715, %rd5714, 63;
	add.s64 	%rd5716, %rd5715, %rd5686;
	add.s64 	%rd5717, %rd5716, -1008765974;
	and.b64  	%rd5718, %rd5714, 4294967295;
	and.b64  	%rd5719, %rd5717, 4294967295;
	shr.s64 	%rd5720, %rd5717, 63;
	add.s64 	%rd5721, %rd5720, %rd5695;
	add.s64 	%rd5722, %rd5721, -1752287885;
	shr.s64 	%rd5723, %rd5722, 63;
	add.s64 	%rd5724, %rd5723, %rd5696;
	add.s64 	%rd5725, %rd5724, -2541841041;
	and.b64  	%rd5726, %rd5722, 4294967295;
	and.b64  	%rd5727, %rd5725, 4294967295;
	shr.s64 	%rd5728, %rd5725, 63;
	add.s64 	%rd5729, %rd5728, %rd5705;
	add.s64 	%rd5730, %rd5729, -2172737629;
	shr.s64 	%rd5731, %rd5730, 63;
	add.s64 	%rd5732, %rd5706, %rd5731;
	add.s64 	%rd5733, %rd5732, -3092268470;
	and.b64  	%rd5734, %rd5730, 4294967295;
	and.b64  	%rd5735, %rd5733, 4294967295;
	and.b64  	%rd5736, %rd5709, 4294967295;
	shr.s64 	%rd5737, %rd5733, 63;
	add.s64 	%rd5738, %rd5736, %rd5737;
	add.s64 	%rd5739, %rd5738, -3778125865;
	shr.u64 	%rd5740, %rd5713, 32;
	shr.s64 	%rd5741, %rd5739, 63;
	add.s64 	%rd5742, %rd5740, %rd5741;
	add.s64 	%rd5743, %rd5742, -811880050;
	shr.u64 	%rd5744, %rd5743, 32;
	and.b64  	%rd5745, %rd5739, 4294967295;
	and.b64  	%rd5746, %rd5744, 3632069959;
	add.s64 	%rd5747, %rd5746, %rd5718;
	shr.u64 	%rd5748, %rd5747, 32;
	and.b64  	%rd5749, %rd5744, 1008765974;
	add.s64 	%rd5750, %rd5749, %rd5719;
	add.s64 	%rd5751, %rd5750, %rd5748;
	shr.u64 	%rd5752, %rd5751, 32;
	and.b64  	%rd5753, %rd5744, 1752287885;
	add.s64 	%rd5754, %rd5753, %rd5726;
	add.s64 	%rd5755, %rd5754, %rd5752;
	shr.u64 	%rd5756, %rd5755, 32;
	and.b64  	%rd5757, %rd5744, 2541841041;
	add.s64 	%rd5758, %rd5757, %rd5727;
	add.s64 	%rd5759, %rd5758, %rd5756;
	shr.u64 	%rd5760, %rd5759, 32;
	and.b64  	%rd5761, %rd5744, 2172737629;
	add.s64 	%rd5762, %rd5761, %rd5734;
	add.s64 	%rd5763, %rd5762, %rd5760;
	shr.u64 	%rd5764, %rd5763, 32;
	and.b64  	%rd5765, %rd5744, 3092268470;
	add.s64 	%rd5766, %rd5765, %rd5735;
	add.s64 	%rd5767, %rd5766, %rd5764;
	shr.u64 	%rd5768, %rd5767, 32;
	and.b64  	%rd5769, %rd5744, 3778125865;
	add.s64 	%rd5770, %rd5769, %rd5745;
	add.s64 	%rd5771, %rd5770, %rd5768;
	shl.b64 	%rd5772, %rd5743, 32;
	and.b64  	%rd5773, %rd5743, 3486998263024844800;
	add.s64 	%rd5774, %rd5773, %rd5772;
	add.s64 	%rd5775, %rd5774, %rd5771;
	mul.lo.s64 	%rd5776, %rd5355, %rd43;
	mul.lo.s64 	%rd5777, %rd5355, %rd44;
	mad.lo.s64 	%rd5778, %rd5358, %rd43, %rd5777;
	and.b64  	%rd5779, %rd5776, 4294967295;
	shl.b64 	%rd5780, %rd5778, 32;
	or.b64  	%rd5781, %rd5780, %rd5779;
	mul.lo.s64 	%rd5782, %rd5355, %rd46;
	mul.lo.s64 	%rd5783, %rd5355, %rd47;
	mul.lo.s64 	%rd5784, %rd5355, %rd49;
	mul.lo.s64 	%rd5785, %rd5355, %rd50;
	mul.lo.s64 	%rd5786, %rd5355, %rd52;
	mul.lo.s64 	%rd5787, %rd5355, %rd4985;
	mul.lo.s64 	%rd5788, %rd5358, %rd4985;
	mad.lo.s64 	%rd5789, %rd5361, %rd52, %rd5788;
	mad.lo.s64 	%rd5790, %rd5364, %rd50, %rd5789;
	mad.lo.s64 	%rd5791, %rd5367, %rd49, %rd5790;
	mad.lo.s64 	%rd5792, %rd5370, %rd47, %rd5791;
	mad.lo.s64 	%rd5793, %rd5373, %rd46, %rd5792;
	mad.lo.s64 	%rd5794, %rd5385, %rd44, %rd5793;
	mul.lo.s64 	%rd5795, %rd5361, %rd4985;
	mad.lo.s64 	%rd5796, %rd5364, %rd52, %rd5795;
	mad.lo.s64 	%rd5797, %rd5367, %rd50, %rd5796;
	mad.lo.s64 	%rd5798, %rd5370, %rd49, %rd5797;
	mad.lo.s64 	%rd5799, %rd5373, %rd47, %rd5798;
	mad.lo.s64 	%rd5800, %rd5385, %rd46, %rd5799;
	mul.lo.s64 	%rd5801, %rd5364, %rd4985;
	and.b64  	%rd5802, %rd5794, 4294967295;
	and.b64  	%rd5803, %rd5800, 4294967295;
	mad.lo.s64 	%rd5804, %rd5367, %rd52, %rd5801;
	mad.lo.s64 	%rd5805, %rd5370, %rd50, %rd5804;
	mad.lo.s64 	%rd5806, %rd5373, %rd49, %rd5805;
	mad.lo.s64 	%rd5807, %rd5385, %rd47, %rd5806;
	mul.lo.s64 	%rd5808, %rd5367, %rd4985;
	mad.lo.s64 	%rd5809, %rd5370, %rd52, %rd5808;
	mad.lo.s64 	%rd5810, %rd5373, %rd50, %rd5809;
	mad.lo.s64 	%rd5811, %rd5385, %rd49, %rd5810;
	mul.lo.s64 	%rd5812, %rd5370, %rd4985;
	and.b64  	%rd5813, %rd5807, 4294967295;
	and.b64  	%rd5814, %rd5811, 4294967295;
	mad.lo.s64 	%rd5815, %rd5373, %rd52, %rd5812;
	mad.lo.s64 	%rd5816, %rd5385, %rd50, %rd5815;
	mul.lo.s64 	%rd5817, %rd5373, %rd4985;
	mad.lo.s64 	%rd5818, %rd5385, %rd52, %rd5817;
	mul.lo.s64 	%rd5819, %rd5385, %rd4985;
	and.b64  	%rd5820, %rd5816, 4294967295;
	and.b64  	%rd5821, %rd5818, 4294967295;
	and.b64  	%rd5822, %rd5819, 4294967295;
	mul.lo.s64 	%rd5823, %rd5781, -8659850874718887031;
	shr.u64 	%rd5824, %rd5823, 32;
	mad.lo.s64 	%rd5825, %rd5776, 2148002933, %rd5782;
	mad.lo.s64 	%rd5826, %rd5358, %rd44, %rd5825;
	mad.lo.s64 	%rd5827, %rd5361, %rd43, %rd5826;
	mad.lo.s64 	%rd5828, %rd5824, 1008765974, %rd5827;
	mad.lo.s64 	%rd5829, %rd5776, 207493785, %rd5783;
	mad.lo.s64 	%rd5830, %rd5358, %rd46, %rd5829;
	mad.lo.s64 	%rd5831, %rd5361, %rd44, %rd5830;
	mad.lo.s64 	%rd5832, %rd5364, %rd43, %rd5831;
	mad.lo.s64 	%rd5833, %rd5824, 1752287885, %rd5832;
	and.b64  	%rd5834, %rd5828, 4294967295;
	shl.b64 	%rd5835, %rd5833, 32;
	or.b64  	%rd5836, %rd5835, %rd5834;
	mul.lo.s64 	%rd5837, %rd5824, 811880050;
	and.b64  	%rd5838, %rd5837, 4294967294;
	add.s64 	%rd5839, %rd5802, %rd5838;
	shr.u64 	%rd5840, %rd5839, 32;
	add.s64 	%rd5841, %rd5840, %rd5803;
	shr.u64 	%rd5842, %rd5841, 32;
	mul.lo.s64 	%rd5843, %rd5836, -8659850874718887031;
	shr.u64 	%rd5844, %rd5843, 32;
	mad.lo.s64 	%rd5845, %rd5776, 1746026693, %rd5784;
	mad.lo.s64 	%rd5846, %rd5358, %rd47, %rd5845;
	mad.lo.s64 	%rd5847, %rd5361, %rd46, %rd5846;
	mad.lo.s64 	%rd5848, %rd5364, %rd44, %rd5847;
	mad.lo.s64 	%rd5849, %rd5824, 2541841041, %rd5848;
	mad.lo.s64 	%rd5850, %rd5828, 2148002933, %rd5849;
	mad.lo.s64 	%rd5851, %rd5367, %rd43, %rd5850;
	mad.lo.s64 	%rd5852, %rd5844, 1008765974, %rd5851;
	mad.lo.s64 	%rd5853, %rd5776, 1127133286, %rd5785;
	mad.lo.s64 	%rd5854, %rd5358, %rd49, %rd5853;
	mad.lo.s64 	%rd5855, %rd5361, %rd47, %rd5854;
	mad.lo.s64 	%rd5856, %rd5364, %rd46, %rd5855;
	mad.lo.s64 	%rd5857, %rd5824, 2172737629, %rd5856;
	mad.lo.s64 	%rd5858, %rd5828, 207493785, %rd5857;
	mad.lo.s64 	%rd5859, %rd5367, %rd44, %rd5858;
	mad.lo.s64 	%rd5860, %rd5370, %rd43, %rd5859;
	mad.lo.s64 	%rd5861, %rd5844, 1752287885, %rd5860;
	and.b64  	%rd5862, %rd5852, 4294967295;
	shl.b64 	%rd5863, %rd5861, 32;
	or.b64  	%rd5864, %rd5863, %rd5862;
	mul.lo.s64 	%rd5865, %rd5828, 234131697;
	mul.lo.s64 	%rd5866, %rd5828, 1202721026;
	mul.lo.s64 	%rd5867, %rd5844, 811880050;
	and.b64  	%rd5868, %rd5867, 4294967294;
	add.s64 	%rd5869, %rd5813, %rd5868;
	add.s64 	%rd5870, %rd5869, %rd5842;
	shr.u64 	%rd5871, %rd5870, 32;
	add.s64 	%rd5872, %rd5871, %rd5814;
	shr.u64 	%rd5873, %rd5872, 32;
	mul.lo.s64 	%rd5874, %rd5864, -8659850874718887031;
	shr.u64 	%rd5875, %rd5874, 32;
	mad.lo.s64 	%rd5876, %rd5776, 234131697, %rd5786;
	mad.lo.s64 	%rd5877, %rd5358, %rd50, %rd5876;
	mad.lo.s64 	%rd5878, %rd5361, %rd49, %rd5877;
	mad.lo.s64 	%rd5879, %rd5364, %rd47, %rd5878;
	mad.lo.s64 	%rd5880, %rd5824, 3092268470, %rd5879;
	mad.lo.s64 	%rd5881, %rd5828, 1746026693, %rd5880;
	mad.lo.s64 	%rd5882, %rd5367, %rd46, %rd5881;
	mad.lo.s64 	%rd5883, %rd5370, %rd44, %rd5882;
	mad.lo.s64 	%rd5884, %rd5373, %rd43, %rd5883;
	mad.lo.s64 	%rd5885, %rd5844, 2541841041, %rd5884;
	mad.lo.s64 	%rd5886, %rd5852, 2148002933, %rd5885;
	mad.lo.s64 	%rd5887, %rd5875, 1008765974, %rd5886;
	mad.lo.s64 	%rd5888, %rd5776, 1202721026, %rd5787;
	mad.lo.s64 	%rd5889, %rd5358, %rd52, %rd5888;
	mad.lo.s64 	%rd5890, %rd5361, %rd50, %rd5889;
	mad.lo.s64 	%rd5891, %rd5364, %rd49, %rd5890;
	mad.lo.s64 	%rd5892, %rd5824, 3778125865, %rd5891;
	mad.lo.s64 	%rd5893, %rd5828, 1127133286, %rd5892;
	mad.lo.s64 	%rd5894, %rd5367, %rd47, %rd5893;
	mad.lo.s64 	%rd5895, %rd5370, %rd46, %rd5894;
	mad.lo.s64 	%rd5896, %rd5373, %rd44, %rd5895;
	mad.lo.s64 	%rd5897, %rd5844, 2172737629, %rd5896;
	mad.lo.s64 	%rd5898, %rd5385, %rd43, %rd5897;
	mad.lo.s64 	%rd5899, %rd5852, 207493785, %rd5898;
	mad.lo.s64 	%rd5900, %rd5875, 1752287885, %rd5899;
	and.b64  	%rd5901, %rd5887, 4294967295;
	shl.b64 	%rd5902, %rd5900, 32;
	or.b64  	%rd5903, %rd5902, %rd5901;
	mul.lo.s64 	%rd5904, %rd5852, 234131697;
	mul.lo.s64 	%rd5905, %rd5852, 1202721026;
	mul.lo.s64 	%rd5906, %rd5875, 811880050;
	and.b64  	%rd5907, %rd5906, 4294967294;
	add.s64 	%rd5908, %rd5907, %rd5820;
	add.s64 	%rd5909, %rd5908, %rd5873;
	shr.u64 	%rd5910, %rd5909, 32;
	add.s64 	%rd5911, %rd5910, %rd5821;
	shr.u64 	%rd5912, %rd5911, 32;
	mul.lo.s64 	%rd5913, %rd5903, -8659850874718887031;
	shr.u64 	%rd5914, %rd5913, 32;
	mad.lo.s64 	%rd5915, %rd5844, 3092268470, %rd5865;
	mad.lo.s64 	%rd5916, %rd5852, 1746026693, %rd5915;
	add.s64 	%rd5917, %rd5916, %rd5839;
	mad.lo.s64 	%rd5918, %rd5875, 2541841041, %rd5917;
	mad.lo.s64 	%rd5919, %rd5887, 2148002933, %rd5918;
	mad.lo.s64 	%rd5920, %rd5914, 1008765974, %rd5919;
	mad.lo.s64 	%rd5921, %rd5844, 3778125865, %rd5866;
	mad.lo.s64 	%rd5922, %rd5852, 1127133286, %rd5921;
	mad.lo.s64 	%rd5923, %rd5875, 2172737629, %rd5922;
	add.s64 	%rd5924, %rd5923, %rd5841;
	mad.lo.s64 	%rd5925, %rd5887, 207493785, %rd5924;
	mad.lo.s64 	%rd5926, %rd5914, 1752287885, %rd5925;
	and.b64  	%rd5927, %rd5920, 4294967295;
	and.b64  	%rd5928, %rd5926, 4294967295;
	mad.lo.s64 	%rd5929, %rd5875, 3092268470, %rd5904;
	mad.lo.s64 	%rd5930, %rd5887, 1746026693, %rd5929;
	add.s64 	%rd5931, %rd5930, %rd5870;
	mad.lo.s64 	%rd5932, %rd5914, 2541841041, %rd5931;
	mad.lo.s64 	%rd5933, %rd5875, 3778125865, %rd5905;
	mad.lo.s64 	%rd5934, %rd5887, 1127133286, %rd5933;
	add.s64 	%rd5935, %rd5934, %rd5872;
	mad.lo.s64 	%rd5936, %rd5914, 2172737629, %rd5935;
	and.b64  	%rd5937, %rd5932, 4294967295;
	and.b64  	%rd5938, %rd5936, 4294967295;
	mad.lo.s64 	%rd5939, %rd5887, 234131697, %rd5909;
	mad.lo.s64 	%rd5940, %rd5914, 3092268470, %rd5939;
	mad.lo.s64 	%rd5941, %rd5887, 1202721026, %rd5911;
	mad.lo.s64 	%rd5942, %rd5914, 3778125865, %rd5941;
	mul.lo.s64 	%rd5943, %rd5914, 811880050;
	and.b64  	%rd5944, %rd5940, 4294967295;
	and.b64  	%rd5945, %rd5942, 4294967295;
	and.b64  	%rd5946, %rd5943, 4294967294;
	add.s64 	%rd5947, %rd5946, %rd5822;
	add.s64 	%rd5948, %rd5947, %rd5912;
	add.s64 	%rd5949, %rd5927, -3632069959;
	shr.s64 	%rd5950, %rd5949, 63;
	add.s64 	%rd5951, %rd5928, %rd5950;
	add.s64 	%rd5952, %rd5951, -1008765974;
	and.b64  	%rd5953, %rd5949, 4294967295;
	and.b64  	%rd5954, %rd5952, 4294967295;
	shr.s64 	%rd5955, %rd5952, 63;
	add.s64 	%rd5956, %rd5937, %rd5955;
	add.s64 	%rd5957, %rd5956, -1752287885;
	shr.s64 	%rd5958, %rd5957, 63;
	add.s64 	%rd5959, %rd5938, %rd5958;
	add.s64 	%rd5960, %rd5959, -2541841041;
	and.b64  	%rd5961, %rd5957, 4294967295;
	and.b64  	%rd5962, %rd5960, 4294967295;
	shr.s64 	%rd5963, %rd5960, 63;
	add.s64 	%rd5964, %rd5944, %rd5963;
	add.s64 	%rd5965, %rd5964, -2172737629;
	shr.s64 	%rd5966, %rd5965, 63;
	add.s64 	%rd5967, %rd5945, %rd5966;
	add.s64 	%rd5968, %rd5967, -3092268470;
	and.b64  	%rd5969, %rd5965, 4294967295;
	and.b64  	%rd5970, %rd5968, 4294967295;
	and.b64  	%rd5971, %rd5948, 4294967295;
	shr.s64 	%rd5972, %rd5968, 63;
	add.s64 	%rd5973, %rd5971, %rd5972;
	add.s64 	%rd5974, %rd5973, -3778125865;
	and.b64  	%rd5975, %rd5974, 4294967295;
	add.s64 	%rd5976, %rd5953, 3632069959;
	shr.u64 	%rd5977, %rd5976, 32;
	add.s64 	%rd5978, %rd5977, %rd5954;
	add.s64 	%rd5979, %rd5978, 1008765974;
	shr.u64 	%rd5980, %rd5979, 32;
	and.b64  	%rd5981, %rd5976, 4294967295;
	and.b64  	%rd5982, %rd5979, 4294967295;
	add.s64 	%rd5983, %rd5961, %rd5980;
	add.s64 	%rd5984, %rd5983, 1752287885;
	shr.u64 	%rd5985, %rd5984, 32;
	add.s64 	%rd5986, %rd5962, %rd5985;
	add.s64 	%rd5987, %rd5986, 2541841041;
	shr.u64 	%rd5988, %rd5987, 32;
	and.b64  	%rd5989, %rd5984, 4294967295;
	and.b64  	%rd5990, %rd5987, 4294967295;
	add.s64 	%rd5991, %rd5969, %rd5988;
	add.s64 	%rd5992, %rd5991, 2172737629;
	shr.u64 	%rd5993, %rd5992, 32;
	add.s64 	%rd5994, %rd5970, %rd5993;
	add.s64 	%rd5995, %rd5994, 3092268470;
	shr.u64 	%rd5996, %rd5995, 32;
	and.b64  	%rd5997, %rd5992, 4294967295;
	and.b64  	%rd5998, %rd5995, 4294967295;
	add.s64 	%rd5999, %rd5975, %rd5996;
	add.s64 	%rd6000, %rd5999, 3778125865;
	shr.s64 	%rd6001, %rd5974, 31;
	and.b64  	%rd6002, %rd6001, -4294967296;
	add.s64 	%rd6003, %rd6002, %rd5948;
	and.b64  	%rd6004, %rd6003, -4294967296;
	add.s64 	%rd6005, %rd6004, %rd6000;
	mul.lo.s64 	%rd6006, %rd5755, %rd5747;
	mul.lo.s64 	%rd6007, %rd5755, %rd5751;
	mad.lo.s64 	%rd6008, %rd5759, %rd5747, %rd6007;
	mul.lo.s64 	%rd6009, %rd5759, %rd5751;
	and.b64  	%rd6010, %rd6006, 4294967295;
	shl.b64 	%rd6011, %rd6008, 32;
	or.b64  	%rd6012, %rd6011, %rd6010;
	mad.lo.s64 	%rd6013, %rd5763, %rd5747, %rd6009;
	mul.lo.s64 	%rd6014, %rd5763, %rd5751;
	mad.lo.s64 	%rd6015, %rd5767, %rd5747, %rd6014;
	and.b64  	%rd6016, %rd6013, 4294967295;
	shl.b64 	%rd6017, %rd6015, 32;
	or.b64  	%rd6018, %rd6017, %rd6016;
	shr.u64 	%rd6019, %rd5775, 32;
	mul.lo.s64 	%rd6020, %rd5763, %rd5755;
	mad.lo.s64 	%rd6021, %rd5767, %rd5751, %rd6020;
	mad.lo.s64 	%rd6022, %rd5771, %rd5747, %rd6021;
	mul.lo.s64 	%rd6023, %rd5763, %rd5759;
	mad.lo.s64 	%rd6024, %rd5767, %rd5755, %rd6023;
	mad.lo.s64 	%rd6025, %rd5771, %rd5751, %rd6024;
	mad.lo.s64 	%rd6026, %rd6019, %rd5747, %rd6025;
	mul.lo.s64 	%rd6027, %rd5767, %rd5759;
	and.b64  	%rd6028, %rd6022, 4294967295;
	shl.b64 	%rd6029, %rd6026, 32;
	or.b64  	%rd6030, %rd6029, %rd6028;
	mad.lo.s64 	%rd6031, %rd5771, %rd5755, %rd6027;
	mad.lo.s64 	%rd6032, %rd6019, %rd5751, %rd6031;
	mul.lo.s64 	%rd6033, %rd5771, %rd5759;
	mad.lo.s64 	%rd6034, %rd6019, %rd5755, %rd6033;
	and.b64  	%rd6035, %rd6032, 4294967295;
	shl.b64 	%rd6036, %rd6034, 32;
	or.b64  	%rd6037, %rd6035, %rd6036;
	mul.lo.s64 	%rd6038, %rd5771, %rd5763;
	mad.lo.s64 	%rd6039, %rd6019, %rd5759, %rd6038;
	mul.lo.s64 	%rd6040, %rd5771, %rd5767;
	mad.lo.s64 	%rd6041, %rd6019, %rd5763, %rd6040;
	mul.lo.s64 	%rd6042, %rd6019, %rd5767;
	and.b64  	%rd6043, %rd6039, 4294967295;
	shl.b64 	%rd6044, %rd6041, 32;
	or.b64  	%rd6045, %rd6044, %rd6043;
	and.b64  	%rd6046, %rd6042, 4294967295;
	mov.b64 	{%r267, %r268}, %rd6044;
	mov.b64 	{%r269, %r270}, %rd6046;
	shf.l.wrap.b32 	%r271, %r268, %r269, 1;
	shf.l.wrap.b32 	%r272, %r269, %r270, 1;
	mov.b64 	%rd6047, {%r271, %r272};
	mov.b64 	{%r273, %r274}, %rd6045;
	mov.b64 	{%r275, %r276}, %rd6036;
	shf.l.wrap.b32 	%r277, %r276, %r273, 1;
	shf.l.wrap.b32 	%r278, %r273, %r274, 1;
	mov.b64 	%rd6048, {%r277, %r278};
	mov.b64 	{%r279, %r280}, %rd6037;
	mov.b64 	{%r281, %r282}, %rd6029;
	shf.l.wrap.b32 	%r283, %r282, %r279, 1;
	shf.l.wrap.b32 	%r284, %r279, %r280, 1;
	mov.b64 	%rd6049, {%r283, %r284};
	mov.b64 	{%r285, %r286}, %rd6030;
	mov.b64 	{%r287, %r288}, %rd6017;
	shf.l.wrap.b32 	%r289, %r288, %r285, 1;
	shf.l.wrap.b32 	%r290, %r285, %r286, 1;
	mov.b64 	%rd6050, {%r289, %r290};
	mov.b64 	{%r291, %r292}, %rd6018;
	mov.b64 	{%r293, %r294}, %rd6011;
	shf.l.wrap.b32 	%r295, %r294, %r291, 1;
	shf.l.wrap.b32 	%r296, %r291, %r292, 1;
	mov.b64 	%rd6051, {%r295, %r296};
	shl.b64 	%rd6052, %rd6012, 1;
	mul.lo.s64 	%rd6053, %rd5747, %rd5747;
	mul.lo.s64 	%rd6054, %rd5747, %rd5751;
	shl.b64 	%rd6055, %rd6054, 33;
	mul.lo.s64 	%rd6056, %rd5751, %rd5751;
	and.b64  	%rd6057, %rd6053, 4294967295;
	or.b64  	%rd6058, %rd6055, %rd6057;
	and.b64  	%rd6059, %rd6056, 4294967295;
	and.b64  	%rd6060, %rd6052, 4294967294;
	add.s64 	%rd6061, %rd6060, %rd6059;
	shr.u64 	%rd6062, %rd6061, 32;
	shr.u64 	%rd6063, %rd6052, 32;
	add.s64 	%rd6064, %rd6062, %rd6063;
	shr.u64 	%rd6065, %rd6064, 32;
	mul.lo.s64 	%rd6066, %rd5755, %rd5755;
	shr.u64 	%rd6067, %rd6051, 32;
	mul.lo.s64 	%rd6068, %rd5755, %rd5759;
	shl.b64 	%rd6069, %rd6068, 1;
	mul.lo.s64 	%rd6070, %rd5759, %rd5759;
	and.b64  	%rd6071, %rd6070, 4294967295;
	and.b64  	%rd6072, %rd6050, 4294967295;
	add.s64 	%rd6073, %rd6072, %rd6071;
	shr.u64 	%rd6074, %rd6073, 32;
	shr.u64 	%rd6075, %rd6050, 32;
	add.s64 	%rd6076, %rd6074, %rd6075;
	shr.u64 	%rd6077, %rd6076, 32;
	mad.lo.s64 	%rd6078, %rd5763, %rd5763, %rd6049;
	add.s64 	%rd6079, %rd6078, %rd6077;
	shr.u64 	%rd6080, %rd6049, 32;
	mul.lo.s64 	%rd6081, %rd5763, %rd5767;
	shl.b64 	%rd6082, %rd6081, 1;
	add.s64 	%rd6083, %rd6080, %rd6082;
	mul.lo.s64 	%rd6084, %rd5767, %rd5767;
	and.b64  	%rd6085, %rd6079, 4294967295;
	and.b64  	%rd6086, %rd6083, 4294967295;
	and.b64  	%rd6087, %rd6084, 4294967295;
	and.b64  	%rd6088, %rd6048, 4294967295;
	add.s64 	%rd6089, %rd6088, %rd6087;
	shr.u64 	%rd6090, %rd6089, 32;
	shr.u64 	%rd6091, %rd6048, 32;
	add.s64 	%rd6092, %rd6090, %rd6091;
	shr.u64 	%rd6093, %rd6092, 32;
	and.b64  	%rd6094, %rd6089, 4294967295;
	and.b64  	%rd6095, %rd6092, 4294967295;
	mad.lo.s64 	%rd6096, %rd5771, %rd5771, %rd6047;
	add.s64 	%rd6097, %rd6096, %rd6093;
	shr.u64 	%rd6098, %rd6047, 32;
	mul.lo.s64 	%rd6099, %rd5771, %rd6019;
	shl.b64 	%rd6100, %rd6099, 1;
	or.b64  	%rd6101, %rd6098, %rd6100;
	mul.lo.s64 	%rd6102, %rd6019, %rd6019;
	and.b64  	%rd6103, %rd6097, 4294967295;
	and.b64  	%rd6104, %rd6101, 4294967295;
	and.b64  	%rd6105, %rd6102, 4294967295;
	mul.lo.s64 	%rd6106, %rd6058, -8659850874718887031;
	shr.u64 	%rd6107, %rd6106, 32;
	mul.lo.s64 	%rd6108, %rd6053, 2148002933;
	mad.lo.s64 	%rd6109, %rd6107, 1008765974, %rd6108;
	add.s64 	%rd6110, %rd6109, %rd6061;
	mul.lo.s64 	%rd6111, %rd6053, 207493785;
	mad.lo.s64 	%rd6112, %rd6107, 1752287885, %rd6111;
	add.s64 	%rd6113, %rd6112, %rd6064;
	and.b64  	%rd6114, %rd6110, 4294967295;
	shl.b64 	%rd6115, %rd6113, 32;
	or.b64  	%rd6116, %rd6115, %rd6114;
	mul.lo.s64 	%rd6117, %rd6053, 1127133286;
	mul.lo.s64 	%rd6118, %rd6053, 234131697;
	mul.lo.s64 	%rd6119, %rd6053, 1202721026;
	mul.lo.s64 	%rd6120, %rd6107, 811880050;
	and.b64  	%rd6121, %rd6120, 4294967294;
	add.s64 	%rd6122, %rd6085, %rd6121;
	shr.u64 	%rd6123, %rd6122, 32;
	add.s64 	%rd6124, %rd6123, %rd6086;
	shr.u64 	%rd6125, %rd6124, 32;
	mul.lo.s64 	%rd6126, %rd6116, -8659850874718887031;
	shr.u64 	%rd6127, %rd6126, 32;
	mad.lo.s64 	%rd6128, %rd6053, 1746026693, %rd6066;
	mad.lo.s64 	%rd6129, %rd6107, 2541841041, %rd6128;
	add.s64 	%rd6130, %rd6129, %rd6051;
	add.s64 	%rd6131, %rd6130, %rd6065;
	mad.lo.s64 	%rd6132, %rd6110, 2148002933, %rd6131;
	mad.lo.s64 	%rd6133, %rd6127, 1008765974, %rd6132;
	mad.lo.s64 	%rd6134, %rd6107, 2172737629, %rd6117;
	add.s64 	%rd6135, %rd6134, %rd6069;
	mad.lo.s64 	%rd6136, %rd6110, 207493785, %rd6135;
	add.s64 	%rd6137, %rd6136, %rd6067;
	mad.lo.s64 	%rd6138, %rd6127, 1752287885, %rd6137;
	and.b64  	%rd6139, %rd6133, 4294967295;
	shl.b64 	%rd6140, %rd6138, 32;
	or.b64  	%rd6141, %rd6140, %rd6139;
	mul.lo.s64 	%rd6142, %rd6110, 234131697;
	mul.lo.s64 	%rd6143, %rd6110, 1202721026;
	mul.lo.s64 	%rd6144, %rd6127, 811880050;
	and.b64  	%rd6145, %rd6144, 4294967294;
	add.s64 	%rd6146, %rd6094, %rd6145;
	add.s64 	%rd6147, %rd6146, %rd6125;
	shr.u64 	%rd6148, %rd6147, 32;
	add.s64 	%rd6149, %rd6148, %rd6095;
	shr.u64 	%rd6150, %rd6149, 32;
	mul.lo.s64 	%rd6151, %rd6141, -8659850874718887031;
	shr.u64 	%rd6152, %rd6151, 32;
	mad.lo.s64 	%rd6153, %rd6107, 3092268470, %rd6118;
	mad.lo.s64 	%rd6154, %rd6110, 1746026693, %rd6153;
	mad.lo.s64 	%rd6155, %rd6127, 2541841041, %rd6154;
	mad.lo.s64 	%rd6156, %rd6133, 2148002933, %rd6155;
	add.s64 	%rd6157, %rd6156, %rd6073;
	mad.lo.s64 	%rd6158, %rd6152, 1008765974, %rd6157;
	mad.lo.s64 	%rd6159, %rd6107, 3778125865, %rd6119;
	mad.lo.s64 	%rd6160, %rd6110, 1127133286, %rd6159;
	mad.lo.s64 	%rd6161, %rd6127, 2172737629, %rd6160;
	mad.lo.s64 	%rd6162, %rd6133, 207493785, %rd6161;
	add.s64 	%rd6163, %rd6162, %rd6076;
	mad.lo.s64 	%rd6164, %rd6152, 1752287885, %rd6163;
	and.b64  	%rd6165, %rd6158, 4294967295;
	shl.b64 	%rd6166, %rd6164, 32;
	or.b64  	%rd6167, %rd6166, %rd6165;
	mul.lo.s64 	%rd6168, %rd6133, 234131697;
	mul.lo.s64 	%rd6169, %rd6133, 1202721026;
	mul.lo.s64 	%rd6170, %rd6152, 811880050;
	and.b64  	%rd6171, %rd6170, 4294967294;
	add.s64 	%rd6172, %rd6171, %rd6103;
	add.s64 	%rd6173, %rd6172, %rd6150;
	shr.u64 	%rd6174, %rd6173, 32;
	add.s64 	%rd6175, %rd6174, %rd6104;
	shr.u64 	%rd6176, %rd6175, 32;
	mul.lo.s64 	%rd6177, %rd6167, -8659850874718887031;
	shr.u64 	%rd6178, %rd6177, 32;
	mad.lo.s64 	%rd6179, %rd6127, 3092268470, %rd6142;
	mad.lo.s64 	%rd6180, %rd6133, 1746026693, %rd6179;
	mad.lo.s64 	%rd6181, %rd6152, 2541841041, %rd6180;
	add.s64 	%rd6182, %rd6181, %rd6122;
	mad.lo.s64 	%rd6183, %rd6158, 2148002933, %rd6182;
	mad.lo.s64 	%rd6184, %rd6178, 1008765974, %rd6183;
	mad.lo.s64 	%rd6185, %rd6127, 3778125865, %rd6143;
	mad.lo.s64 	%rd6186, %rd6133, 1127133286, %rd6185;
	mad.lo.s64 	%rd6187, %rd6152, 2172737629, %rd6186;
	mad.lo.s64 	%rd6188, %rd6158, 207493785, %rd6187;
	add.s64 	%rd6189, %rd6188, %rd6124;
	mad.lo.s64 	%rd6190, %rd6178, 1752287885, %rd6189;
	and.b64  	%rd6191, %rd6184, 4294967295;
	and.b64  	%rd6192, %rd6190, 4294967295;
	mad.lo.s64 	%rd6193, %rd6152, 3092268470, %rd6168;
	mad.lo.s64 	%rd6194, %rd6158, 1746026693, %rd6193;
	add.s64 	%rd6195, %rd6194, %rd6147;
	mad.lo.s64 	%rd6196, %rd6178, 2541841041, %rd6195;
	mad.lo.s64 	%rd6197, %rd6152, 3778125865, %rd6169;
	mad.lo.s64 	%rd6198, %rd6158, 1127133286, %rd6197;
	add.s64 	%rd6199, %rd6198, %rd6149;
	mad.lo.s64 	%rd6200, %rd6178, 2172737629, %rd6199;
	and.b64  	%rd6201, %rd6196, 4294967295;
	and.b64  	%rd6202, %rd6200, 4294967295;
	mul.lo.s64 	%rd6203, %rd6158, 234131697;
	mad.lo.s64 	%rd6204, %rd6178, 3092268470, %rd6203;
	add.s64 	%rd6205, %rd6204, %rd6173;
	mul.lo.s64 	%rd6206, %rd6158, 1202721026;
	mad.lo.s64 	%rd6207, %rd6178, 3778125865, %rd6206;
	add.s64 	%rd6208, %rd6207, %rd6175;
	mul.lo.s64 	%rd6209, %rd6178, 811880050;
	and.b64  	%rd6210, %rd6205, 4294967295;
	and.b64  	%rd6211, %rd6208, 4294967295;
	and.b64  	%rd6212, %rd6209, 4294967294;
	add.s64 	%rd6213, %rd6212, %rd6105;
	add.s64 	%rd6214, %rd6213, %rd6176;
	add.s64 	%rd6215, %rd6191, -3632069959;
	shr.s64 	%rd6216, %rd6215, 63;
	add.s64 	%rd6217, %rd6192, %rd6216;
	add.s64 	%rd6218, %rd6217, -1008765974;
	and.b64  	%rd6219, %rd6215, 4294967295;
	and.b64  	%rd6220, %rd6218, 4294967295;
	shr.s64 	%rd6221, %rd6218, 63;
	add.s64 	%rd6222, %rd6201, %rd6221;
	add.s64 	%rd6223, %rd6222, -1752287885;
	shr.s64 	%rd6224, %rd6223, 63;
	add.s64 	%rd6225, %rd6202, %rd6224;
	add.s64 	%rd6226, %rd6225, -2541841041;
	and.b64  	%rd6227, %rd6223, 4294967295;
	and.b64  	%rd6228, %rd6226, 4294967295;
	shr.s64 	%rd6229, %rd6226, 63;
	add.s64 	%rd6230, %rd6210, %rd6229;
	add.s64 	%rd6231, %rd6230, -2172737629;
	shr.s64 	%rd6232, %rd6231, 63;
	add.s64 	%rd6233, %rd6211, %rd6232;
	add.s64 	%rd6234, %rd6233, -3092268470;
	and.b64  	%rd6235, %rd6231, 4294967295;
	and.b64  	%rd6236, %rd6234, 4294967295;
	and.b64  	%rd6237, %rd6214, 4294967295;
	shr.s64 	%rd6238, %rd6234, 63;
	add.s64 	%rd6239, %rd6237, %rd6238;
	add.s64 	%rd6240, %rd6239, -3778125865;
	shr.u64 	%rd6241, %rd6214, 32;
	shr.s64 	%rd6242, %rd6240, 63;
	and.b64  	%rd6243, %rd6240, 4294967295;
	add.s64 	%rd6244, %rd6219, 3632069959;
	shr.u64 	%rd6245, %rd6244, 32;
	add.s64 	%rd6246, %rd6245, %rd6220;
	add.s64 	%rd6247, %rd6246, 1008765974;
	shr.u64 	%rd6248, %rd6247, 32;
	and.b64  	%rd6249, %rd6244, 4294967295;
	and.b64  	%rd6250, %rd6247, 4294967295;
	add.s64 	%rd6251, %rd6227, %rd6248;
	add.s64 	%rd6252, %rd6251, 1752287885;
	shr.u64 	%rd6253, %rd6252, 32;
	add.s64 	%rd6254, %rd6228, %rd6253;
	add.s64 	%rd6255, %rd6254, 2541841041;
	shr.u64 	%rd6256, %rd6255, 32;
	and.b64  	%rd6257, %rd6252, 4294967295;
	and.b64  	%rd6258, %rd6255, 4294967295;
	add.s64 	%rd6259, %rd6235, %rd6256;
	add.s64 	%rd6260, %rd6259, 2172737629;
	shr.u64 	%rd6261, %rd6260, 32;
	add.s64 	%rd6262, %rd6236, %rd6261;
	add.s64 	%rd6263, %rd6262, 3092268470;
	shr.u64 	%rd6264, %rd6263, 32;
	and.b64  	%rd6265, %rd6260, 4294967295;
	and.b64  	%rd6266, %rd6263, 4294967295;
	add.s64 	%rd6267, %rd6243, %rd6264;
	add.s64 	%rd6268, %rd6267, 3778125865;
	add.s64 	%rd6269, %rd6242, %rd6241;
	sub.s64 	%rd6270, %rd6249, %rd5586;
	and.b64  	%rd6271, %rd5584, 4294967295;
	shr.s64 	%rd6272, %rd6270, 63;
	sub.s64 	%rd6273, %rd6272, %rd6271;
	add.s64 	%rd6274, %rd6273, %rd6250;
	and.b64  	%rd6275, %rd6270, 4294967295;
	and.b64  	%rd6276, %rd6274, 4294967295;
	shr.s64 	%rd6277, %rd6274, 63;
	sub.s64 	%rd6278, %rd6277, %rd5593;
	add.s64 	%rd6279, %rd6278, %rd6257;
	and.b64  	%rd6280, %rd5591, 4294967295;
	shr.s64 	%rd6281, %rd6279, 63;
	sub.s64 	%rd6282, %rd6281, %rd6280;
	add.s64 	%rd6283, %rd6282, %rd6258;
	and.b64  	%rd6284, %rd6279, 4294967295;
	and.b64  	%rd6285, %rd6283, 4294967295;
	shr.s64 	%rd6286, %rd6283, 63;
	sub.s64 	%rd6287, %rd6286, %rd5600;
	add.s64 	%rd6288, %rd6287, %rd6265;
	and.b64  	%rd6289, %rd5598, 4294967295;
	shr.s64 	%rd6290, %rd6288, 63;
	sub.s64 	%rd6291, %rd6290, %rd6289;
	add.s64 	%rd6292, %rd6291, %rd6266;
	and.b64  	%rd6293, %rd6288, 4294967295;
	and.b64  	%rd6294, %rd6292, 4294967295;
	and.b64  	%rd6295, %rd6268, 4294967295;
	and.b64  	%rd6296, %rd5602, 4294967295;
	shr.s64 	%rd6297, %rd6292, 63;
	sub.s64 	%rd6298, %rd6297, %rd6296;
	add.s64 	%rd6299, %rd6298, %rd6295;
	shr.u64 	%rd6300, %rd6268, 32;
	add.s64 	%rd6301, %rd6269, %rd6300;
	and.b64  	%rd6302, %rd6301, 4294967295;
	shr.u64 	%rd6303, %rd5607, 32;
	shr.s64 	%rd6304, %rd6299, 63;
	sub.s64 	%rd6305, %rd6304, %rd6303;
	add.s64 	%rd6306, %rd6305, %rd6302;
	shr.u64 	%rd6307, %rd6306, 32;
	and.b64  	%rd6308, %rd6299, 4294967295;
	and.b64  	%rd6309, %rd6307, 3632069959;
	add.s64 	%rd6310, %rd6309, %rd6275;
	shr.u64 	%rd6311, %rd6310, 32;
	and.b64  	%rd6312, %rd6307, 1008765974;
	add.s64 	%rd6313, %rd6312, %rd6276;
	add.s64 	%rd6314, %rd6313, %rd6311;
	shr.u64 	%rd6315, %rd6314, 32;
	and.b64  	%rd6316, %rd6310, 4294967295;
	and.b64  	%rd6317, %rd6314, 4294967295;
	and.b64  	%rd6318, %rd6307, 1752287885;
	add.s64 	%rd6319, %rd6318, %rd6284;
	add.s64 	%rd6320, %rd6319, %rd6315;
	shr.u64 	%rd6321, %rd6320, 32;
	and.b64  	%rd6322, %rd6307, 2541841041;
	add.s64 	%rd6323, %rd6322, %rd6285;
	add.s64 	%rd6324, %rd6323, %rd6321;
	shr.u64 	%rd6325, %rd6324, 32;
	and.b64  	%rd6326, %rd6320, 4294967295;
	and.b64  	%rd6327, %rd6324, 4294967295;
	and.b64  	%rd6328, %rd6307, 2172737629;
	add.s64 	%rd6329, %rd6328, %rd6293;
	add.s64 	%rd6330, %rd6329, %rd6325;
	shr.u64 	%rd6331, %rd6330, 32;
	and.b64  	%rd6332, %rd6307, 3092268470;
	add.s64 	%rd6333, %rd6332, %rd6294;
	add.s64 	%rd6334, %rd6333, %rd6331;
	shr.u64 	%rd6335, %rd6334, 32;
	and.b64  	%rd6336, %rd6330, 4294967295;
	and.b64  	%rd6337, %rd6334, 4294967295;
	and.b64  	%rd6338, %rd6307, 3778125865;
	add.s64 	%rd6339, %rd6338, %rd6308;
	add.s64 	%rd6340, %rd6339, %rd6335;
	shl.b64 	%rd6341, %rd6306, 32;
	and.b64  	%rd6342, %rd6306, 3486998263024844800;
	add.s64 	%rd6343, %rd6342, %rd6341;
	add.s64 	%rd6344, %rd6343, %rd6340;
	sub.s64 	%rd6345, %rd6316, %rd5981;
	shr.s64 	%rd6346, %rd6345, 63;
	sub.s64 	%rd6347, %rd6346, %rd5982;
	add.s64 	%rd6348, %rd6347, %rd6317;
	and.b64  	%rd6349, %rd6345, 4294967295;
	and.b64  	%rd6350, %rd6348, 4294967295;
	shr.s64 	%rd6351, %rd6348, 63;
	sub.s64 	%rd6352, %rd6351, %rd5989;
	add.s64 	%rd6353, %rd6352, %rd6326;
	shr.s64 	%rd6354, %rd6353, 63;
	sub.s64 	%rd6355, %rd6327, %rd5990;
	add.s64 	%rd6356, %rd6355, %rd6354;
	and.b64  	%rd6357, %rd6353, 4294967295;
	and.b64  	%rd6358, %rd6356, 4294967295;
	shr.s64 	%rd6359, %rd6356, 63;
	sub.s64 	%rd6360, %rd6359, %rd5997;
	add.s64 	%rd6361, %rd6360, %rd6336;
	shr.s64 	%rd6362, %rd6361, 63;
	sub.s64 	%rd6363, %rd6337, %rd5998;
	add.s64 	%rd6364, %rd6363, %rd6362;
	and.b64  	%rd6365, %rd6361, 4294967295;
	and.b64  	%rd6366, %rd6364, 4294967295;
	and.b64  	%rd6367, %rd6340, 4294967295;
	and.b64  	%rd6368, %rd6000, 4294967295;
	shr.s64 	%rd6369, %rd6364, 63;
	sub.s64 	%rd6370, %rd6369, %rd6368;
	add.s64 	%rd6371, %rd6370, %rd6367;
	shr.u64 	%rd6372, %rd6344, 32;
	shr.u64 	%rd6373, %rd6005, 32;
	shr.s64 	%rd6374, %rd6371, 63;
	sub.s64 	%rd6375, %rd6372, %rd6373;
	add.s64 	%rd6376, %rd6375, %rd6374;
	shr.u64 	%rd6377, %rd6376, 32;
	and.b64  	%rd6378, %rd6371, 4294967295;
	and.b64  	%rd6379, %rd6377, 3632069959;
	add.s64 	%rd6380, %rd6379, %rd6349;
	shr.u64 	%rd6381, %rd6380, 32;
	and.b64  	%rd6382, %rd6377, 1008765974;
	add.s64 	%rd6383, %rd6382, %rd6350;
	add.s64 	%rd6384, %rd6383, %rd6381;
	shr.u64 	%rd6385, %rd6384, 32;
	and.b64  	%rd6386, %rd6380, 4294967295;
	and.b64  	%rd6387, %rd6384, 4294967295;
	and.b64  	%rd6388, %rd6377, 1752287885;
	add.s64 	%rd6389, %rd6388, %rd6357;
	add.s64 	%rd6390, %rd6389, %rd6385;
	shr.u64 	%rd6391, %rd6390, 32;
	and.b64  	%rd6392, %rd6377, 2541841041;
	add.s64 	%rd6393, %rd6392, %rd6358;
	add.s64 	%rd6394, %rd6393, %rd6391;
	shr.u64 	%rd6395, %rd6394, 32;
	and.b64  	%rd6396, %rd6390, 4294967295;
	and.b64  	%rd6397, %rd6394, 4294967295;
	and.b64  	%rd6398, %rd6377, 2172737629;
	add.s64 	%rd6399, %rd6398, %rd6365;
	add.s64 	%rd6400, %rd6399, %rd6395;
	shr.u64 	%rd6401, %rd6400, 32;
	and.b64  	%rd6402, %rd6377, 3092268470;
	add.s64 	%rd6403, %rd6402, %rd6366;
	add.s64 	%rd6404, %rd6403, %rd6401;
	shr.u64 	%rd6405, %rd6404, 32;
	and.b64  	%rd6406, %rd6400, 4294967295;
	and.b64  	%rd6407, %rd6404, 4294967295;
	and.b64  	%rd6408, %rd6377, 3778125865;
	add.s64 	%rd6409, %rd6408, %rd6378;
	add.s64 	%rd6410, %rd6409, %rd6405;
	shl.b64 	%rd6411, %rd6376, 32;
	and.b64  	%rd6412, %rd6376, 3486998263024844800;
	add.s64 	%rd6413, %rd6412, %rd6411;
	add.s64 	%rd6414, %rd6413, %rd6410;
	sub.s64 	%rd6415, %rd6386, %rd5981;
	shr.s64 	%rd6416, %rd6415, 63;
	sub.s64 	%rd6417, %rd6416, %rd5982;
	add.s64 	%rd6418, %rd6417, %rd6387;
	and.b64  	%rd6419, %rd6415, 4294967295;
	and.b64  	%rd6420, %rd6418, 4294967295;
	shr.s64 	%rd6421, %rd6418, 63;
	sub.s64 	%rd6422, %rd6421, %rd5989;
	add.s64 	%rd6423, %rd6422, %rd6396;
	shr.s64 	%rd6424, %rd6423, 63;
	sub.s64 	%rd6425, %rd6397, %rd5990;
	add.s64 	%rd6426, %rd6425, %rd6424;
	and.b64  	%rd6427, %rd6423, 4294967295;
	and.b64  	%rd6428, %rd6426, 4294967295;
	shr.s64 	%rd6429, %rd6426, 63;
	sub.s64 	%rd6430, %rd6429, %rd5997;
	add.s64 	%rd6431, %rd6430, %rd6406;
	shr.s64 	%rd6432, %rd6431, 63;
	sub.s64 	%rd6433, %rd6407, %rd5998;
	add.s64 	%rd6434, %rd6433, %rd6432;
	and.b64  	%rd6435, %rd6431, 4294967295;
	and.b64  	%rd6436, %rd6434, 4294967295;
	and.b64  	%rd6437, %rd6410, 4294967295;
	shr.s64 	%rd6438, %rd6434, 63;
	sub.s64 	%rd6439, %rd6438, %rd6368;
	add.s64 	%rd6440, %rd6439, %rd6437;
	shr.u64 	%rd6441, %rd6414, 32;
	shr.s64 	%rd6442, %rd6440, 63;
	sub.s64 	%rd6443, %rd6441, %rd6373;
	add.s64 	%rd6444, %rd6443, %rd6442;
	shr.u64 	%rd6445, %rd6444, 32;
	and.b64  	%rd6446, %rd6440, 4294967295;
	and.b64  	%rd6447, %rd6445, 3632069959;
	add.s64 	%rd6448, %rd6447, %rd6419;
	shr.u64 	%rd6449, %rd6448, 32;
	and.b64  	%rd6450, %rd6445, 1008765974;
	add.s64 	%rd6451, %rd6450, %rd6420;
	add.s64 	%rd6452, %rd6451, %rd6449;
	shr.u64 	%rd6453, %rd6452, 32;
	and.b64  	%rd6454, %rd6448, 4294967295;
	shl.b64 	%rd6455, %rd6452, 32;
	or.b64  	%rd6456, %rd6455, %rd6454;
	and.b64  	%rd6457, %rd6445, 1752287885;
	add.s64 	%rd6458, %rd6457, %rd6427;
	add.s64 	%rd6459, %rd6458, %rd6453;
	shr.u64 	%rd6460, %rd6459, 32;
	and.b64  	%rd6461, %rd6445, 2541841041;
	add.s64 	%rd6462, %rd6461, %rd6428;
	add.s64 	%rd6463, %rd6462, %rd6460;
	shr.u64 	%rd6464, %rd6463, 32;
	and.b64  	%rd6465, %rd6459, 4294967295;
	shl.b64 	%rd6466, %rd6463, 32;
	or.b64  	%rd6467, %rd6466, %rd6465;
	and.b64  	%rd6468, %rd6445, 2172737629;
	add.s64 	%rd6469, %rd6468, %rd6435;
	add.s64 	%rd6470, %rd6469, %rd6464;
	shr.u64 	%rd6471, %rd6470, 32;
	and.b64  	%rd6472, %rd6445, 3092268470;
	add.s64 	%rd6473, %rd6472, %rd6436;
	add.s64 	%rd6474, %rd6473, %rd6471;
	shr.u64 	%rd6475, %rd6474, 32;
	and.b64  	%rd6476, %rd6470, 4294967295;
	shl.b64 	%rd6477, %rd6474, 32;
	or.b64  	%rd6478, %rd6477, %rd6476;
	and.b64  	%rd6479, %rd6445, 3778125865;
	add.s64 	%rd6480, %rd6479, %rd6446;
	add.s64 	%rd6481, %rd6480, %rd6475;
	shl.b64 	%rd6482, %rd6444, 32;
	and.b64  	%rd6483, %rd6444, 3486998263024844800;
	add.s64 	%rd6484, %rd6483, %rd6482;
	add.s64 	%rd6485, %rd6484, %rd6481;
	mul.lo.s64 	%rd6486, %rd5581, %rd71;
	mul.lo.s64 	%rd6487, %rd5581, %rd72;
	mad.lo.s64 	%rd6488, %rd5584, %rd71, %rd6487;
	and.b64  	%rd6489, %rd6486, 4294967295;
	shl.b64 	%rd6490, %rd6488, 32;
	or.b64  	%rd6491, %rd6490, %rd6489;
	mul.lo.s64 	%rd6492, %rd5581, %rd74;
	mul.lo.s64 	%rd6493, %rd5581, %rd75;
	mul.lo.s64 	%rd6494, %rd5581, %rd77;
	mul.lo.s64 	%rd6495, %rd5581, %rd78;
	mul.lo.s64 	%rd6496, %rd5581, %rd80;
	mul.lo.s64 	%rd6497, %rd5581, %rd5642;
	mul.lo.s64 	%rd6498, %rd5584, %rd5642;
	mad.lo.s64 	%rd6499, %rd5588, %rd80, %rd6498;
	mad.lo.s64 	%rd6500, %rd5591, %rd78, %rd6499;
	mad.lo.s64 	%rd6501, %rd5595, %rd77, %rd6500;
	mad.lo.s64 	%rd6502, %rd5598, %rd75, %rd6501;
	mad.lo.s64 	%rd6503, %rd5602, %rd74, %rd6502;
	mad.lo.s64 	%rd6504, %rd6303, %rd72, %rd6503;
	mul.lo.s64 	%rd6505, %rd5588, %rd5642;
	mad.lo.s64 	%rd6506, %rd5591, %rd80, %rd6505;
	mad.lo.s64 	%rd6507, %rd5595, %rd78, %rd6506;
	mad.lo.s64 	%rd6508, %rd5598, %rd77, %rd6507;
	mad.lo.s64 	%rd6509, %rd5602, %rd75, %rd6508;
	mad.lo.s64 	%rd6510, %rd6303, %rd74, %rd6509;
	mul.lo.s64 	%rd6511, %rd5591, %rd5642;
	and.b64  	%rd6512, %rd6504, 4294967295;
	and.b64  	%rd6513, %rd6510, 4294967295;
	mad.lo.s64 	%rd6514, %rd5595, %rd80, %rd6511;
	mad.lo.s64 	%rd6515, %rd5598, %rd78, %rd6514;
	mad.lo.s64 	%rd6516, %rd5602, %rd77, %rd6515;
	mad.lo.s64 	%rd6517, %rd6303, %rd75, %rd6516;
	mul.lo.s64 	%rd6518, %rd5595, %rd5642;
	mad.lo.s64 	%rd6519, %rd5598, %rd80, %rd6518;
	mad.lo.s64 	%rd6520, %rd5602, %rd78, %rd6519;
	mad.lo.s64 	%rd6521, %rd6303, %rd77, %rd6520;
	mul.lo.s64 	%rd6522, %rd5598, %rd5642;
	and.b64  	%rd6523, %rd6517, 4294967295;
	and.b64  	%rd6524, %rd6521, 4294967295;
	mad.lo.s64 	%rd6525, %rd5602, %rd80, %rd6522;
	mad.lo.s64 	%rd6526, %rd6303, %rd78, %rd6525;
	mul.lo.s64 	%rd6527, %rd5602, %rd5642;
	mad.lo.s64 	%rd6528, %rd6303, %rd80, %rd6527;
	mul.lo.s64 	%rd6529, %rd6303, %rd5642;
	and.b64  	%rd6530, %rd6526, 4294967295;
	and.b64  	%rd6531, %rd6528, 4294967295;
	and.b64  	%rd6532, %rd6529, 4294967295;
	mul.lo.s64 	%rd6533, %rd6491, -8659850874718887031;
	shr.u64 	%rd6534, %rd6533, 32;
	mad.lo.s64 	%rd6535, %rd6486, 2148002933, %rd6492;
	mad.lo.s64 	%rd6536, %rd5584, %rd72, %rd6535;
	mad.lo.s64 	%rd6537, %rd5588, %rd71, %rd6536;
	mad.lo.s64 	%rd6538, %rd6534, 1008765974, %rd6537;
	mad.lo.s64 	%rd6539, %rd6486, 207493785, %rd6493;
	mad.lo.s64 	%rd6540, %rd5584, %rd74, %rd6539;
	mad.lo.s64 	%rd6541, %rd5588, %rd72, %rd6540;
	mad.lo.s64 	%rd6542, %rd5591, %rd71, %rd6541;
	mad.lo.s64 	%rd6543, %rd6534, 1752287885, %rd6542;
	and.b64  	%rd6544, %rd6538, 4294967295;
	shl.b64 	%rd6545, %rd6543, 32;
	or.b64  	%rd6546, %rd6545, %rd6544;
	mul.lo.s64 	%rd6547, %rd6534, 811880050;
	and.b64  	%rd6548, %rd6547, 4294967294;
	add.s64 	%rd6549, %rd6512, %rd6548;
	shr.u64 	%rd6550, %rd6549, 32;
	add.s64 	%rd6551, %rd6550, %rd6513;
	shr.u64 	%rd6552, %rd6551, 32;
	mul.lo.s64 	%rd6553, %rd6546, -8659850874718887031;
	shr.u64 	%rd6554, %rd6553, 32;
	mad.lo.s64 	%rd6555, %rd6486, 1746026693, %rd6494;
	mad.lo.s64 	%rd6556, %rd5584, %rd75, %rd6555;
	mad.lo.s64 	%rd6557, %rd5588, %rd74, %rd6556;
	mad.lo.s64 	%rd6558, %rd5591, %rd72, %rd6557;
	mad.lo.s64 	%rd6559, %rd6534, 2541841041, %rd6558;
	mad.lo.s64 	%rd6560, %rd6538, 2148002933, %rd6559;
	mad.lo.s64 	%rd6561, %rd5595, %rd71, %rd6560;
	mad.lo.s64 	%rd6562, %rd6554, 1008765974, %rd6561;
	mad.lo.s64 	%rd6563, %rd6486, 1127133286, %rd6495;
	mad.lo.s64 	%rd6564, %rd5584, %rd77, %rd6563;
	mad.lo.s64 	%rd6565, %rd5588, %rd75, %rd6564;
	mad.lo.s64 	%rd6566, %rd5591, %rd74, %rd6565;
	mad.lo.s64 	%rd6567, %rd6534, 2172737629, %rd6566;
	mad.lo.s64 	%rd6568, %rd6538, 207493785, %rd6567;
	mad.lo.s64 	%rd6569, %rd5595, %rd72, %rd6568;
	mad.lo.s64 	%rd6570, %rd5598, %rd71, %rd6569;
	mad.lo.s64 	%rd6571, %rd6554, 1752287885, %rd6570;
	and.b64  	%rd6572, %rd6562, 4294967295;
	shl.b64 	%rd6573, %rd6571, 32;
	or.b64  	%rd6574, %rd6573, %rd6572;
	mul.lo.s64 	%rd6575, %rd6538, 234131697;
	mul.lo.s64 	%rd6576, %rd6538, 1202721026;
	mul.lo.s64 	%rd6577, %rd6554, 811880050;
	and.b64  	%rd6578, %rd6577, 4294967294;
	add.s64 	%rd6579, %rd6523, %rd6578;
	add.s64 	%rd6580, %rd6579, %rd6552;
	shr.u64 	%rd6581, %rd6580, 32;
	add.s64 	%rd6582, %rd6581, %rd6524;
	shr.u64 	%rd6583, %rd6582, 32;
	mul.lo.s64 	%rd6584, %rd6574, -8659850874718887031;
	shr.u64 	%rd6585, %rd6584, 32;
	mad.lo.s64 	%rd6586, %rd6486, 234131697, %rd6496;
	mad.lo.s64 	%rd6587, %rd5584, %rd78, %rd6586;
	mad.lo.s64 	%rd6588, %rd5588, %rd77, %rd6587;
	mad.lo.s64 	%rd6589, %rd5591, %rd75, %rd6588;
	mad.lo.s64 	%rd6590, %rd6534, 3092268470, %rd6589;
	mad.lo.s64 	%rd6591, %rd6538, 1746026693, %rd6590;
	mad.lo.s64 	%rd6592, %rd5595, %rd74, %rd6591;
	mad.lo.s64 	%rd6593, %rd5598, %rd72, %rd6592;
	mad.lo.s64 	%rd6594, %rd5602, %rd71, %rd6593;
	mad.lo.s64 	%rd6595, %rd6554, 2541841041, %rd6594;
	mad.lo.s64 	%rd6596, %rd6562, 2148002933, %rd6595;
	mad.lo.s64 	%rd6597, %rd6585, 1008765974, %rd6596;
	mad.lo.s64 	%rd6598, %rd6486, 1202721026, %rd6497;
	mad.lo.s64 	%rd6599, %rd5584, %rd80, %rd6598;
	mad.lo.s64 	%rd6600, %rd5588, %rd78, %rd6599;
	mad.lo.s64 	%rd6601, %rd5591, %rd77, %rd6600;
	mad.lo.s64 	%rd6602, %rd6534, 3778125865, %rd6601;
	mad.lo.s64 	%rd6603, %rd6538, 1127133286, %rd6602;
	mad.lo.s64 	%rd6604, %rd5595, %rd75, %rd6603;
	mad.lo.s64 	%rd6605, %rd5598, %rd74, %rd6604;
	mad.lo.s64 	%rd6606, %rd5602, %rd72, %rd6605;
	mad.lo.s64 	%rd6607, %rd6554, 2172737629, %rd6606;
	mad.lo.s64 	%rd6608, %rd6303, %rd71, %rd6607;
	mad.lo.s64 	%rd6609, %rd6562, 207493785, %rd6608;
	mad.lo.s64 	%rd6610, %rd6585, 1752287885, %rd6609;
	and.b64  	%rd6611, %rd6597, 4294967295;
	shl.b64 	%rd6612, %rd6610, 32;
	or.b64  	%rd6613, %rd6612, %rd6611;
	mul.lo.s64 	%rd6614, %rd6562, 234131697;
	mul.lo.s64 	%rd6615, %rd6562, 1202721026;
	mul.lo.s64 	%rd6616, %rd6585, 811880050;
	and.b64  	%rd6617, %rd6616, 4294967294;
	add.s64 	%rd6618, %rd6617, %rd6530;
	add.s64 	%rd6619, %rd6618, %rd6583;
	shr.u64 	%rd6620, %rd6619, 32;
	add.s64 	%rd6621, %rd6620, %rd6531;
	shr.u64 	%rd6622, %rd6621, 32;
	mul.lo.s64 	%rd6623, %rd6613, -8659850874718887031;
	shr.u64 	%rd6624, %rd6623, 32;
	mad.lo.s64 	%rd6625, %rd6554, 3092268470, %rd6575;
	mad.lo.s64 	%rd6626, %rd6562, 1746026693, %rd6625;
	add.s64 	%rd6627, %rd6626, %rd6549;
	mad.lo.s64 	%rd6628, %rd6585, 2541841041, %rd6627;
	mad.lo.s64 	%rd6629, %rd6597, 2148002933, %rd6628;
	mad.lo.s64 	%rd6630, %rd6624, 1008765974, %rd6629;
	mad.lo.s64 	%rd6631, %rd6554, 3778125865, %rd6576;
	mad.lo.s64 	%rd6632, %rd6562, 1127133286, %rd6631;
	mad.lo.s64 	%rd6633, %rd6585, 2172737629, %rd6632;
	add.s64 	%rd6634, %rd6633, %rd6551;
	mad.lo.s64 	%rd6635, %rd6597, 207493785, %rd6634;
	mad.lo.s64 	%rd6636, %rd6624, 1752287885, %rd6635;
	and.b64  	%rd6637, %rd6630, 4294967295;
	and.b64  	%rd6638, %rd6636, 4294967295;
	mad.lo.s64 	%rd6639, %rd6585, 3092268470, %rd6614;
	mad.lo.s64 	%rd6640, %rd6597, 1746026693, %rd6639;
	add.s64 	%rd6641, %rd6640, %rd6580;
	mad.lo.s64 	%rd6642, %rd6624, 2541841041, %rd6641;
	mad.lo.s64 	%rd6643, %rd6585, 3778125865, %rd6615;
	mad.lo.s64 	%rd6644, %rd6597, 1127133286, %rd6643;
	add.s64 	%rd6645, %rd6644, %rd6582;
	mad.lo.s64 	%rd6646, %rd6624, 2172737629, %rd6645;
	and.b64  	%rd6647, %rd6642, 4294967295;
	and.b64  	%rd6648, %rd6646, 4294967295;
	mad.lo.s64 	%rd6649, %rd6597, 234131697, %rd6619;
	mad.lo.s64 	%rd6650, %rd6624, 3092268470, %rd6649;
	mad.lo.s64 	%rd6651, %rd6597, 1202721026, %rd6621;
	mad.lo.s64 	%rd6652, %rd6624, 3778125865, %rd6651;
	mul.lo.s64 	%rd6653, %rd6624, 811880050;
	and.b64  	%rd6654, %rd6650, 4294967295;
	and.b64  	%rd6655, %rd6652, 4294967295;
	and.b64  	%rd6656, %rd6653, 4294967294;
	add.s64 	%rd6657, %rd6656, %rd6532;
	add.s64 	%rd6658, %rd6657, %rd6622;
	add.s64 	%rd6659, %rd6637, -3632069959;
	shr.s64 	%rd6660, %rd6659, 63;
	add.s64 	%rd6661, %rd6638, %rd6660;
	add.s64 	%rd6662, %rd6661, -1008765974;
	and.b64  	%rd6663, %rd6659, 4294967295;
	and.b64  	%rd6664, %rd6662, 4294967295;
	shr.s64 	%rd6665, %rd6662, 63;
	add.s64 	%rd6666, %rd6647, %rd6665;
	add.s64 	%rd6667, %rd6666, -1752287885;
	shr.s64 	%rd6668, %rd6667, 63;
	add.s64 	%rd6669, %rd6648, %rd6668;
	add.s64 	%rd6670, %rd6669, -2541841041;
	and.b64  	%rd6671, %rd6667, 4294967295;
	and.b64  	%rd6672, %rd6670, 4294967295;
	shr.s64 	%rd6673, %rd6670, 63;
	add.s64 	%rd6674, %rd6654, %rd6673;
	add.s64 	%rd6675, %rd6674, -2172737629;
	shr.s64 	%rd6676, %rd6675, 63;
	add.s64 	%rd6677, %rd6655, %rd6676;
	add.s64 	%rd6678, %rd6677, -3092268470;
	and.b64  	%rd6679, %rd6675, 4294967295;
	and.b64  	%rd6680, %rd6678, 4294967295;
	and.b64  	%rd6681, %rd6658, 4294967295;
	shr.s64 	%rd6682, %rd6678, 63;
	add.s64 	%rd6683, %rd6681, %rd6682;
	add.s64 	%rd6684, %rd6683, -3778125865;
	and.b64  	%rd6685, %rd6684, 4294967295;
	add.s64 	%rd6686, %rd6663, 3632069959;
	shr.u64 	%rd6687, %rd6686, 32;
	add.s64 	%rd6688, %rd6687, %rd6664;
	add.s64 	%rd6689, %rd6688, 1008765974;
	shr.u64 	%rd6690, %rd6689, 32;
	add.s64 	%rd6691, %rd6671, %rd6690;
	add.s64 	%rd6692, %rd6691, 1752287885;
	shr.u64 	%rd6693, %rd6692, 32;
	add.s64 	%rd6694, %rd6672, %rd6693;
	add.s64 	%rd6695, %rd6694, 2541841041;
	shr.u64 	%rd6696, %rd6695, 32;
	add.s64 	%rd6697, %rd6679, %rd6696;
	add.s64 	%rd6698, %rd6697, 2172737629;
	shr.u64 	%rd6699, %rd6698, 32;
	add.s64 	%rd6700, %rd6680, %rd6699;
	add.s64 	%rd6701, %rd6700, 3092268470;
	shr.u64 	%rd6702, %rd6701, 32;
	add.s64 	%rd6703, %rd6685, %rd6702;
	add.s64 	%rd6704, %rd6703, 3778125865;
	shr.s64 	%rd6705, %rd6684, 31;
	and.b64  	%rd6706, %rd6705, -4294967296;
	add.s64 	%rd6707, %rd6706, %rd6658;
	and.b64  	%rd6708, %rd6707, -4294967296;
	add.s64 	%rd6709, %rd6708, %rd6704;
	shr.u64 	%rd6710, %rd6686, 31;
	shl.b64 	%rd6711, %rd6686, 1;
	shl.b64 	%rd6712, %rd6689, 1;
	and.b64  	%rd6713, %rd6710, 1;
	or.b64  	%rd6714, %rd6712, %rd6713;
	shr.u64 	%rd6715, %rd6689, 31;
	and.b64  	%rd6716, %rd6715, 1;
	and.b64  	%rd6717, %rd6711, 4294967294;
	and.b64  	%rd6718, %rd6714, 4294967295;
	shl.b64 	%rd6719, %rd6692, 1;
	or.b64  	%rd6720, %rd6719, %rd6716;
	shr.u64 	%rd6721, %rd6692, 31;
	and.b64  	%rd6722, %rd6721, 1;
	shl.b64 	%rd6723, %rd6695, 1;
	or.b64  	%rd6724, %rd6723, %rd6722;
	shr.u64 	%rd6725, %rd6695, 31;
	and.b64  	%rd6726, %rd6725, 1;
	and.b64  	%rd6727, %rd6720, 4294967295;
	and.b64  	%rd6728, %rd6724, 4294967295;
	shl.b64 	%rd6729, %rd6698, 1;
	or.b64  	%rd6730, %rd6729, %rd6726;
	shr.u64 	%rd6731, %rd6698, 31;
	and.b64  	%rd6732, %rd6731, 1;
	shl.b64 	%rd6733, %rd6701, 1;
	or.b64  	%rd6734, %rd6733, %rd6732;
	shr.u64 	%rd6735, %rd6701, 31;
	and.b64  	%rd6736, %rd6735, 1;
	and.b64  	%rd6737, %rd6730, 4294967295;
	and.b64  	%rd6738, %rd6734, 4294967295;
	shl.b64 	%rd6739, %rd6704, 1;
	and.b64  	%rd6740, %rd6739, 8589934590;
	or.b64  	%rd6741, %rd6740, %rd6736;
	and.b64  	%rd6742, %rd6709, -4294967296;
	add.s64 	%rd6743, %rd6742, %rd6709;
	and.b64  	%rd6744, %rd6743, -4294967296;
	add.s64 	%rd6745, %rd6744, %rd6741;
	add.s64 	%rd6746, %rd6717, -3632069959;
	shr.s64 	%rd6747, %rd6746, 63;
	add.s64 	%rd6748, %rd6747, %rd6718;
	add.s64 	%rd6749, %rd6748, -1008765974;
	and.b64  	%rd6750, %rd6746, 4294967295;
	and.b64  	%rd6751, %rd6749, 4294967295;
	shr.s64 	%rd6752, %rd6749, 63;
	add.s64 	%rd6753, %rd6752, %rd6727;
	add.s64 	%rd6754, %rd6753, -1752287885;
	shr.s64 	%rd6755, %rd6754, 63;
	add.s64 	%rd6756, %rd6755, %rd6728;
	add.s64 	%rd6757, %rd6756, -2541841041;
	and.b64  	%rd6758, %rd6754, 4294967295;
	and.b64  	%rd6759, %rd6757, 4294967295;
	shr.s64 	%rd6760, %rd6757, 63;
	add.s64 	%rd6761, %rd6760, %rd6737;
	add.s64 	%rd6762, %rd6761, -2172737629;
	shr.s64 	%rd6763, %rd6762, 63;
	add.s64 	%rd6764, %rd6763, %rd6738;
	add.s64 	%rd6765, %rd6764, -3092268470;
	and.b64  	%rd6766, %rd6762, 4294967295;
	and.b64  	%rd6767, %rd6765, 4294967295;
	and.b64  	%rd6768, %rd6741, 4294967295;
	shr.s64 	%rd6769, %rd6765, 63;
	add.s64 	%rd6770, %rd6769, %rd6768;
	add.s64 	%rd6771, %rd6770, -3778125865;
	shr.u64 	%rd6772, %rd6745, 32;
	shr.s64 	%rd6773, %rd6771, 63;
	add.s64 	%rd6774, %rd6773, %rd6772;
	add.s64 	%rd6775, %rd6774, -811880050;
	shr.u64 	%rd6776, %rd6775, 32;
	and.b64  	%rd6777, %rd6771, 4294967295;
	and.b64  	%rd6778, %rd6776, 3632069959;
	add.s64 	%rd6779, %rd6778, %rd6750;
	shr.u64 	%rd6780, %rd6779, 32;
	and.b64  	%rd6781, %rd6776, 1008765974;
	add.s64 	%rd6782, %rd6781, %rd6751;
	add.s64 	%rd6783, %rd6782, %rd6780;
	shr.u64 	%rd6784, %rd6783, 32;
	and.b64  	%rd6785, %rd6779, 4294967295;
	and.b64  	%rd6786, %rd6783, 4294967295;
	and.b64  	%rd6787, %rd6776, 1752287885;
	add.s64 	%rd6788, %rd6787, %rd6758;
	add.s64 	%rd6789, %rd6788, %rd6784;
	shr.u64 	%rd6790, %rd6789, 32;
	and.b64  	%rd6791, %rd6776, 2541841041;
	add.s64 	%rd6792, %rd6791, %rd6759;
	add.s64 	%rd6793, %rd6792, %rd6790;
	shr.u64 	%rd6794, %rd6793, 32;
	and.b64  	%rd6795, %rd6789, 4294967295;
	and.b64  	%rd6796, %rd6793, 4294967295;
	and.b64  	%rd6797, %rd6776, 2172737629;
	add.s64 	%rd6798, %rd6797, %rd6766;
	add.s64 	%rd6799, %rd6798, %rd6794;
	shr.u64 	%rd6800, %rd6799, 32;
	and.b64  	%rd6801, %rd6776, 3092268470;
	add.s64 	%rd6802, %rd6801, %rd6767;
	add.s64 	%rd6803, %rd6802, %rd6800;
	shr.u64 	%rd6804, %rd6803, 32;
	and.b64  	%rd6805, %rd6799, 4294967295;
	and.b64  	%rd6806, %rd6803, 4294967295;
	and.b64  	%rd6807, %rd6776, 3778125865;
	add.s64 	%rd6808, %rd6807, %rd6777;
	add.s64 	%rd6809, %rd6808, %rd6804;
	shl.b64 	%rd6810, %rd6775, 32;
	and.b64  	%rd6811, %rd6775, 3486998263024844800;
	add.s64 	%rd6812, %rd6811, %rd6810;
	add.s64 	%rd6813, %rd6812, %rd6809;
	sub.s64 	%rd6814, %rd5981, %rd6454;
	and.b64  	%rd6815, %rd6452, 4294967295;
	shr.s64 	%rd6816, %rd6814, 63;
	add.s64 	%rd6817, %rd6816, %rd5982;
	sub.s64 	%rd6818, %rd6817, %rd6815;
	and.b64  	%rd6819, %rd6814, 4294967295;
	and.b64  	%rd6820, %rd6818, 4294967295;
	shr.s64 	%rd6821, %rd6818, 63;
	add.s64 	%rd6822, %rd6821, %rd5989;
	sub.s64 	%rd6823, %rd6822, %rd6465;
	and.b64  	%rd6824, %rd6463, 4294967295;
	shr.s64 	%rd6825, %rd6823, 63;
	sub.s64 	%rd6826, %rd5990, %rd6824;
	add.s64 	%rd6827, %rd6826, %rd6825;
	and.b64  	%rd6828, %rd6823, 4294967295;
	and.b64  	%rd6829, %rd6827, 4294967295;
	shr.s64 	%rd6830, %rd6827, 63;
	add.s64 	%rd6831, %rd6830, %rd5997;
	sub.s64 	%rd6832, %rd6831, %rd6476;
	and.b64  	%rd6833, %rd6474, 4294967295;
	shr.s64 	%rd6834, %rd6832, 63;
	sub.s64 	%rd6835, %rd5998, %rd6833;
	add.s64 	%rd6836, %rd6835, %rd6834;
	and.b64  	%rd6837, %rd6832, 4294967295;
	and.b64  	%rd6838, %rd6836, 4294967295;
	and.b64  	%rd6839, %rd6481, 4294967295;
	shr.s64 	%rd6840, %rd6836, 63;
	add.s64 	%rd6841, %rd6840, %rd6368;
	sub.s64 	%rd6842, %rd6841, %rd6839;
	shr.u64 	%rd6843, %rd6485, 32;
	shr.s64 	%rd6844, %rd6842, 63;
	sub.s64 	%rd6845, %rd6373, %rd6843;
	add.s64 	%rd6846, %rd6845, %rd6844;
	shr.u64 	%rd6847, %rd6846, 32;
	and.b64  	%rd6848, %rd6842, 4294967295;
	and.b64  	%rd6849, %rd6847, 3632069959;
	add.s64 	%rd6850, %rd6849, %rd6819;
	shr.u64 	%rd6851, %rd6850, 32;
	and.b64  	%rd6852, %rd6847, 1008765974;
	add.s64 	%rd6853, %rd6852, %rd6820;
	add.s64 	%rd6854, %rd6853, %rd6851;
	shr.u64 	%rd6855, %rd6854, 32;
	and.b64  	%rd6856, %rd6847, 1752287885;
	add.s64 	%rd6857, %rd6856, %rd6828;
	add.s64 	%rd6858, %rd6857, %rd6855;
	shr.u64 	%rd6859, %rd6858, 32;
	and.b64  	%rd6860, %rd6847, 2541841041;
	add.s64 	%rd6861, %rd6860, %rd6829;
	add.s64 	%rd6862, %rd6861, %rd6859;
	shr.u64 	%rd6863, %rd6862, 32;
	and.b64  	%rd6864, %rd6847, 2172737629;
	add.s64 	%rd6865, %rd6864, %rd6837;
	add.s64 	%rd6866, %rd6865, %rd6863;
	shr.u64 	%rd6867, %rd6866, 32;
	and.b64  	%rd6868, %rd6847, 3092268470;
	add.s64 	%rd6869, %rd6868, %rd6838;
	add.s64 	%rd6870, %rd6869, %rd6867;
	shr.u64 	%rd6871, %rd6870, 32;
	and.b64  	%rd6872, %rd6847, 3778125865;
	add.s64 	%rd6873, %rd6872, %rd6848;
	add.s64 	%rd6874, %rd6873, %rd6871;
	shl.b64 	%rd6875, %rd6846, 32;
	and.b64  	%rd6876, %rd6846, 3486998263024844800;
	add.s64 	%rd6877, %rd6876, %rd6875;
	add.s64 	%rd6878, %rd6877, %rd6874;
	mul.lo.s64 	%rd6879, %rd6850, %rd5747;
	mul.lo.s64 	%rd6880, %rd6850, %rd5751;
	mad.lo.s64 	%rd6881, %rd6854, %rd5747, %rd6880;
	and.b64  	%rd6882, %rd6879, 4294967295;
	shl.b64 	%rd6883, %rd6881, 32;
	or.b64  	%rd6884, %rd6883, %rd6882;
	shr.u64 	%rd6885, %rd6878, 32;
	mul.lo.s64 	%rd6886, %rd6850, %rd5755;
	mul.lo.s64 	%rd6887, %rd6850, %rd5759;
	mul.lo.s64 	%rd6888, %rd6850, %rd5763;
	mul.lo.s64 	%rd6889, %rd6850, %rd5767;
	mul.lo.s64 	%rd6890, %rd6850, %rd5771;
	mul.lo.s64 	%rd6891, %rd6850, %rd6019;
	mul.lo.s64 	%rd6892, %rd6854, %rd6019;
	mad.lo.s64 	%rd6893, %rd6858, %rd5771, %rd6892;
	mad.lo.s64 	%rd6894, %rd6862, %rd5767, %rd6893;
	mad.lo.s64 	%rd6895, %rd6866, %rd5763, %rd6894;
	mad.lo.s64 	%rd6896, %rd6870, %rd5759, %rd6895;
	mad.lo.s64 	%rd6897, %rd6874, %rd5755, %rd6896;
	mad.lo.s64 	%rd6898, %rd6885, %rd5751, %rd6897;
	mul.lo.s64 	%rd6899, %rd6858, %rd6019;
	mad.lo.s64 	%rd6900, %rd6862, %rd5771, %rd6899;
	mad.lo.s64 	%rd6901, %rd6866, %rd5767, %rd6900;
	mad.lo.s64 	%rd6902, %rd6870, %rd5763, %rd6901;
	mad.lo.s64 	%rd6903, %rd6874, %rd5759, %rd6902;
	mad.lo.s64 	%rd6904, %rd6885, %rd5755, %rd6903;
	mul.lo.s64 	%rd6905, %rd6862, %rd6019;
	and.b64  	%rd6906, %rd6898, 4294967295;
	and.b64  	%rd6907, %rd6904, 4294967295;
	mad.lo.s64 	%rd6908, %rd6866, %rd5771, %rd6905;
	mad.lo.s64 	%rd6909, %rd6870, %rd5767, %rd6908;
	mad.lo.s64 	%rd6910, %rd6874, %rd5763, %rd6909;
	mad.lo.s64 	%rd6911, %rd6885, %rd5759, %rd6910;
	mul.lo.s64 	%rd6912, %rd6866, %rd6019;
	mad.lo.s64 	%rd6913, %rd6870, %rd5771, %rd6912;
	mad.lo.s64 	%rd6914, %rd6874, %rd5767, %rd6913;
	mad.lo.s64 	%rd6915, %rd6885, %rd5763, %rd6914;
	mul.lo.s64 	%rd6916, %rd6870, %rd6019;
	and.b64  	%rd6917, %rd6911, 4294967295;
	and.b64  	%rd6918, %rd6915, 4294967295;
	mad.lo.s64 	%rd6919, %rd6874, %rd5771, %rd6916;
	mad.lo.s64 	%rd6920, %rd6885, %rd5767, %rd6919;
	mul.lo.s64 	%rd6921, %rd6874, %rd6019;
	mad.lo.s64 	%rd6922, %rd6885, %rd5771, %rd6921;
	mul.lo.s64 	%rd6923, %rd6885, %rd6019;
	and.b64  	%rd6924, %rd6920, 4294967295;
	and.b64  	%rd6925, %rd6922, 4294967295;
	and.b64  	%rd6926, %rd6923, 4294967295;
	mul.lo.s64 	%rd6927, %rd6884, -8659850874718887031;
	shr.u64 	%rd6928, %rd6927, 32;
	mad.lo.s64 	%rd6929, %rd6879, 2148002933, %rd6886;
	mad.lo.s64 	%rd6930, %rd6854, %rd5751, %rd6929;
	mad.lo.s64 	%rd6931, %rd6858, %rd5747, %rd6930;
	mad.lo.s64 	%rd6932, %rd6928, 1008765974, %rd6931;
	mad.lo.s64 	%rd6933, %rd6879, 207493785, %rd6887;
	mad.lo.s64 	%rd6934, %rd6854, %rd5755, %rd6933;
	mad.lo.s64 	%rd6935, %rd6858, %rd5751, %rd6934;
	mad.lo.s64 	%rd6936, %rd6862, %rd5747, %rd6935;
	mad.lo.s64 	%rd6937, %rd6928, 1752287885, %rd6936;
	and.b64  	%rd6938, %rd6932, 4294967295;
	shl.b64 	%rd6939, %rd6937, 32;
	or.b64  	%rd6940, %rd6939, %rd6938;
	mul.lo.s64 	%rd6941, %rd6928, 811880050;
	and.b64  	%rd6942, %rd6941, 4294967294;
	add.s64 	%rd6943, %rd6906, %rd6942;
	shr.u64 	%rd6944, %rd6943, 32;
	add.s64 	%rd6945, %rd6944, %rd6907;
	shr.u64 	%rd6946, %rd6945, 32;
	mul.lo.s64 	%rd6947, %rd6940, -8659850874718887031;
	shr.u64 	%rd6948, %rd6947, 32;
	mad.lo.s64 	%rd6949, %rd6879, 1746026693, %rd6888;
	mad.lo.s64 	%rd6950, %rd6854, %rd5759, %rd6949;
	mad.lo.s64 	%rd6951, %rd6858, %rd5755, %rd6950;
	mad.lo.s64 	%rd6952, %rd6862, %rd5751, %rd6951;
	mad.lo.s64 	%rd6953, %rd6928, 2541841041, %rd6952;
	mad.lo.s64 	%rd6954, %rd6866, %rd5747, %rd6953;
	mad.lo.s64 	%rd6955, %rd6932, 2148002933, %rd6954;
	mad.lo.s64 	%rd6956, %rd6948, 1008765974, %rd6955;
	mad.lo.s64 	%rd6957, %rd6879, 1127133286, %rd6889;
	mad.lo.s64 	%rd6958, %rd6854, %rd5763, %rd6957;
	mad.lo.s64 	%rd6959, %rd6858, %rd5759, %rd6958;
	mad.lo.s64 	%rd6960, %rd6862, %rd5755, %rd6959;
	mad.lo.s64 	%rd6961, %rd6928, 2172737629, %rd6960;
	mad.lo.s64 	%rd6962, %rd6866, %rd5751, %rd6961;
	mad.lo.s64 	%rd6963, %rd6932, 207493785, %rd6962;
	mad.lo.s64 	%rd6964, %rd6870, %rd5747, %rd6963;
	mad.lo.s64 	%rd6965, %rd6948, 1752287885, %rd6964;
	and.b64  	%rd6966, %rd6956, 4294967295;
	shl.b64 	%rd6967, %rd6965, 32;
	or.b64  	%rd6968, %rd6967, %rd6966;
	mul.lo.s64 	%rd6969, %rd6932, 234131697;
	mul.lo.s64 	%rd6970, %rd6932, 1202721026;
	mul.lo.s64 	%rd6971, %rd6948, 811880050;
	and.b64  	%rd6972, %rd6971, 4294967294;
	add.s64 	%rd6973, %rd6917, %rd6972;
	add.s64 	%rd6974, %rd6973, %rd6946;
	shr.u64 	%rd6975, %rd6974, 32;
	add.s64 	%rd6976, %rd6975, %rd6918;
	shr.u64 	%rd6977, %rd6976, 32;
	mul.lo.s64 	%rd6978, %rd6968, -8659850874718887031;
	shr.u64 	%rd6979, %rd6978, 32;
	mad.lo.s64 	%rd6980, %rd6879, 234131697, %rd6890;
	mad.lo.s64 	%rd6981, %rd6854, %rd5767, %rd6980;
	mad.lo.s64 	%rd6982, %rd6858, %rd5763, %rd6981;
	mad.lo.s64 	%rd6983, %rd6862, %rd5759, %rd6982;
	mad.lo.s64 	%rd6984, %rd6928, 3092268470, %rd6983;
	mad.lo.s64 	%rd6985, %rd6866, %rd5755, %rd6984;
	mad.lo.s64 	%rd6986, %rd6932, 1746026693, %rd6985;
	mad.lo.s64 	%rd6987, %rd6870, %rd5751, %rd6986;
	mad.lo.s64 	%rd6988, %rd6874, %rd5747, %rd6987;
	mad.lo.s64 	%rd6989, %rd6948, 2541841041, %rd6988;
	mad.lo.s64 	%rd6990, %rd6956, 2148002933, %rd6989;
	mad.lo.s64 	%rd6991, %rd6979, 1008765974, %rd6990;
	mad.lo.s64 	%rd6992, %rd6879, 1202721026, %rd6891;
	mad.lo.s64 	%rd6993, %rd6854, %rd5771, %rd6992;
	mad.lo.s64 	%rd6994, %rd6858, %rd5767, %rd6993;
	mad.lo.s64 	%rd6995, %rd6862, %rd5763, %rd6994;
	mad.lo.s64 	%rd6996, %rd6928, 3778125865, %rd6995;
	mad.lo.s64 	%rd6997, %rd6866, %rd5759, %rd6996;
	mad.lo.s64 	%rd6998, %rd6932, 1127133286, %rd6997;
	mad.lo.s64 	%rd6999, %rd6870, %rd5755, %rd6998;
	mad.lo.s64 	%rd7000, %rd6874, %rd5751, %rd6999;
	mad.lo.s64 	%rd7001, %rd6885, %rd5747, %rd7000;
	mad.lo.s64 	%rd7002, %rd6948, 2172737629, %rd7001;
	mad.lo.s64 	%rd7003, %rd6956, 207493785, %rd7002;
	mad.lo.s64 	%rd7004, %rd6979, 1752287885, %rd7003;
	and.b64  	%rd7005, %rd6991, 4294967295;
	shl.b64 	%rd7006, %rd7004, 32;
	or.b64  	%rd7007, %rd7006, %rd7005;
	mul.lo.s64 	%rd7008, %rd6956, 234131697;
	mul.lo.s64 	%rd7009, %rd6956, 1202721026;
	mul.lo.s64 	%rd7010, %rd6979, 811880050;
	and.b64  	%rd7011, %rd7010, 4294967294;
	add.s64 	%rd7012, %rd7011, %rd6924;
	add.s64 	%rd7013, %rd7012, %rd6977;
	shr.u64 	%rd7014, %rd7013, 32;
	add.s64 	%rd7015, %rd7014, %rd6925;
	shr.u64 	%rd7016, %rd7015, 32;
	mul.lo.s64 	%rd7017, %rd7007, -8659850874718887031;
	shr.u64 	%rd7018, %rd7017, 32;
	mad.lo.s64 	%rd7019, %rd6948, 3092268470, %rd6969;
	mad.lo.s64 	%rd7020, %rd6956, 1746026693, %rd7019;
	add.s64 	%rd7021, %rd7020, %rd6943;
	mad.lo.s64 	%rd7022, %rd6979, 2541841041, %rd7021;
	mad.lo.s64 	%rd7023, %rd6991, 2148002933, %rd7022;
	mad.lo.s64 	%rd7024, %rd7018, 1008765974, %rd7023;
	mad.lo.s64 	%rd7025, %rd6948, 3778125865, %rd6970;
	mad.lo.s64 	%rd7026, %rd6956, 1127133286, %rd7025;
	mad.lo.s64 	%rd7027, %rd6979, 2172737629, %rd7026;
	add.s64 	%rd7028, %rd7027, %rd6945;
	mad.lo.s64 	%rd7029, %rd6991, 207493785, %rd7028;
	mad.lo.s64 	%rd7030, %rd7018, 1752287885, %rd7029;
	and.b64  	%rd7031, %rd7024, 4294967295;
	and.b64  	%rd7032, %rd7030, 4294967295;
	mad.lo.s64 	%rd7033, %rd6979, 3092268470, %rd7008;
	mad.lo.s64 	%rd7034, %rd6991, 1746026693, %rd7033;
	add.s64 	%rd7035, %rd7034, %rd6974;
	mad.lo.s64 	%rd7036, %rd7018, 2541841041, %rd7035;
	mad.lo.s64 	%rd7037, %rd6979, 3778125865, %rd7009;
	mad.lo.s64 	%rd7038, %rd6991, 1127133286, %rd7037;
	add.s64 	%rd7039, %rd7038, %rd6976;
	mad.lo.s64 	%rd7040, %rd7018, 2172737629, %rd7039;
	and.b64  	%rd7041, %rd7036, 4294967295;
	and.b64  	%rd7042, %rd7040, 4294967295;
	mad.lo.s64 	%rd7043, %rd6991, 234131697, %rd7013;
	mad.lo.s64 	%rd7044, %rd7018, 3092268470, %rd7043;
	mad.lo.s64 	%rd7045, %rd6991, 1202721026, %rd7015;
	mad.lo.s64 	%rd7046, %rd7018, 3778125865, %rd7045;
	mul.lo.s64 	%rd7047, %rd7018, 811880050;
	and.b64  	%rd7048, %rd7044, 4294967295;
	and.b64  	%rd7049, %rd7046, 4294967295;
	and.b64  	%rd7050, %rd7047, 4294967294;
	add.s64 	%rd7051, %rd7050, %rd6926;
	add.s64 	%rd7052, %rd7051, %rd7016;
	add.s64 	%rd7053, %rd7031, -3632069959;
	shr.s64 	%rd7054, %rd7053, 63;
	add.s64 	%rd7055, %rd7032, %rd7054;
	add.s64 	%rd7056, %rd7055, -1008765974;
	and.b64  	%rd7057, %rd7053, 4294967295;
	and.b64  	%rd7058, %rd7056, 4294967295;
	shr.s64 	%rd7059, %rd7056, 63;
	add.s64 	%rd7060, %rd7041, %rd7059;
	add.s64 	%rd7061, %rd7060, -1752287885;
	shr.s64 	%rd7062, %rd7061, 63;
	add.s64 	%rd7063, %rd7042, %rd7062;
	add.s64 	%rd7064, %rd7063, -2541841041;
	and.b64  	%rd7065, %rd7061, 4294967295;
	and.b64  	%rd7066, %rd7064, 4294967295;
	shr.s64 	%rd7067, %rd7064, 63;
	add.s64 	%rd7068, %rd7048, %rd7067;
	add.s64 	%rd7069, %rd7068, -2172737629;
	shr.s64 	%rd7070, %rd7069, 63;
	add.s64 	%rd7071, %rd7049, %rd7070;
	add.s64 	%rd7072, %rd7071, -3092268470;
	and.b64  	%rd7073, %rd7069, 4294967295;
	and.b64  	%rd7074, %rd7072, 4294967295;
	and.b64  	%rd7075, %rd7052, 4294967295;
	shr.s64 	%rd7076, %rd7072, 63;
	add.s64 	%rd7077, %rd7075, %rd7076;
	add.s64 	%rd7078, %rd7077, -3778125865;
	shr.u64 	%rd7079, %rd7052, 32;
	shr.s64 	%rd7080, %rd7078, 63;
	and.b64  	%rd7081, %rd7078, 4294967295;
	add.s64 	%rd7082, %rd7057, 3632069959;
	shr.u64 	%rd7083, %rd7082, 32;
	add.s64 	%rd7084, %rd7083, %rd7058;
	add.s64 	%rd7085, %rd7084, 1008765974;
	shr.u64 	%rd7086, %rd7085, 32;
	and.b64  	%rd7087, %rd7082, 4294967295;
	and.b64  	%rd7088, %rd7085, 4294967295;
	add.s64 	%rd7089, %rd7065, %rd7086;
	add.s64 	%rd7090, %rd7089, 1752287885;
	shr.u64 	%rd7091, %rd7090, 32;
	add.s64 	%rd7092, %rd7066, %rd7091;
	add.s64 	%rd7093, %rd7092, 2541841041;
	shr.u64 	%rd7094, %rd7093, 32;
	and.b64  	%rd7095, %rd7090, 4294967295;
	and.b64  	%rd7096, %rd7093, 4294967295;
	add.s64 	%rd7097, %rd7073, %rd7094;
	add.s64 	%rd7098, %rd7097, 2172737629;
	shr.u64 	%rd7099, %rd7098, 32;
	add.s64 	%rd7100, %rd7074, %rd7099;
	add.s64 	%rd7101, %rd7100, 3092268470;
	shr.u64 	%rd7102, %rd7101, 32;
	and.b64  	%rd7103, %rd7098, 4294967295;
	and.b64  	%rd7104, %rd7101, 4294967295;
	add.s64 	%rd7105, %rd7081, %rd7102;
	add.s64 	%rd7106, %rd7105, 3778125865;
	add.s64 	%rd7107, %rd7080, %rd7079;
	sub.s64 	%rd7108, %rd7087, %rd6785;
	shr.s64 	%rd7109, %rd7108, 63;
	sub.s64 	%rd7110, %rd7109, %rd6786;
	add.s64 	%rd7111, %rd7110, %rd7088;
	and.b64  	%rd7112, %rd7108, 4294967295;
	and.b64  	%rd7113, %rd7111, 4294967295;
	shr.s64 	%rd7114, %rd7111, 63;
	sub.s64 	%rd7115, %rd7114, %rd6795;
	add.s64 	%rd7116, %rd7115, %rd7095;
	shr.s64 	%rd7117, %rd7116, 63;
	sub.s64 	%rd7118, %rd7117, %rd6796;
	add.s64 	%rd7119, %rd7118, %rd7096;
	and.b64  	%rd7120, %rd7116, 4294967295;
	and.b64  	%rd7121, %rd7119, 4294967295;
	shr.s64 	%rd7122, %rd7119, 63;
	sub.s64 	%rd7123, %rd7122, %rd6805;
	add.s64 	%rd7124, %rd7123, %rd7103;
	shr.s64 	%rd7125, %rd7124, 63;
	sub.s64 	%rd7126, %rd7125, %rd6806;
	add.s64 	%rd7127, %rd7126, %rd7104;
	and.b64  	%rd7128, %rd7124, 4294967295;
	and.b64  	%rd7129, %rd7127, 4294967295;
	and.b64  	%rd7130, %rd7106, 4294967295;
	and.b64  	%rd7131, %rd6809, 4294967295;
	shr.s64 	%rd7132, %rd7127, 63;
	sub.s64 	%rd7133, %rd7132, %rd7131;
	add.s64 	%rd7134, %rd7133, %rd7130;
	shr.u64 	%rd7135, %rd7106, 32;
	add.s64 	%rd7136, %rd7107, %rd7135;
	and.b64  	%rd7137, %rd7136, 4294967295;
	shr.u64 	%rd7138, %rd6813, 32;
	shr.s64 	%rd7139, %rd7134, 63;
	sub.s64 	%rd7140, %rd7139, %rd7138;
	add.s64 	%rd7141, %rd7140, %rd7137;
	shr.u64 	%rd7142, %rd7141, 32;
	and.b64  	%rd7143, %rd7134, 4294967295;
	and.b64  	%rd7144, %rd7142, 3632069959;
	add.s64 	%rd7145, %rd7144, %rd7112;
	shr.u64 	%rd7146, %rd7145, 32;
	and.b64  	%rd7147, %rd7142, 1008765974;
	add.s64 	%rd7148, %rd7147, %rd7113;
	add.s64 	%rd7149, %rd7148, %rd7146;
	shr.u64 	%rd7150, %rd7149, 32;
	and.b64  	%rd7151, %rd7145, 4294967295;
	shl.b64 	%rd7152, %rd7149, 32;
	or.b64  	%rd7153, %rd7152, %rd7151;
	and.b64  	%rd7154, %rd7142, 1752287885;
	add.s64 	%rd7155, %rd7154, %rd7120;
	add.s64 	%rd7156, %rd7155, %rd7150;
	shr.u64 	%rd7157, %rd7156, 32;
	and.b64  	%rd7158, %rd7142, 2541841041;
	add.s64 	%rd7159, %rd7158, %rd7121;
	add.s64 	%rd7160, %rd7159, %rd7157;
	shr.u64 	%rd7161, %rd7160, 32;
	and.b64  	%rd7162, %rd7156, 4294967295;
	shl.b64 	%rd7163, %rd7160, 32;
	or.b64  	%rd7164, %rd7163, %rd7162;
	and.b64  	%rd7165, %rd7142, 2172737629;
	add.s64 	%rd7166, %rd7165, %rd7128;
	add.s64 	%rd7167, %rd7166, %rd7161;
	shr.u64 	%rd7168, %rd7167, 32;
	and.b64  	%rd7169, %rd7142, 3092268470;
	add.s64 	%rd7170, %rd7169, %rd7129;
	add.s64 	%rd7171, %rd7170, %rd7168;
	shr.u64 	%rd7172, %rd7171, 32;
	and.b64  	%rd7173, %rd7167, 4294967295;
	shl.b64 	%rd7174, %rd7171, 32;
	or.b64  	%rd7175, %rd7174, %rd7173;
	and.b64  	%rd7176, %rd7142, 3778125865;
	shl.b64 	%rd7177, %rd7141, 32;
	and.b64  	%rd7178, %rd7141, 3486998263024844800;
	or.b64  	%rd7179, %rd7177, %rd7143;
	add.s64 	%rd7180, %rd7179, %rd7178;
	add.s64 	%rd7181, %rd7180, %rd7176;
	add.s64 	%rd7182, %rd7181, %rd7172;
	and.b64  	%rd7183, %rd4, 4294967295;
	and.b64  	%rd7184, %rd8, 4294967295;
	add.s64 	%rd7185, %rd7184, %rd7183;
	shr.u64 	%rd7186, %rd7185, 32;
	add.s64 	%rd7187, %rd24, %rd13;
	add.s64 	%rd7188, %rd7187, %rd7186;
	shr.u64 	%rd7189, %rd7188, 32;
	and.b64  	%rd7190, %rd7185, 4294967295;
	and.b64  	%rd7191, %rd7188, 4294967295;
	and.b64  	%rd7192, %rd5, 4294967295;
	and.b64  	%rd7193, %rd9, 4294967295;
	add.s64 	%rd7194, %rd7193, %rd7192;
	add.s64 	%rd7195, %rd7194, %rd7189;
	shr.u64 	%rd7196, %rd7195, 32;
	add.s64 	%rd7197, %rd23, %rd12;
	add.s64 	%rd7198, %rd7197, %rd7196;
	shr.u64 	%rd7199, %rd7198, 32;
	and.b64  	%rd7200, %rd7195, 4294967295;
	and.b64  	%rd7201, %rd7198, 4294967295;
	and.b64  	%rd7202, %rd6, 4294967295;
	and.b64  	%rd7203, %rd10, 4294967295;
	add.s64 	%rd7204, %rd7203, %rd7202;
	add.s64 	%rd7205, %rd7204, %rd7199;
	shr.u64 	%rd7206, %rd7205, 32;
	add.s64 	%rd7207, %rd25, %rd14;
	add.s64 	%rd7208, %rd7207, %rd7206;
	shr.u64 	%rd7209, %rd7208, 32;
	and.b64  	%rd7210, %rd7205, 4294967295;
	and.b64  	%rd7211, %rd7208, 4294967295;
	and.b64  	%rd7212, %rd7, 4294967295;
	and.b64  	%rd7213, %rd11, 4294967295;
	add.s64 	%rd7214, %rd7213, %rd7212;
	add.s64 	%rd7215, %rd7214, %rd7209;
	and.b64  	%rd7216, %rd7, -4294967296;
	add.s64 	%rd7217, %rd11, %rd7216;
	and.b64  	%rd7218, %rd7217, -4294967296;
	add.s64 	%rd7219, %rd7215, %rd7218;
	add.s64 	%rd7220, %rd7190, -3632069959;
	shr.s64 	%rd7221, %rd7220, 63;
	add.s64 	%rd7222, %rd7221, %rd7191;
	add.s64 	%rd7223, %rd7222, -1008765974;
	and.b64  	%rd7224, %rd7220, 4294967295;
	and.b64  	%rd7225, %rd7223, 4294967295;
	shr.s64 	%rd7226, %rd7223, 63;
	add.s64 	%rd7227, %rd7226, %rd7200;
	add.s64 	%rd7228, %rd7227, -1752287885;
	shr.s64 	%rd7229, %rd7228, 63;
	add.s64 	%rd7230, %rd7201, %rd7229;
	add.s64 	%rd7231, %rd7230, -2541841041;
	and.b64  	%rd7232, %rd7228, 4294967295;
	and.b64  	%rd7233, %rd7231, 4294967295;
	shr.s64 	%rd7234, %rd7231, 63;
	add.s64 	%rd7235, %rd7210, %rd7234;
	add.s64 	%rd7236, %rd7235, -2172737629;
	shr.s64 	%rd7237, %rd7236, 63;
	add.s64 	%rd7238, %rd7211, %rd7237;
	add.s64 	%rd7239, %rd7238, -3092268470;
	and.b64  	%rd7240, %rd7236, 4294967295;
	and.b64  	%rd7241, %rd7239, 4294967295;
	and.b64  	%rd7242, %rd7215, 4294967295;
	shr.s64 	%rd7243, %rd7239, 63;
	add.s64 	%rd7244, %rd7242, %rd7243;
	add.s64 	%rd7245, %rd7244, -3778125865;
	shr.u64 	%rd7246, %rd7219, 32;
	shr.s64 	%rd7247, %rd7245, 63;
	add.s64 	%rd7248, %rd7246, %rd7247;
	add.s64 	%rd7249, %rd7248, -811880050;
	shr.u64 	%rd7250, %rd7249, 32;
	and.b64  	%rd7251, %rd7245, 4294967295;
	and.b64  	%rd7252, %rd7250, 3632069959;
	add.s64 	%rd7253, %rd7252, %rd7224;
	shr.u64 	%rd7254, %rd7253, 32;
	and.b64  	%rd7255, %rd7250, 1008765974;
	add.s64 	%rd7256, %rd7255, %rd7225;
	add.s64 	%rd7257, %rd7256, %rd7254;
	shr.u64 	%rd7258, %rd7257, 32;
	and.b64  	%rd7259, %rd7250, 1752287885;
	add.s64 	%rd7260, %rd7259, %rd7232;
	add.s64 	%rd7261, %rd7260, %rd7258;
	shr.u64 	%rd7262, %rd7261, 32;
	and.b64  	%rd7263, %rd7250, 2541841041;
	add.s64 	%rd7264, %rd7263, %rd7233;
	add.s64 	%rd7265, %rd7264, %rd7262;
	shr.u64 	%rd7266, %rd7265, 32;
	and.b64  	%rd7267, %rd7250, 2172737629;
	add.s64 	%rd7268, %rd7267, %rd7240;
	add.s64 	%rd7269, %rd7268, %rd7266;
	shr.u64 	%rd7270, %rd7269, 32;
	and.b64  	%rd7271, %rd7250, 3092268470;
	add.s64 	%rd7272, %rd7271, %rd7241;
	add.s64 	%rd7273, %rd7272, %rd7270;
	shr.u64 	%rd7274, %rd7273, 32;
	and.b64  	%rd7275, %rd7250, 3778125865;
	add.s64 	%rd7276, %rd7275, %rd7251;
	add.s64 	%rd7277, %rd7276, %rd7274;
	shl.b64 	%rd7278, %rd7249, 32;
	and.b64  	%rd7279, %rd7249, 3486998263024844800;
	add.s64 	%rd7280, %rd7279, %rd7278;
	add.s64 	%rd7281, %rd7280, %rd7277;
	mul.lo.s64 	%rd7282, %rd7261, %rd7253;
	mul.lo.s64 	%rd7283, %rd7261, %rd7257;
	mad.lo.s64 	%rd7284, %rd7265, %rd7253, %rd7283;
	mul.lo.s64 	%rd7285, %rd7265, %rd7257;
	and.b64  	%rd7286, %rd7282, 4294967295;
	shl.b64 	%rd7287, %rd7284, 32;
	or.b64  	%rd7288, %rd7287, %rd7286;
	mad.lo.s64 	%rd7289, %rd7269, %rd7253, %rd7285;
	mul.lo.s64 	%rd7290, %rd7269, %rd7257;
	mad.lo.s64 	%rd7291, %rd7273, %rd7253, %rd7290;
	and.b64  	%rd7292, %rd7289, 4294967295;
	shl.b64 	%rd7293, %rd7291, 32;
	or.b64  	%rd7294, %rd7293, %rd7292;
	shr.u64 	%rd7295, %rd7281, 32;
	mul.lo.s64 	%rd7296, %rd7269, %rd7261;
	mad.lo.s64 	%rd7297, %rd7273, %rd7257, %rd7296;
	mad.lo.s64 	%rd7298, %rd7277, %rd7253, %rd7297;
	mul.lo.s64 	%rd7299, %rd7269, %rd7265;
	mad.lo.s64 	%rd7300, %rd7273, %rd7261, %rd7299;
	mad.lo.s64 	%rd7301, %rd7277, %rd7257, %rd7300;
	mad.lo.s64 	%rd7302, %rd7295, %rd7253, %rd7301;
	mul.lo.s64 	%rd7303, %rd7273, %rd7265;
	and.b64  	%rd7304, %rd7298, 4294967295;
	shl.b64 	%rd7305, %rd7302, 32;
	or.b64  	%rd7306, %rd7305, %rd7304;
	mad.lo.s64 	%rd7307, %rd7277, %rd7261, %rd7303;
	mad.lo.s64 	%rd7308, %rd7295, %rd7257, %rd7307;
	mul.lo.s64 	%rd7309, %rd7277, %rd7265;
	mad.lo.s64 	%rd7310, %rd7295, %rd7261, %rd7309;
	and.b64  	%rd7311, %rd7308, 4294967295;
	shl.b64 	%rd7312, %rd7310, 32;
	or.b64  	%rd7313, %rd7311, %rd7312;
	mul.lo.s64 	%rd7314, %rd7277, %rd7269;
	mad.lo.s64 	%rd7315, %rd7295, %rd7265, %rd7314;
	mul.lo.s64 	%rd7316, %rd7277, %rd7273;
	mad.lo.s64 	%rd7317, %rd7295, %rd7269, %rd7316;
	mul.lo.s64 	%rd7318, %rd7295, %rd7273;
	and.b64  	%rd7319, %rd7315, 4294967295;
	shl.b64 	%rd7320, %rd7317, 32;
	or.b64  	%rd7321, %rd7320, %rd7319;
	and.b64  	%rd7322, %rd7318, 4294967295;
	mov.b64 	{%r297, %r298}, %rd7322;
	mov.b64 	{%r299, %r300}, %rd7320;
	shf.l.wrap.b32 	%r301, %r300, %r297, 1;
	shf.l.wrap.b32 	%r302, %r297, %r298, 1;
	mov.b64 	%rd7323, {%r301, %r302};
	mov.b64 	{%r303, %r304}, %rd7321;
	mov.b64 	{%r305, %r306}, %rd7312;
	shf.l.wrap.b32 	%r307, %r306, %r303, 1;
	shf.l.wrap.b32 	%r308, %r303, %r304, 1;
	mov.b64 	%rd7324, {%r307, %r308};
	mov.b64 	{%r309, %r310}, %rd7313;
	mov.b64 	{%r311, %r312}, %rd7305;
	shf.l.wrap.b32 	%r313, %r312, %r309, 1;
	shf.l.wrap.b32 	%r314, %r309, %r310, 1;
	mov.b64 	%rd7325, {%r313, %r314};
	mov.b64 	{%r315, %r316}, %rd7306;
	mov.b64 	{%r317, %r318}, %rd7293;
	shf.l.wrap.b32 	%r319, %r318, %r315, 1;
	shf.l.wrap.b32 	%r320, %r315, %r316, 1;
	mov.b64 	%rd7326, {%r319, %r320};
	mov.b64 	{%r321, %r322}, %rd7294;
	mov.b64 	{%r323, %r324}, %rd7287;
	shf.l.wrap.b32 	%r325, %r324, %r321, 1;
	shf.l.wrap.b32 	%r326, %r321, %r322, 1;
	mov.b64 	%rd7327, {%r325, %r326};
	shl.b64 	%rd7328, %rd7288, 1;
	mul.lo.s64 	%rd7329, %rd7253, %rd7253;
	mul.lo.s64 	%rd7330, %rd7253, %rd7257;
	shl.b64 	%rd7331, %rd7330, 33;
	mul.lo.s64 	%rd7332, %rd7257, %rd7257;
	and.b64  	%rd7333, %rd7329, 4294967295;
	or.b64  	%rd7334, %rd7331, %rd7333;
	and.b64  	%rd7335, %rd7332, 4294967295;
	and.b64  	%rd7336, %rd7328, 4294967294;
	add.s64 	%rd7337, %rd7336, %rd7335;
	shr.u64 	%rd7338, %rd7337, 32;
	shr.u64 	%rd7339, %rd7328, 32;
	add.s64 	%rd7340, %rd7338, %rd7339;
	shr.u64 	%rd7341, %rd7340, 32;
	mul.lo.s64 	%rd7342, %rd7261, %rd7261;
	shr.u64 	%rd7343, %rd7327, 32;
	mul.lo.s64 	%rd7344, %rd7261, %rd7265;
	shl.b64 	%rd7345, %rd7344, 1;
	mul.lo.s64 	%rd7346, %rd7265, %rd7265;
	and.b64  	%rd7347, %rd7346, 4294967295;
	and.b64  	%rd7348, %rd7326, 4294967295;
	add.s64 	%rd7349, %rd7348, %rd7347;
	shr.u64 	%rd7350, %rd7349, 32;
	shr.u64 	%rd7351, %rd7326, 32;
	add.s64 	%rd7352, %rd7350, %rd7351;
	shr.u64 	%rd7353, %rd7352, 32;
	mad.lo.s64 	%rd7354, %rd7269, %rd7269, %rd7325;
	add.s64 	%rd7355, %rd7354, %rd7353;
	shr.u64 	%rd7356, %rd7325, 32;
	mul.lo.s64 	%rd7357, %rd7269, %rd7273;
	shl.b64 	%rd7358, %rd7357, 1;
	add.s64 	%rd7359, %rd7356, %rd7358;
	mul.lo.s64 	%rd7360, %rd7273, %rd7273;
	and.b64  	%rd7361, %rd7355, 4294967295;
	and.b64  	%rd7362, %rd7359, 4294967295;
	and.b64  	%rd7363, %rd7360, 4294967295;
	and.b64  	%rd7364, %rd7324, 4294967295;
	add.s64 	%rd7365, %rd7364, %rd7363;
	shr.u64 	%rd7366, %rd7365, 32;
	shr.u64 	%rd7367, %rd7324, 32;
	add.s64 	%rd7368, %rd7366, %rd7367;
	shr.u64 	%rd7369, %rd7368, 32;
	and.b64  	%rd7370, %rd7365, 4294967295;
	and.b64  	%rd7371, %rd7368, 4294967295;
	mad.lo.s64 	%rd7372, %rd7277, %rd7277, %rd7323;
	add.s64 	%rd7373, %rd7372, %rd7369;
	shr.u64 	%rd7374, %rd7323, 32;
	mul.lo.s64 	%rd7375, %rd7277, %rd7295;
	shl.b64 	%rd7376, %rd7375, 1;
	or.b64  	%rd7377, %rd7374, %rd7376;
	mul.lo.s64 	%rd7378, %rd7295, %rd7295;
	and.b64  	%rd7379, %rd7373, 4294967295;
	and.b64  	%rd7380, %rd7377, 4294967295;
	and.b64  	%rd7381, %rd7378, 4294967295;
	mul.lo.s64 	%rd7382, %rd7334, -8659850874718887031;
	shr.u64 	%rd7383, %rd7382, 32;
	mul.lo.s64 	%rd7384, %rd7329, 2148002933;
	mad.lo.s64 	%rd7385, %rd7383, 1008765974, %rd7384;
	add.s64 	%rd7386, %rd7385, %rd7337;
	mul.lo.s64 	%rd7387, %rd7329, 207493785;
	mad.lo.s64 	%rd7388, %rd7383, 1752287885, %rd7387;
	add.s64 	%rd7389, %rd7388, %rd7340;
	and.b64  	%rd7390, %rd7386, 4294967295;
	shl.b64 	%rd7391, %rd7389, 32;
	or.b64  	%rd7392, %rd7391, %rd7390;
	mul.lo.s64 	%rd7393, %rd7329, 1127133286;
	mul.lo.s64 	%rd7394, %rd7329, 234131697;
	mul.lo.s64 	%rd7395, %rd7329, 1202721026;
	mul.lo.s64 	%rd7396, %rd7383, 811880050;
	and.b64  	%rd7397, %rd7396, 4294967294;
	add.s64 	%rd7398, %rd7361, %rd7397;
	shr.u64 	%rd7399, %rd7398, 32;
	add.s64 	%rd7400, %rd7399, %rd7362;
	shr.u64 	%rd7401, %rd7400, 32;
	mul.lo.s64 	%rd7402, %rd7392, -8659850874718887031;
	shr.u64 	%rd7403, %rd7402, 32;
	mad.lo.s64 	%rd7404, %rd7329, 1746026693, %rd7342;
	mad.lo.s64 	%rd7405, %rd7383, 2541841041, %rd7404;
	add.s64 	%rd7406, %rd7405, %rd7327;
	add.s64 	%rd7407, %rd7406, %rd7341;
	mad.lo.s64 	%rd7408, %rd7386, 2148002933, %rd7407;
	mad.lo.s64 	%rd7409, %rd7403, 1008765974, %rd7408;
	mad.lo.s64 	%rd7410, %rd7383, 2172737629, %rd7393;
	add.s64 	%rd7411, %rd7410, %rd7345;
	mad.lo.s64 	%rd7412, %rd7386, 207493785, %rd7411;
	add.s64 	%rd7413, %rd7412, %rd7343;
	mad.lo.s64 	%rd7414, %rd7403, 1752287885, %rd7413;
	and.b64  	%rd7415, %rd7409, 4294967295;
	shl.b64 	%rd7416, %rd7414, 32;
	or.b64  	%rd7417, %rd7416, %rd7415;
	mul.lo.s64 	%rd7418, %rd7386, 234131697;
	mul.lo.s64 	%rd7419, %rd7386, 1202721026;
	mul.lo.s64 	%rd7420, %rd7403, 811880050;
	and.b64  	%rd7421, %rd7420, 4294967294;
	add.s64 	%rd7422, %rd7370, %rd7421;
	add.s64 	%rd7423, %rd7422, %rd7401;
	shr.u64 	%rd7424, %rd7423, 32;
	add.s64 	%rd7425, %rd7424, %rd7371;
	shr.u64 	%rd7426, %rd7425, 32;
	mul.lo.s64 	%rd7427, %rd7417, -8659850874718887031;
	shr.u64 	%rd7428, %rd7427, 32;
	mad.lo.s64 	%rd7429, %rd7383, 3092268470, %rd7394;
	mad.lo.s64 	%rd7430, %rd7386, 1746026693, %rd7429;
	mad.lo.s64 	%rd7431, %rd7403, 2541841041, %rd7430;
	mad.lo.s64 	%rd7432, %rd7409, 2148002933, %rd7431;
	add.s64 	%rd7433, %rd7432, %rd7349;
	mad.lo.s64 	%rd7434, %rd7428, 1008765974, %rd7433;
	mad.lo.s64 	%rd7435, %rd7383, 3778125865, %rd7395;
	mad.lo.s64 	%rd7436, %rd7386, 1127133286, %rd7435;
	mad.lo.s64 	%rd7437, %rd7403, 2172737629, %rd7436;
	mad.lo.s64 	%rd7438, %rd7409, 207493785, %rd7437;
	add.s64 	%rd7439, %rd7438, %rd7352;
	mad.lo.s64 	%rd7440, %rd7428, 1752287885, %rd7439;
	and.b64  	%rd7441, %rd7434, 4294967295;
	shl.b64 	%rd7442, %rd7440, 32;
	or.b64  	%rd7443, %rd7442, %rd7441;
	mul.lo.s64 	%rd7444, %rd7409, 234131697;
	mul.lo.s64 	%rd7445, %rd7409, 1202721026;
	mul.lo.s64 	%rd7446, %rd7428, 811880050;
	and.b64  	%rd7447, %rd7446, 4294967294;
	add.s64 	%rd7448, %rd7447, %rd7379;
	add.s64 	%rd7449, %rd7448, %rd7426;
	shr.u64 	%rd7450, %rd7449, 32;
	add.s64 	%rd7451, %rd7450, %rd7380;
	shr.u64 	%rd7452, %rd7451, 32;
	mul.lo.s64 	%rd7453, %rd7443, -8659850874718887031;
	shr.u64 	%rd7454, %rd7453, 32;
	mad.lo.s64 	%rd7455, %rd7403, 3092268470, %rd7418;
	mad.lo.s64 	%rd7456, %rd7409, 1746026693, %rd7455;
	mad.lo.s64 	%rd7457, %rd7428, 2541841041, %rd7456;
	add.s64 	%rd7458, %rd7457, %rd7398;
	mad.lo.s64 	%rd7459, %rd7434, 2148002933, %rd7458;
	mad.lo.s64 	%rd7460, %rd7454, 1008765974, %rd7459;
	mad.lo.s64 	%rd7461, %rd7403, 3778125865, %rd7419;
	mad.lo.s64 	%rd7462, %rd7409, 1127133286, %rd7461;
	mad.lo.s64 	%rd7463, %rd7428, 2172737629, %rd7462;
	mad.lo.s64 	%rd7464, %rd7434, 207493785, %rd7463;
	add.s64 	%rd7465, %rd7464, %rd7400;
	mad.lo.s64 	%rd7466, %rd7454, 1752287885, %rd7465;
	and.b64  	%rd7467, %rd7460, 4294967295;
	and.b64  	%rd7468, %rd7466, 4294967295;
	mad.lo.s64 	%rd7469, %rd7428, 3092268470, %rd7444;
	mad.lo.s64 	%rd7470, %rd7434, 1746026693, %rd7469;
	add.s64 	%rd7471, %rd7470, %rd7423;
	mad.lo.s64 	%rd7472, %rd7454, 2541841041, %rd7471;
	mad.lo.s64 	%rd7473, %rd7428, 3778125865, %rd7445;
	mad.lo.s64 	%rd7474, %rd7434, 1127133286, %rd7473;
	add.s64 	%rd7475, %rd7474, %rd7425;
	mad.lo.s64 	%rd7476, %rd7454, 2172737629, %rd7475;
	and.b64  	%rd7477, %rd7472, 4294967295;
	and.b64  	%rd7478, %rd7476, 4294967295;
	mul.lo.s64 	%rd7479, %rd7434, 234131697;
	mad.lo.s64 	%rd7480, %rd7454, 3092268470, %rd7479;
	add.s64 	%rd7481, %rd7480, %rd7449;
	mul.lo.s64 	%rd7482, %rd7434, 1202721026;
	mad.lo.s64 	%rd7483, %rd7454, 3778125865, %rd7482;
	add.s64 	%rd7484, %rd7483, %rd7451;
	mul.lo.s64 	%rd7485, %rd7454, 811880050;
	and.b64  	%rd7486, %rd7481, 4294967295;
	and.b64  	%rd7487, %rd7484, 4294967295;
	and.b64  	%rd7488, %rd7485, 4294967294;
	add.s64 	%rd7489, %rd7488, %rd7381;
	add.s64 	%rd7490, %rd7489, %rd7452;
	add.s64 	%rd7491, %rd7467, -3632069959;
	shr.s64 	%rd7492, %rd7491, 63;
	add.s64 	%rd7493, %rd7468, %rd7492;
	add.s64 	%rd7494, %rd7493, -1008765974;
	and.b64  	%rd7495, %rd7491, 4294967295;
	and.b64  	%rd7496, %rd7494, 4294967295;
	shr.s64 	%rd7497, %rd7494, 63;
	add.s64 	%rd7498, %rd7477, %rd7497;
	add.s64 	%rd7499, %rd7498, -1752287885;
	shr.s64 	%rd7500, %rd7499, 63;
	add.s64 	%rd7501, %rd7478, %rd7500;
	add.s64 	%rd7502, %rd7501, -2541841041;
	and.b64  	%rd7503, %rd7499, 4294967295;
	and.b64  	%rd7504, %rd7502, 4294967295;
	shr.s64 	%rd7505, %rd7502, 63;
	add.s64 	%rd7506, %rd7486, %rd7505;
	add.s64 	%rd7507, %rd7506, -2172737629;
	shr.s64 	%rd7508, %rd7507, 63;
	add.s64 	%rd7509, %rd7487, %rd7508;
	add.s64 	%rd7510, %rd7509, -3092268470;
	and.b64  	%rd7511, %rd7507, 4294967295;
	and.b64  	%rd7512, %rd7510, 4294967295;
	and.b64  	%rd7513, %rd7490, 4294967295;
	shr.s64 	%rd7514, %rd7510, 63;
	add.s64 	%rd7515, %rd7513, %rd7514;
	add.s64 	%rd7516, %rd7515, -3778125865;
	shr.u64 	%rd7517, %rd7490, 32;
	shr.s64 	%rd7518, %rd7516, 63;
	and.b64  	%rd7519, %rd7516, 4294967295;
	add.s64 	%rd7520, %rd7495, 3632069959;
	shr.u64 	%rd7521, %rd7520, 32;
	add.s64 	%rd7522, %rd7521, %rd7496;
	add.s64 	%rd7523, %rd7522, 1008765974;
	shr.u64 	%rd7524, %rd7523, 32;
	and.b64  	%rd7525, %rd7520, 4294967295;
	and.b64  	%rd7526, %rd7523, 4294967295;
	add.s64 	%rd7527, %rd7503, %rd7524;
	add.s64 	%rd7528, %rd7527, 1752287885;
	shr.u64 	%rd7529, %rd7528, 32;
	add.s64 	%rd7530, %rd7504, %rd7529;
	add.s64 	%rd7531, %rd7530, 2541841041;
	shr.u64 	%rd7532, %rd7531, 32;
	and.b64  	%rd7533, %rd7528, 4294967295;
	and.b64  	%rd7534, %rd7531, 4294967295;
	add.s64 	%rd7535, %rd7511, %rd7532;
	add.s64 	%rd7536, %rd7535, 2172737629;
	shr.u64 	%rd7537, %rd7536, 32;
	add.s64 	%rd7538, %rd7512, %rd7537;
	add.s64 	%rd7539, %rd7538, 3092268470;
	shr.u64 	%rd7540, %rd7539, 32;
	and.b64  	%rd7541, %rd7536, 4294967295;
	and.b64  	%rd7542, %rd7539, 4294967295;
	add.s64 	%rd7543, %rd7519, %rd7540;
	add.s64 	%rd7544, %rd7543, 3778125865;
	add.s64 	%rd7545, %rd7518, %rd7517;
	sub.s64 	%rd7546, %rd7525, %rd4950;
	shr.s64 	%rd7547, %rd7546, 63;
	sub.s64 	%rd7548, %rd7547, %rd4949;
	add.s64 	%rd7549, %rd7548, %rd7526;
	and.b64  	%rd7550, %rd7546, 4294967295;
	and.b64  	%rd7551, %rd7549, 4294967295;
	shr.s64 	%rd7552, %rd7549, 63;
	sub.s64 	%rd7553, %rd7552, %rd4948;
	add.s64 	%rd7554, %rd7553, %rd7533;
	shr.s64 	%rd7555, %rd7554, 63;
	sub.s64 	%rd7556, %rd7555, %rd4947;
	add.s64 	%rd7557, %rd7556, %rd7534;
	and.b64  	%rd7558, %rd7554, 4294967295;
	and.b64  	%rd7559, %rd7557, 4294967295;
	shr.s64 	%rd7560, %rd7557, 63;
	sub.s64 	%rd7561, %rd7560, %rd4946;
	add.s64 	%rd7562, %rd7561, %rd7541;
	shr.s64 	%rd7563, %rd7562, 63;
	sub.s64 	%rd7564, %rd7563, %rd4945;
	add.s64 	%rd7565, %rd7564, %rd7542;
	and.b64  	%rd7566, %rd7562, 4294967295;
	and.b64  	%rd7567, %rd7565, 4294967295;
	and.b64  	%rd7568, %rd7544, 4294967295;
	and.b64  	%rd7569, %rd22, 4294967295;
	shr.s64 	%rd7570, %rd7565, 63;
	sub.s64 	%rd7571, %rd7570, %rd7569;
	add.s64 	%rd7572, %rd7571, %rd7568;
	shr.u64 	%rd7573, %rd7544, 32;
	add.s64 	%rd7574, %rd7545, %rd7573;
	and.b64  	%rd7575, %rd7574, 4294967295;
	shr.s64 	%rd7576, %rd7572, 63;
	sub.s64 	%rd7577, %rd7576, %rd54;
	add.s64 	%rd7578, %rd7577, %rd7575;
	shr.u64 	%rd7579, %rd7578, 32;
	and.b64  	%rd7580, %rd7572, 4294967295;
	and.b64  	%rd7581, %rd7579, 3632069959;
	add.s64 	%rd7582, %rd7581, %rd7550;
	shr.u64 	%rd7583, %rd7582, 32;
	and.b64  	%rd7584, %rd7579, 1008765974;
	add.s64 	%rd7585, %rd7584, %rd7551;
	add.s64 	%rd7586, %rd7585, %rd7583;
	shr.u64 	%rd7587, %rd7586, 32;
	and.b64  	%rd7588, %rd7582, 4294967295;
	and.b64  	%rd7589, %rd7586, 4294967295;
	and.b64  	%rd7590, %rd7579, 1752287885;
	add.s64 	%rd7591, %rd7590, %rd7558;
	add.s64 	%rd7592, %rd7591, %rd7587;
	shr.u64 	%rd7593, %rd7592, 32;
	and.b64  	%rd7594, %rd7579, 2541841041;
	add.s64 	%rd7595, %rd7594, %rd7559;
	add.s64 	%rd7596, %rd7595, %rd7593;
	shr.u64 	%rd7597, %rd7596, 32;
	and.b64  	%rd7598, %rd7592, 4294967295;
	and.b64  	%rd7599, %rd7596, 4294967295;
	and.b64  	%rd7600, %rd7579, 2172737629;
	add.s64 	%rd7601, %rd7600, %rd7566;
	add.s64 	%rd7602, %rd7601, %rd7597;
	shr.u64 	%rd7603, %rd7602, 32;
	and.b64  	%rd7604, %rd7579, 3092268470;
	add.s64 	%rd7605, %rd7604, %rd7567;
	add.s64 	%rd7606, %rd7605, %rd7603;
	shr.u64 	%rd7607, %rd7606, 32;
	and.b64  	%rd7608, %rd7602, 4294967295;
	and.b64  	%rd7609, %rd7606, 4294967295;
	and.b64  	%rd7610, %rd7579, 3778125865;
	add.s64 	%rd7611, %rd7610, %rd7580;
	add.s64 	%rd7612, %rd7611, %rd7607;
	shl.b64 	%rd7613, %rd7578, 32;
	and.b64  	%rd7614, %rd7578, 3486998263024844800;
	add.s64 	%rd7615, %rd7614, %rd7613;
	add.s64 	%rd7616, %rd7615, %rd7612;
	sub.s64 	%rd7617, %rd7588, %rd4944;
	shr.s64 	%rd7618, %rd7617, 63;
	sub.s64 	%rd7619, %rd7618, %rd4943;
	add.s64 	%rd7620, %rd7619, %rd7589;
	and.b64  	%rd7621, %rd7617, 4294967295;
	and.b64  	%rd7622, %rd7620, 4294967295;
	shr.s64 	%rd7623, %rd7620, 63;
	sub.s64 	%rd7624, %rd7623, %rd4942;
	add.s64 	%rd7625, %rd7624, %rd7598;
	shr.s64 	%rd7626, %rd7625, 63;
	sub.s64 	%rd7627, %rd7599, %rd4941;
	add.s64 	%rd7628, %rd7627, %rd7626;
	and.b64  	%rd7629, %rd7625, 4294967295;
	and.b64  	%rd7630, %rd7628, 4294967295;
	shr.s64 	%rd7631, %rd7628, 63;
	sub.s64 	%rd7632, %rd7631, %rd4940;
	add.s64 	%rd7633, %rd7632, %rd7608;
	shr.s64 	%rd7634, %rd7633, 63;
	sub.s64 	%rd7635, %rd7609, %rd4939;
	add.s64 	%rd7636, %rd7635, %rd7634;
	and.b64  	%rd7637, %rd7633, 4294967295;
	and.b64  	%rd7638, %rd7636, 4294967295;
	and.b64  	%rd7639, %rd7612, 4294967295;
	and.b64  	%rd7640, %rd32, 4294967295;
	shr.s64 	%rd7641, %rd7636, 63;
	sub.s64 	%rd7642, %rd7641, %rd7640;
	add.s64 	%rd7643, %rd7642, %rd7639;
	shr.u64 	%rd7644, %rd7616, 32;
	shr.s64 	%rd7645, %rd7643, 63;
	sub.s64 	%rd7646, %rd7644, %rd36;
	add.s64 	%rd7647, %rd7646, %rd7645;
	shr.u64 	%rd7648, %rd7647, 32;
	and.b64  	%rd7649, %rd7643, 4294967295;
	and.b64  	%rd7650, %rd7648, 3632069959;
	add.s64 	%rd7651, %rd7650, %rd7621;
	shr.u64 	%rd7652, %rd7651, 32;
	and.b64  	%rd7653, %rd7648, 1008765974;
	add.s64 	%rd7654, %rd7653, %rd7622;
	add.s64 	%rd7655, %rd7654, %rd7652;
	shr.u64 	%rd7656, %rd7655, 32;
	and.b64  	%rd7657, %rd7648, 1752287885;
	add.s64 	%rd7658, %rd7657, %rd7629;
	add.s64 	%rd7659, %rd7658, %rd7656;
	shr.u64 	%rd7660, %rd7659, 32;
	and.b64  	%rd7661, %rd7648, 2541841041;
	add.s64 	%rd7662, %rd7661, %rd7630;
	add.s64 	%rd7663, %rd7662, %rd7660;
	shr.u64 	%rd7664, %rd7663, 32;
	and.b64  	%rd7665, %rd7648, 2172737629;
	add.s64 	%rd7666, %rd7665, %rd7637;
	add.s64 	%rd7667, %rd7666, %rd7664;
	shr.u64 	%rd7668, %rd7667, 32;
	and.b64  	%rd7669, %rd7648, 3092268470;
	add.s64 	%rd7670, %rd7669, %rd7638;
	add.s64 	%rd7671, %rd7670, %rd7668;
	shr.u64 	%rd7672, %rd7671, 32;
	and.b64  	%rd7673, %rd7648, 3778125865;
	add.s64 	%rd7674, %rd7673, %rd7649;
	add.s64 	%rd7675, %rd7674, %rd7672;
	shl.b64 	%rd7676, %rd7647, 32;
	and.b64  	%rd7677, %rd7647, 3486998263024844800;
	add.s64 	%rd7678, %rd7677, %rd7676;
	add.s64 	%rd7679, %rd7678, %rd7675;
	mul.lo.s64 	%rd7680, %rd7651, %rd4992;
	mul.lo.s64 	%rd7681, %rd7651, %rd4996;
	mad.lo.s64 	%rd7682, %rd7655, %rd4992, %rd7681;
	and.b64  	%rd7683, %rd7680, 4294967295;
	shl.b64 	%rd7684, %rd7682, 32;
	or.b64  	%rd7685, %rd7684, %rd7683;
	mul.lo.s64 	%rd7686, %rd7651, %rd5000;
	mul.lo.s64 	%rd7687, %rd7651, %rd5004;
	mul.lo.s64 	%rd7688, %rd7651, %rd5008;
	mul.lo.s64 	%rd7689, %rd7651, %rd5012;
	mul.lo.s64 	%rd7690, %rd7651, %rd5016;
	mul.lo.s64 	%rd7691, %rd7651, %rd5391;
	mul.lo.s64 	%rd7692, %rd7655, %rd5391;
	mad.lo.s64 	%rd7693, %rd7659, %rd5016, %rd7692;
	mad.lo.s64 	%rd7694, %rd7663, %rd5012, %rd7693;
	mul.lo.s64 	%rd7695, %rd7659, %rd5391;
	mad.lo.s64 	%rd7696, %rd7663, %rd5016, %rd7695;
	mul.lo.s64 	%rd7697, %rd7663, %rd5391;
	mad.lo.s64 	%rd7698, %rd7667, %rd5008, %rd7694;
	mad.lo.s64 	%rd7699, %rd7671, %rd5004, %rd7698;
	mad.lo.s64 	%rd7700, %rd7667, %rd5012, %rd7696;
	mad.lo.s64 	%rd7701, %rd7671, %rd5008, %rd7700;
	mad.lo.s64 	%rd7702, %rd7667, %rd5016, %rd7697;
	mad.lo.s64 	%rd7703, %rd7671, %rd5012, %rd7702;
	mul.lo.s64 	%rd7704, %rd7667, %rd5391;
	mad.lo.s64 	%rd7705, %rd7671, %rd5016, %rd7704;
	mul.lo.s64 	%rd7706, %rd7671, %rd5391;
	shr.u64 	%rd7707, %rd7679, 32;
	mad.lo.s64 	%rd7708, %rd7675, %rd5000, %rd7699;
	mad.lo.s64 	%rd7709, %rd7707, %rd4996, %rd7708;
	mad.lo.s64 	%rd7710, %rd7675, %rd5004, %rd7701;
	mad.lo.s64 	%rd7711, %rd7707, %rd5000, %rd7710;
	and.b64  	%rd7712, %rd7709, 4294967295;
	and.b64  	%rd7713, %rd7711, 4294967295;
	mad.lo.s64 	%rd7714, %rd7675, %rd5008, %rd7703;
	mad.lo.s64 	%rd7715, %rd7707, %rd5004, %rd7714;
	mad.lo.s64 	%rd7716, %rd7675, %rd5012, %rd7705;
	mad.lo.s64 	%rd7717, %rd7707, %rd5008, %rd7716;
	and.b64  	%rd7718, %rd7715, 4294967295;
	and.b64  	%rd7719, %rd7717, 4294967295;
	mad.lo.s64 	%rd7720, %rd7675, %rd5016, %rd7706;
	mad.lo.s64 	%rd7721, %rd7707, %rd5012, %rd7720;
	mul.lo.s64 	%rd7722, %rd7675, %rd5391;
	mad.lo.s64 	%rd7723, %rd7707, %rd5016, %rd7722;
	mul.lo.s64 	%rd7724, %rd7707, %rd5391;
	and.b64  	%rd7725, %rd7721, 4294967295;
	and.b64  	%rd7726, %rd7723, 4294967295;
	and.b64  	%rd7727, %rd7724, 4294967295;
	mul.lo.s64 	%rd7728, %rd7685, -8659850874718887031;
	shr.u64 	%rd7729, %rd7728, 32;
	mad.lo.s64 	%rd7730, %rd7680, 2148002933, %rd7686;
	mad.lo.s64 	%rd7731, %rd7655, %rd4996, %rd7730;
	mad.lo.s64 	%rd7732, %rd7659, %rd4992, %rd7731;
	mad.lo.s64 	%rd7733, %rd7729, 1008765974, %rd7732;
	mad.lo.s64 	%rd7734, %rd7680, 207493785, %rd7687;
	mad.lo.s64 	%rd7735, %rd7655, %rd5000, %rd7734;
	mad.lo.s64 	%rd7736, %rd7659, %rd4996, %rd7735;
	mad.lo.s64 	%rd7737, %rd7663, %rd4992, %rd7736;
	mad.lo.s64 	%rd7738, %rd7729, 1752287885, %rd7737;
	and.b64  	%rd7739, %rd7733, 4294967295;
	shl.b64 	%rd7740, %rd7738, 32;
	or.b64  	%rd7741, %rd7740, %rd7739;
	mul.lo.s64 	%rd7742, %rd7729, 811880050;
	and.b64  	%rd7743, %rd7742, 4294967294;
	add.s64 	%rd7744, %rd7712, %rd7743;
	shr.u64 	%rd7745, %rd7744, 32;
	add.s64 	%rd7746, %rd7745, %rd7713;
	shr.u64 	%rd7747, %rd7746, 32;
	mul.lo.s64 	%rd7748, %rd7741, -8659850874718887031;
	shr.u64 	%rd7749, %rd7748, 32;
	mad.lo.s64 	%rd7750, %rd7680, 1746026693, %rd7688;
	mad.lo.s64 	%rd7751, %rd7655, %rd5004, %rd7750;
	mad.lo.s64 	%rd7752, %rd7659, %rd5000, %rd7751;
	mad.lo.s64 	%rd7753, %rd7663, %rd4996, %rd7752;
	mad.lo.s64 	%rd7754, %rd7729, 2541841041, %rd7753;
	mad.lo.s64 	%rd7755, %rd7667, %rd4992, %rd7754;
	mad.lo.s64 	%rd7756, %rd7733, 2148002933, %rd7755;
	mad.lo.s64 	%rd7757, %rd7749, 1008765974, %rd7756;
	mad.lo.s64 	%rd7758, %rd7680, 1127133286, %rd7689;
	mad.lo.s64 	%rd7759, %rd7655, %rd5008, %rd7758;
	mad.lo.s64 	%rd7760, %rd7659, %rd5004, %rd7759;
	mad.lo.s64 	%rd7761, %rd7663, %rd5000, %rd7760;
	mad.lo.s64 	%rd7762, %rd7729, 2172737629, %rd7761;
	mad.lo.s64 	%rd7763, %rd7667, %rd4996, %rd7762;
	mad.lo.s64 	%rd7764, %rd7733, 207493785, %rd7763;
	mad.lo.s64 	%rd7765, %rd7671, %rd4992, %rd7764;
	mad.lo.s64 	%rd7766, %rd7749, 1752287885, %rd7765;
	and.b64  	%rd7767, %rd7757, 4294967295;
	shl.b64 	%rd7768, %rd7766, 32;
	or.b64  	%rd7769, %rd7768, %rd7767;
	mul.lo.s64 	%rd7770, %rd7733, 234131697;
	mul.lo.s64 	%rd7771, %rd7733, 1202721026;
	mul.lo.s64 	%rd7772, %rd7749, 811880050;
	and.b64  	%rd7773, %rd7772, 4294967294;
	add.s64 	%rd7774, %rd7718, %rd7773;
	add.s64 	%rd7775, %rd7774, %rd7747;
	shr.u64 	%rd7776, %rd7775, 32;
	add.s64 	%rd7777, %rd7776, %rd7719;
	shr.u64 	%rd7778, %rd7777, 32;
	mul.lo.s64 	%rd7779, %rd7769, -8659850874718887031;
	shr.u64 	%rd7780, %rd7779, 32;
	mad.lo.s64 	%rd7781, %rd7680, 234131697, %rd7690;
	mad.lo.s64 	%rd7782, %rd7655, %rd5012, %rd7781;
	mad.lo.s64 	%rd7783, %rd7659, %rd5008, %rd7782;
	mad.lo.s64 	%rd7784, %rd7663, %rd5004, %rd7783;
	mad.lo.s64 	%rd7785, %rd7729, 3092268470, %rd7784;
	mad.lo.s64 	%rd7786, %rd7667, %rd5000, %rd7785;
	mad.lo.s64 	%rd7787, %rd7733, 1746026693, %rd7786;
	mad.lo.s64 	%rd7788, %rd7671, %rd4996, %rd7787;
	mad.lo.s64 	%rd7789, %rd7675, %rd4992, %rd7788;
	mad.lo.s64 	%rd7790, %rd7749, 2541841041, %rd7789;
	mad.lo.s64 	%rd7791, %rd7757, 2148002933, %rd7790;
	mad.lo.s64 	%rd7792, %rd7780, 1008765974, %rd7791;
	mad.lo.s64 	%rd7793, %rd7680, 1202721026, %rd7691;
	mad.lo.s64 	%rd7794, %rd7655, %rd5016, %rd7793;
	mad.lo.s64 	%rd7795, %rd7659, %rd5012, %rd7794;
	mad.lo.s64 	%rd7796, %rd7663, %rd5008, %rd7795;
	mad.lo.s64 	%rd7797, %rd7729, 3778125865, %rd7796;
	mad.lo.s64 	%rd7798, %rd7667, %rd5004, %rd7797;
	mad.lo.s64 	%rd7799, %rd7733, 1127133286, %rd7798;
	mad.lo.s64 	%rd7800, %rd7671, %rd5000, %rd7799;
	mad.lo.s64 	%rd7801, %rd7675, %rd4996, %rd7800;
	mad.lo.s64 	%rd7802, %rd7749, 2172737629, %rd7801;
	mad.lo.s64 	%rd7803, %rd7707, %rd4992, %rd7802;
	mad.lo.s64 	%rd7804, %rd7757, 207493785, %rd7803;
	mad.lo.s64 	%rd7805, %rd7780, 1752287885, %rd7804;
	and.b64  	%rd7806, %rd7792, 4294967295;
	shl.b64 	%rd7807, %rd7805, 32;
	or.b64  	%rd7808, %rd7807, %rd7806;
	mul.lo.s64 	%rd7809, %rd7757, 234131697;
	mul.lo.s64 	%rd7810, %rd7757, 1202721026;
	mul.lo.s64 	%rd7811, %rd7780, 811880050;
	and.b64  	%rd7812, %rd7811, 4294967294;
	add.s64 	%rd7813, %rd7812, %rd7725;
	add.s64 	%rd7814, %rd7813, %rd7778;
	shr.u64 	%rd7815, %rd7814, 32;
	add.s64 	%rd7816, %rd7815, %rd7726;
	shr.u64 	%rd7817, %rd7816, 32;
	mul.lo.s64 	%rd7818, %rd7808, -8659850874718887031;
	shr.u64 	%rd7819, %rd7818, 32;
	mad.lo.s64 	%rd7820, %rd7749, 3092268470, %rd7770;
	mad.lo.s64 	%rd7821, %rd7757, 1746026693, %rd7820;
	add.s64 	%rd7822, %rd7821, %rd7744;
	mad.lo.s64 	%rd7823, %rd7780, 2541841041, %rd7822;
	mad.lo.s64 	%rd7824, %rd7792, 2148002933, %rd7823;
	mad.lo.s64 	%rd7825, %rd7819, 1008765974, %rd7824;
	mad.lo.s64 	%rd7826, %rd7749, 3778125865, %rd7771;
	mad.lo.s64 	%rd7827, %rd7757, 1127133286, %rd7826;
	add.s64 	%rd7828, %rd7827, %rd7746;
	mad.lo.s64 	%rd7829, %rd7780, 2172737629, %rd7828;
	mad.lo.s64 	%rd7830, %rd7792, 207493785, %rd7829;
	mad.lo.s64 	%rd7831, %rd7819, 1752287885, %rd7830;
	and.b64  	%rd7832, %rd7825, 4294967295;
	and.b64  	%rd7833, %rd7831, 4294967295;
	mad.lo.s64 	%rd7834, %rd7780, 3092268470, %rd7809;
	add.s64 	%rd7835, %rd7834, %rd7775;
	mad.lo.s64 	%rd7836, %rd7792, 1746026693, %rd7835;
	mad.lo.s64 	%rd7837, %rd7819, 2541841041, %rd7836;
	mad.lo.s64 	%rd7838, %rd7780, 3778125865, %rd7810;
	mad.lo.s64 	%rd7839, %rd7792, 1127133286, %rd7838;
	add.s64 	%rd7840, %rd7839, %rd7777;
	mad.lo.s64 	%rd7841, %rd7819, 2172737629, %rd7840;
	and.b64  	%rd7842, %rd7837, 4294967295;
	and.b64  	%rd7843, %rd7841, 4294967295;
	mad.lo.s64 	%rd7844, %rd7792, 234131697, %rd7814;
	mad.lo.s64 	%rd7845, %rd7819, 3092268470, %rd7844;
	mul.lo.s64 	%rd7846, %rd7792, 1202721026;
	mad.lo.s64 	%rd7847, %rd7819, 3778125865, %rd7846;
	add.s64 	%rd7848, %rd7847, %rd7816;
	mul.lo.s64 	%rd7849, %rd7819, 811880050;
	and.b64  	%rd7850, %rd7845, 4294967295;
	and.b64  	%rd7851, %rd7848, 4294967295;
	and.b64  	%rd7852, %rd7849, 4294967294;
	add.s64 	%rd7853, %rd7852, %rd7727;
	add.s64 	%rd7854, %rd7853, %rd7817;
	add.s64 	%rd7855, %rd7832, -3632069959;
	shr.s64 	%rd7856, %rd7855, 63;
	add.s64 	%rd7857, %rd7833, %rd7856;
	add.s64 	%rd7858, %rd7857, -1008765974;
	and.b64  	%rd7859, %rd7855, 4294967295;
	and.b64  	%rd7860, %rd7858, 4294967295;
	shr.s64 	%rd7861, %rd7858, 63;
	add.s64 	%rd7862, %rd7842, %rd7861;
	add.s64 	%rd7863, %rd7862, -1752287885;
	shr.s64 	%rd7864, %rd7863, 63;
	add.s64 	%rd7865, %rd7843, %rd7864;
	add.s64 	%rd7866, %rd7865, -2541841041;
	and.b64  	%rd7867, %rd7863, 4294967295;
	and.b64  	%rd7868, %rd7866, 4294967295;
	shr.s64 	%rd7869, %rd7866, 63;
	add.s64 	%rd7870, %rd7850, %rd7869;
	add.s64 	%rd7871, %rd7870, -2172737629;
	shr.s64 	%rd7872, %rd7871, 63;
	add.s64 	%rd7873, %rd7851, %rd7872;
	add.s64 	%rd7874, %rd7873, -3092268470;
	and.b64  	%rd7875, %rd7871, 4294967295;
	and.b64  	%rd7876, %rd7874, 4294967295;
	and.b64  	%rd7877, %rd7854, 4294967295;
	shr.s64 	%rd7878, %rd7874, 63;
	add.s64 	%rd7879, %rd7877, %rd7878;
	add.s64 	%rd7880, %rd7879, -3778125865;
	and.b64  	%rd7881, %rd7880, 4294967295;
	add.s64 	%rd7882, %rd7859, 3632069959;
	shr.u64 	%rd7883, %rd7882, 32;
	add.s64 	%rd7884, %rd7883, %rd7860;
	add.s64 	%rd7885, %rd7884, 1008765974;
	shr.u64 	%rd7886, %rd7885, 32;
	and.b64  	%rd7887, %rd7882, 4294967295;
	shl.b64 	%rd7888, %rd7885, 32;
	or.b64  	%rd7889, %rd7888, %rd7887;
	add.s64 	%rd7890, %rd7867, %rd7886;
	add.s64 	%rd7891, %rd7890, 1752287885;
	shr.u64 	%rd7892, %rd7891, 32;
	add.s64 	%rd7893, %rd7868, %rd7892;
	add.s64 	%rd7894, %rd7893, 2541841041;
	shr.u64 	%rd7895, %rd7894, 32;
	and.b64  	%rd7896, %rd7891, 4294967295;
	shl.b64 	%rd7897, %rd7894, 32;
	or.b64  	%rd7898, %rd7897, %rd7896;
	add.s64 	%rd7899, %rd7875, %rd7895;
	add.s64 	%rd7900, %rd7899, 2172737629;
	shr.u64 	%rd7901, %rd7900, 32;
	add.s64 	%rd7902, %rd7876, %rd7901;
	add.s64 	%rd7903, %rd7902, 3092268470;
	shr.u64 	%rd7904, %rd7903, 32;
	and.b64  	%rd7905, %rd7900, 4294967295;
	shl.b64 	%rd7906, %rd7903, 32;
	or.b64  	%rd7907, %rd7906, %rd7905;
	shr.s64 	%rd7908, %rd7880, 31;
	and.b64  	%rd7909, %rd7908, -4294967296;
	add.s64 	%rd7910, %rd7909, %rd7854;
	and.b64  	%rd7911, %rd7910, -4294967296;
	add.s64 	%rd7912, %rd7881, %rd7904;
	add.s64 	%rd7913, %rd7912, %rd7911;
	add.s64 	%rd7914, %rd7913, 3778125865;
	cvta.to.global.u64 	%rd7915, %rd7934;
	mov.u32 	%r327, %ctaid.x;
	shl.b32 	%r328, %r327, 8;
	mov.u32 	%r329, %tid.x;
	add.s32 	%r330, %r328, %r329;
	mul.wide.u32 	%rd7916, %r330, 96;
	add.s64 	%rd7917, %rd7915, %rd7916;
	st.global.u64 	[%rd7917], %rd6456;
	st.global.u64 	[%rd7917+8], %rd6467;
	st.global.u64 	[%rd7917+16], %rd6478;
	st.global.u64 	[%rd7917+24], %rd6485;
	st.global.u64 	[%rd7917+32], %rd7153;
	st.global.u64 	[%rd7917+40], %rd7164;
	st.global.u64 	[%rd7917+48], %rd7175;
	st.global.u64 	[%rd7917+56], %rd7182;
	st.global.u64 	[%rd7917+64], %rd7889;
	st.global.u64 	[%rd7917+72], %rd7898;
	st.global.u64 	[%rd7917+80], %rd7907;
	st.global.u64 	[%rd7917+88], %rd7914;
$L__BB7_11:
	add.s32 	%r331, %r331, 1;
	setp.lt.u32 	%p19, %r331, %r2;
	@%p19 bra 	$L__BB7_2;
$L__BB7_12:
	ret;

}


// ===== COMPILED SASS (sm_100) =====

	.target	sm_100

	.elftype	@"ET_EXEC"


//--------------------- .note.nv.tkinfo           --------------------------
	.section	.note.nv.tkinfo,"",@"SHT_NOTE"
	.sectionflags	@"SHF_NOTE_NV_TKINFO"
	.tkinfo
        /*0018*/ 	.word	0x00000002
        /*0030*/ 	.string	""
        /*0030*/ 	.string	"ptxas"
        /*0030*/ 	.string	"Cuda compilation tools, release 13.0, V13.0.88"
        /*0030*/ 	.string	"Build cuda_13.0.r13.0/compiler.36424714_0"
        /*0030*/ 	.string	"-arch sm_100 -m 64 "



//--------------------- .note.nv.cuinfo           --------------------------
	.section	.note.nv.cuinfo,"",@"SHT_NOTE"
	.sectionflags	@"SHF_NOTE_NV_CUINFO"
        /*0018*/ 	.short	0x0002
        /*001a*/ 	.short	0x0064
        /*001c*/ 	.short	0x0082
	.zero		2


//--------------------- .nv.info                  --------------------------
	.section	.nv.info,"",@"SHT_CUDA_INFO"
	.align	4


	//----- nvinfo : EIATTR_REGCOUNT
	.align		4
        /*0000*/ 	.byte	0x04, 0x2f
        /*0002*/ 	.short	(.L_4 - .L_3)
	.align		4
.L_3:
        /*0004*/ 	.word	index@(ff_add)
        /*0008*/ 	.word	0x00000016


	//----- nvinfo : EIATTR_FRAME_SIZE
	.align		4
.L_4:
        /*000c*/ 	.byte	0x04, 0x11
        /*000e*/ 	.short	(.L_6 - .L_5)
	.align		4
.L_5:
        /*0010*/ 	.word	index@(ff_add)
        /*0014*/ 	.word	0x00000000


	//----- nvinfo : EIATTR_REGCOUNT
	.align		4
.L_6:
        /*0018*/ 	.byte	0x04, 0x2f
        /*001a*/ 	.short	(.L_8 - .L_7)
	.align		4
.L_7:
        /*001c*/ 	.word	index@(ff_sub)
        /*0020*/ 	.word	0x00000014


	//----- nvinfo : EIATTR_FRAME_SIZE
	.align		4
.L_8:
        /*0024*/ 	.byte	0x04, 0x11
        /*0026*/ 	.short	(.L_10 - .L_9)
	.align		4
.L_9:
        /*0028*/ 	.word	index@(ff_sub)
        /*002c*/ 	.word	0x00000000


	//----- nvinfo : EIATTR_REGCOUNT
	.align		4
.L_10:
        /*0030*/ 	.byte	0x04, 0x2f
        /*0032*/ 	.short	(.L_12 - .L_11)
	.align		4
.L_11:
        /*0034*/ 	.word	index@(ff_square)
        /*0038*/ 	.word	0x0000001a


	//----- nvinfo : EIATTR_FRAME_SIZE
	.align		4
.L_12:
        /*003c*/ 	.byte	0x04, 0x11
        /*003e*/ 	.short	(.L_14 - .L_13)
	.align		4
.L_13:
        /*0040*/ 	.word	index@(ff_square)
        /*0044*/ 	.word	0x00000000


	//----- nvinfo : EIATTR_REGCOUNT
	.align		4
.L_14:
        /*0048*/ 	.byte	0x04, 0x2f
        /*004a*/ 	.short	(.L_16 - .L_15)
	.align		4
.L_15:
        /*004c*/ 	.word	index@(ff_mul)
        /*0050*/ 	.word	0x0000001c


	//----- nvinfo : EIATTR_FRAME_SIZE
	.align		4
.L_16:
        /*0054*/ 	.byte	0x04, 0x11
        /*0056*/ 	.short	(.L_18 - .L_17)
	.align		4
.L_17:
        /*0058*/ 	.word	index@(ff_mul)
        /*005c*/ 	.word	0x00000000


	//----- nvinfo : EIATTR_REGCOUNT
	.align		4
.L_18:
        /*0060*/ 	.byte	0x04, 0x2f
        /*0062*/ 	.short	(.L_20 - .L_19)
	.align		4
.L_19:
        /*0064*/ 	.word	index@(ff_montgomery_reduce)
        /*0068*/ 	.word	0x0000001a


	//----- nvinfo : EIATTR_FRAME_SIZE
	.align		4
.L_20:
        /*006c*/ 	.byte	0x04, 0x11
        /*006e*/ 	.short	(.L_22 - .L_21)
	.align		4
.L_21:
        /*0070*/ 	.word	index@(ff_montgomery_reduce)
        /*0074*/ 	.word	0x00000000


	//----- nvinfo : EIATTR_REGCOUNT
	.align		4
.L_22:
        /*0078*/ 	.byte	0x04, 0x2f
        /*007a*/ 	.short	(.L_24 - .L_23)
	.align		4
.L_23:
        /*007c*/ 	.word	index@(g1_dbl)
        /*0080*/ 	.word	0x00000040


	//----- nvinfo : EIATTR_FRAME_SIZE
	.align		4
.L_24:
        /*0084*/ 	.byte	0x04, 0x11
        /*0086*/ 	.short	(.L_26 - .L_25)
	.align		4
.L_25:
        /*0088*/ 	.word	index@(g1_dbl)
        /*008c*/ 	.word	0x00000000


	//----- nvinfo : EIATTR_REGCOUNT
	.align		4
.L_26:
        /*0090*/ 	.byte	0x04, 0x2f
        /*0092*/ 	.short	(.L_28 - .L_27)
	.align		4
.L_27:
        /*0094*/ 	.word	index@(g1_add)
        /*0098*/ 	.word	0x00000060


	//----- nvinfo : EIATTR_FRAME_SIZE
	.align		4
.L_28:
        /*009c*/ 	.byte	0x04, 0x11
        /*009e*/ 	.short	(.L_30 - .L_29)
	.align		4
.L_29:
        /*00a0*/ 	.word	index@(g1_add)
        /*00a4*/ 	.word	0x00000000


	//----- nvinfo : EIATTR_REGCOUNT
	.align		4
.L_30:
        /*00a8*/ 	.byte	0x04, 0x2f
        /*00aa*/ 	.short	(.L_32 - .L_31)
	.align		4
.L_31:
        /*00ac*/ 	.word	index@(pippenger_make_buckets)
        /*00b0*/ 	.word	0x00000068


	//----- nvinfo : EIATTR_FRAME_SIZE
	.align		4
.L_32:
        /*00b4*/ 	.byte	0x04, 0x11
        /*00b6*/ 	.short	(.L_34 - .L_33)
	.align		4
.L_33:
        /*00b8*/ 	.word	index@(pippenger_make_buckets)
        /*00bc*/ 	.word	0x00000000


	//----- nvinfo : EIATTR_MIN_STACK_SIZE
	.align		4
.L_34:
        /*00c0*/ 	.byte	0x04, 0x12
        /*00c2*/ 	.short	(.L_36 - .L_35)
	.align		4
.L_35:
        /*00c4*/ 	.word	index@(pippenger_make_buckets)
        /*00c8*/ 	.word	0x00000000


	//----- nvinfo : EIATTR_MIN_STACK_SIZE
	.align		4
.L_36:
        /*00cc*/ 	.byte	0x04, 0x12
        /*00ce*/ 	.short	(.L_38 - .L_37)
	.align		4
.L_37:
        /*00d0*/ 	.word	index@(g1_add)
        /*00d4*/ 	.word	0x00000000


	//----- nvinfo : EIATTR_MIN_STACK_SIZE
	.align		4
.L_38:
        /*00d8*/ 	.byte	0x04, 0x12
        /*00da*/ 	.short	(.L_40 - .L_39)
	.align		4
.L_39:
        /*00dc*/ 	.word	index@(g1_dbl)
        /*00e0*/ 	.word	0x00000000


	//----- nvinfo : EIATTR_MIN_STACK_SIZE
	.align		4
.L_40:
        /*00e4*/ 	.byte	0x04, 0x12
        /*00e6*/ 	.short	(.L_42 - .L_41)
	.align		4
.L_41:
        /*00e8*/ 	.word	index@(ff_montgomery_reduce)
        /*00ec*/ 	.word	0x00000000


	//----- nvinfo : EIATTR_MIN_STACK_SIZE
	.align		4
.L_42:
        /*00f0*/ 	.byte	0x04, 0x12
        /*00f2*/ 	.short	(.L_44 - .L_43)
	.align		4
.L_43:
        /*00f4*/ 	.word	index@(ff_mul)
        /*00f8*/ 	.word	0x00000000


	//----- nvinfo : EIATTR_MIN_STACK_SIZE
	.align		4
.L_44:
        /*00fc*/ 	.byte	0x04, 0x12
        /*00fe*/ 	.short	(.L_46 - .L_45)
	.align		4
.L_45:
        /*0100*/ 	.word	index@(ff_square)
        /*0104*/ 	.word	0x00000000


	//----- nvinfo : EIATTR_MIN_STACK_SIZE
	.align		4
.L_46:
        /*0108*/ 	.byte	0x04, 0x12
        /*010a*/ 	.short	(.L_48 - .L_47)
	.align		4
.L_47:
        /*010c*/ 	.word	index@(ff_sub)
        /*0110*/ 	.word	0x00000000


	//----- nvinfo : EIATTR_MIN_STACK_SIZE
	.align		4
.L_48:
        /*0114*/ 	.byte	0x04, 0x12
        /*0116*/ 	.short	(.L_50 - .L_49)
	.align		4
.L_49:
        /*0118*/ 	.word	index@(ff_add)
        /*011c*/ 	.word	0x00000000
.L_50:


//--------------------- .nv.compat                --------------------------
	.section	.nv.compat,"",@"SHT_CUDA_COMPAT_INFO"
	.align	4
        /*0000*/ 	.byte	0x02, 0x09, 0x00, 0x00, 0x02, 0x02, 0x01, 0x00, 0x02, 0x05, 0x05, 0x00, 0x03, 0x07, 0x01, 0x01
        /*0010*/ 	.byte	0x02, 0x03, 0x00, 0x00, 0x02, 0x06, 0x01, 0x00, 0x04, 0x0b, 0x08, 0x00, 0x09, 0x00, 0x00, 0x00
        /*0020*/ 	.byte	0x00, 0x00, 0x00, 0x00


//--------------------- .nv.info.pippenger_make_buckets --------------------------
	.section	.nv.info.pippenger_make_buckets,"",@"SHT_CUDA_INFO"
	.sectionflags	@""
	.align	4


	//----- nvinfo : EIATTR_CUDA_API_VERSION
	.align		4
        /*0000*/ 	.byte	0x04, 0x37
        /*0002*/ 	.short	(.L_52 - .L_51)
.L_51:
        /*0004*/ 	.word	0x00000082


	//----- nvinfo : EIATTR_KPARAM_INFO
	.align		4
.L_52:
        /*0008*/ 	.byte	0x04, 0x17
        /*000a*/ 	.short	(.L_54 - .L_53)
.L_53:
        /*000c*/ 	.word	0x00000000
        /*0010*/ 	.short	0x0003
        /*0012*/ 	.short	0x0018
        /*0014*/ 	.byte	0x00, 0xf5, 0x21, 0x00


	//----- nvinfo : EIATTR_KPARAM_INFO
	.align		4
.L_54:
        /*0018*/ 	.byte	0x04, 0x17
        /*001a*/ 	.short	(.L_56 - .L_55)
.L_55:
        /*001c*/ 	.word	0x00000000
        /*0020*/ 	.short	0x0002
        /*0022*/ 	.short	0x0010
        /*0024*/ 	.byte	0x00, 0xf5, 0x21, 0x00


	//----- nvinfo : EIATTR_KPARAM_INFO
	.align		4
.L_56:
        /*0028*/ 	.byte	0x04, 0x17
        /*002a*/ 	.short	(.L_58 - .L_57)
.L_57:
        /*002c*/ 	.word	0x00000000
        /*0030*/ 	.short	0x0001
        /*0032*/ 	.short	0x0008
        /*0034*/ 	.byte	0x00, 0xf5, 0x21, 0x00


	//----- nvinfo : EIATTR_KPARAM_INFO
	.align		4
.L_58:
        /*0038*/ 	.byte	0x04, 0x17
        /*003a*/ 	.short	(.L_60 - .L_59)
.L_59:
        /*003c*/ 	.word	0x00000000
        /*0040*/ 	.short	0x0000
        /*0042*/ 	.short	0x0000
        /*0044*/ 	.byte	0x00, 0xf5, 0x21, 0x00


	//----- nvinfo : EIATTR_SPARSE_MMA_MASK
	.align		4
.L_60:
        /*0048*/ 	.byte	0x03, 0x50
        /*004a*/ 	.short	0x0000


	//----- nvinfo : EIATTR_MAXREG_COUNT
	.align		4
        /*004c*/ 	.byte	0x03, 0x1b
        /*004e*/ 	.short	0x00ff


	//----- nvinfo : EIATTR_MERCURY_ISA_VERSION
	.align		4
        /*0050*/ 	.byte	0x03, 0x5f
        /*0052*/ 	.short	0x0101


	//----- nvinfo : EIATTR_VRC_CTA_INIT_COUNT
	.align		4
        /*0054*/ 	.byte	0x02, 0x4a
	.zero		1
	.zero		1


	//----- nvinfo : EIATTR_EXIT_INSTR_OFFSETS
	.align		4
        /*0058*/ 	.byte	0x04, 0x1c
        /*005a*/ 	.short	(.L_62 - .L_61)


	//   ....[0]....
.L_61:
        /*005c*/ 	.word	0x000001b0


	//   ....[1]....
        /*0060*/ 	.word	0x000199c0


	//----- nvinfo : EIATTR_CRS_STACK_SIZE
	.align		4
.L_62:
        /*0064*/ 	.byte	0x04, 0x1e
        /*0066*/ 	.short	(.L_64 - .L_63)
.L_63:
        /*0068*/ 	.word	0x00000000


	//----- nvinfo : EIATTR_CBANK_PARAM_SIZE
	.align		4
.L_64:
        /*006c*/ 	.byte	0x03, 0x19
        /*006e*/ 	.short	0x0020


	//----- nvinfo : EIATTR_PARAM_CBANK
	.align		4
        /*0070*/ 	.byte	0x04, 0x0a
        /*0072*/ 	.short	(.L_66 - .L_65)
	.align		4
.L_65:
        /*0074*/ 	.word	index@(.nv.constant0.pippenger_make_buckets)
        /*0078*/ 	.short	0x0380
        /*007a*/ 	.short	0x0020


	//----- nvinfo : EIATTR_SW_WAR
	.align		4
.L_66:
        /*007c*/ 	.byte	0x04, 0x36
        /*007e*/ 	.short	(.L_68 - .L_67)
.L_67:
        /*0080*/ 	.word	0x00000008
.L_68:


//--------------------- .nv.info.g1_add           --------------------------
	.section	.nv.info.g1_add,"",@"SHT_CUDA_INFO"
	.sectionflags	@""
	.align	4


	//----- nvinfo : EIATTR_CUDA_API_VERSION
	.align		4
        /*0000*/ 	.byte	0x04, 0x37
        /*0002*/ 	.short	(.L_70 - .L_69)
.L_69:
        /*0004*/ 	.word	0x00000082


	//----- nvinfo : EIATTR_KPARAM_INFO
	.align		4
.L_70:
        /*0008*/ 	.byte	0x04, 0x17
        /*000a*/ 	.short	(.L_72 - .L_71)
.L_71:
        /*000c*/ 	.word	0x00000000
        /*0010*/ 	.short	0x0002
        /*0012*/ 	.short	0x0010
        /*0014*/ 	.byte	0x00, 0xf5, 0x21, 0x00


	//----- nvinfo : EIATTR_KPARAM_INFO
	.align		4
.L_72:
        /*0018*/ 	.byte	0x04, 0x17
        /*001a*/ 	.short	(.L_74 - .L_73)
.L_73:
        /*001c*/ 	.word	0x00000000
        /*0020*/ 	.short	0x0001
        /*0022*/ 	.short	0x0008
        /*0024*/ 	.byte	0x00, 0xf5, 0x21, 0x00


	//----- nvinfo : EIATTR_KPARAM_INFO
	.align		4
.L_74:
        /*0028*/ 	.byte	0x04, 0x17
        /*002a*/ 	.short	(.L_76 - .L_75)
.L_75:
        /*002c*/ 	.word	0x00000000
        /*0030*/ 	.short	0x0000
        /*0032*/ 	.short	0x0000
        /*0034*/ 	.byte	0x00, 0xf5, 0x21, 0x00


	//----- nvinfo : EIATTR_SPARSE_MMA_MASK
	.align		4
.L_76:
        /*0038*/ 	.byte	0x03, 0x50
        /*003a*/ 	.short	0x0000


	//----- nvinfo : EIATTR_MAXREG_COUNT
	.align		4
        /*003c*/ 	.byte	0x03, 0x1b
        /*003e*/ 	.short	0x00ff


	//----- nvinfo : EIATTR_MERCURY_ISA_VERSION
	.align		4
        /*0040*/ 	.byte	0x03, 0x5f
        /*0042*/ 	.short	0x0101


	//----- nvinfo : EIATTR_VRC_CTA_INIT_COUNT
	.align		4
        /*0044*/ 	.byte	0x02, 0x4a
	.zero		1
	.zero		1


	//----- nvinfo : EIATTR_EXIT_INSTR_OFFSETS
	.align		4
        /*0048*/ 	.byte	0x04, 0x1c
        /*004a*/ 	.short	(.L_78 - .L_77)


	//   ....[0]....
.L_77:
        /*004c*/ 	.word	0x00000260


	//   ....[1]....
        /*0050*/ 	.word	0x00000460


	//   ....[2]....
        /*0054*/ 	.word	0x0000fef0


	//   ....[3]....
        /*0058*/ 	.word	0x00010050


	//   ....[4]....
        /*005c*/ 	.word	0x000197c0


	//----- nvinfo : EIATTR_CBANK_PARAM_SIZE
	.align		4
.L_78:
        /*0060*/ 	.byte	0x03, 0x19
        /*0062*/ 	.short	0x0018


	//----- nvinfo : EIATTR_PARAM_CBANK
	.align		4
        /*0064*/ 	.byte	0x04, 0x0a
        /*0066*/ 	.short	(.L_80 - .L_79)
	.align		4
.L_79:
        /*0068*/ 	.word	index@(.nv.constant0.g1_add)
        /*006c*/ 	.short	0x0380
        /*006e*/ 	.short	0x0018


	//----- nvinfo : EIATTR_SW_WAR
	.align		4
.L_80:
        /*0070*/ 	.byte	0x04, 0x36
        /*0072*/ 	.short	(.L_82 - .L_81)
.L_81:
        /*0074*/ 	.word	0x00000008
.L_82:


//--------------------- .nv.info.g1_dbl           --------------------------
	.section	.nv.info.g1_dbl,"",@"SHT_CUDA_INFO"
	.sectionflags	@""
	.align	4


	//----- nvinfo : EIATTR_CUDA_API_VERSION
	.align		4
        /*0000*/ 	.byte	0x04, 0x37
        /*0002*/ 	.short	(.L_84 - .L_83)
.L_83:
        /*0004*/ 	.word	0x00000082


	//----- nvinfo : EIATTR_KPARAM_INFO
	.align		4
.L_84:
        /*0008*/ 	.byte	0x04, 0x17
        /*000a*/ 	.short	(.L_86 - .L_85)
.L_85:
        /*000c*/ 	.word	0x00000000
        /*0010*/ 	.short	0x0001
        /*0012*/ 	.short	0x0008
        /*0014*/ 	.byte	0x00, 0xf5, 0x21, 0x00


	//----- nvinfo : EIATTR_KPARAM_INFO
	.align		4
.L_86:
        /*0018*/ 	.byte	0x04, 0x17
        /*001a*/ 	.short	(.L_88 - .L_87)
.L_87:
        /*001c*/ 	.word	0x00000000
        /*0020*/ 	.short	0x0000
        /*0022*/ 	.short	0x0000
        /*0024*/ 	.byte	0x00, 0xf5, 0x21, 0x00


	//----- nvinfo : EIATTR_SPARSE_MMA_MASK
	.align		4
.L_88:
        /*0028*/ 	.byte	0x03, 0x50
        /*002a*/ 	.short	0x0000


	//----- nvinfo : EIATTR_MAXREG_COUNT
	.align		4
        /*002c*/ 	.byte	0x03, 0x1b
        /*002e*/ 	.short	0x00ff


	//----- nvinfo : EIATTR_MERCURY_ISA_VERSION
	.align		4
        /*0030*/ 	.byte	0x03, 0x5f
        /*0032*/ 	.short	0x0101


	//----- nvinfo : EIATTR_VRC_CTA_INIT_COUNT
	.align		4
        /*0034*/ 	.byte	0x02, 0x4a
	.zero		1
	.zero		1


	//----- nvinfo : EIATTR_EXIT_INSTR_OFFSETS
	.align		4
        /*0038*/ 	.byte	0x04, 0x1c
        /*003a*/ 	.short	(.L_90 - .L_89)


	//   ....[0]....
.L_89:
        /*003c*/ 	.word	0x00000210


	//   ....[1]....
        /*0040*/ 	.word	0x00009700


	//----- nvinfo : EIATTR_CBANK_PARAM_SIZE
	.align		4
.L_90:
        /*0044*/ 	.byte	0x03, 0x19
        /*0046*/ 	.short	0x0010


	//----- nvinfo : EIATTR_PARAM_CBANK
	.align		4
        /*0048*/ 	.byte	0x04, 0x0a
        /*004a*/ 	.short	(.L_92 - .L_91)
	.align		4
.L_91:
        /*004c*/ 	.word	index@(.nv.constant0.g1_dbl)
        /*0050*/ 	.short	0x0380
        /*0052*/ 	.short	0x0010


	//----- nvinfo : EIATTR_SW_WAR
	.align		4
.L_92:
        /*0054*/ 	.byte	0x04, 0x36
        /*0056*/ 	.short	(.L_94 - .L_93)
.L_93:
        /*0058*/ 	.word	0x00000008
.L_94:


//--------------------- .nv.info.ff_montgomery_reduce --------------------------
	.section	.nv.info.ff_montgomery_reduce,"",@"SHT_CUDA_INFO"
	.sectionflags	@""
	.align	4


	//----- nvinfo : EIATTR_CUDA_API_VERSION
	.align		4
        /*0000*/ 	.byte	0x04, 0x37
        /*0002*/ 	.short	(.L_96 - .L_95)
.L_95:
        /*0004*/ 	.word	0x00000082


	//----- nvinfo : EIATTR_KPARAM_INFO
	.align		4
.L_96:
        /*0008*/ 	.byte	0x04, 0x17
        /*000a*/ 	.short	(.L_98 - .L_97)
.L_97:
        /*000c*/ 	.word	0x00000000
        /*0010*/ 	.short	0x0001
        /*0012*/ 	.short	0x0008
        /*0014*/ 	.byte	0x00, 0xf5, 0x21, 0x00


	//----- nvinfo : EIATTR_KPARAM_INFO
	.align		4
.L_98:
        /*0018*/ 	.byte	0x04, 0x17
        /*001a*/ 	.short	(.L_100 - .L_99)
.L_99:
        /*001c*/ 	.word	0x00000000
        /*0020*/ 	.short	0x0000
        /*0022*/ 	.short	0x0000
        /*0024*/ 	.byte	0x00, 0xf5, 0x21, 0x00


	//----- nvinfo : EIATTR_SPARSE_MMA_MASK
	.align		4
.L_100:
        /*0028*/ 	.byte	0x03, 0x50
        /*002a*/ 	.short	0x0000


	//----- nvinfo : EIATTR_MAXREG_COUNT
	.align		4
        /*002c*/ 	.byte	0x03, 0x1b
        /*002e*/ 	.short	0x00ff


	//----- nvinfo : EIATTR_MERCURY_ISA_VERSION
	.align		4
        /*0030*/ 	.byte	0x03, 0x5f
        /*0032*/ 	.short	0x0101


	//----- nvinfo : EIATTR_VRC_CTA_INIT_COUNT
	.align		4
        /*0034*/ 	.byte	0x02, 0x4a
	.zero		1
	.zero		1


	//----- nvinfo : EIATTR_EXIT_INSTR_OFFSETS
	.align		4
        /*0038*/ 	.byte	0x04, 0x1c
        /*003a*/ 	.short	(.L_102 - .L_101)


	//   ....[0]....
.L_101:
        /*003c*/ 	.word	0x00000a10


	//----- nvinfo : EIATTR_CBANK_PARAM_SIZE
	.align		4
.L_102:
        /*0040*/ 	.byte	0x03, 0x19
        /*0042*/ 	.short	0x0010


	//----- nvinfo : EIATTR_PARAM_CBANK
	.align		4
        /*0044*/ 	.byte	0x04, 0x0a
        /*0046*/ 	.short	(.L_104 - .L_103)
	.align		4
.L_103:
        /*0048*/ 	.word	index@(.nv.constant0.ff_montgomery_reduce)
        /*004c*/ 	.short	0x0380
        /*004e*/ 	.short	0x0010


	//----- nvinfo : EIATTR_SW_WAR
	.align		4
.L_104:
        /*0050*/ 	.byte	0x04, 0x36
        /*0052*/ 	.short	(.L_106 - .L_105)
.L_105:
        /*0054*/ 	.word	0x00000008
.L_106:


//--------------------- .nv.info.ff_mul           --------------------------
	.section	.nv.info.ff_mul,"",@"SHT_CUDA_INFO"
	.sectionflags	@""
	.align	4


	//----- nvinfo : EIATTR_CUDA_API_VERSION
	.align		4
        /*0000*/ 	.byte	0x04, 0x37
        /*0002*/ 	.short	(.L_108 - .L_107)
.L_107:
        /*0004*/ 	.word	0x00000082


	//----- nvinfo : EIATTR_KPARAM_INFO
	.align		4
.L_108:
        /*0008*/ 	.byte	0x04, 0x17
        /*000a*/ 	.short	(.L_110 - .L_109)
.L_109:
        /*000c*/ 	.word	0x00000000
        /*0010*/ 	.short	0x0002
        /*0012*/ 	.short	0x0010
        /*0014*/ 	.byte	0x00, 0xf5, 0x21, 0x00


	//----- nvinfo : EIATTR_KPARAM_INFO
	.align		4
.L_110:
        /*0018*/ 	.byte	0x04, 0x17
        /*001a*/ 	.short	(.L_112 - .L_111)
.L_111:
        /*001c*/ 	.word	0x00000000
        /*0020*/ 	.short	0x0001
        /*0022*/ 	.short	0x0008
        /*0024*/ 	.byte	0x00, 0xf5, 0x21, 0x00


	//----- nvinfo : EIATTR_KPARAM_INFO
	.align		4
.L_112:
        /*0028*/ 	.byte	0x04, 0x17
        /*002a*/ 	.short	(.L_114 - .L_113)
.L_113:
        /*002c*/ 	.word	0x00000000
        /*0030*/ 	.short	0x0000
        /*0032*/ 	.short	0x0000
        /*0034*/ 	.byte	0x00, 0xf5, 0x21, 0x00


	//----- nvinfo : EIATTR_SPARSE_MMA_MASK
	.align		4
.L_114:
        /*0038*/ 	.byte	0x03, 0x50
        /*003a*/ 	.short	0x0000


	//----- nvinfo : EIATTR_MAXREG_COUNT
	.align		4
        /*003c*/ 	.byte	0x03, 0x1b
        /*003e*/ 	.short	0x00ff


	//----- nvinfo : EIATTR_MERCURY_ISA_VERSION
	.align		4
        /*0040*/ 	.byte	0x03, 0x5f
        /*0042*/ 	.short	0x0101


	//----- nvinfo : EIATTR_VRC_CTA_INIT_COUNT
	.align		4
        /*0044*/ 	.byte	0x02, 0x4a
	.zero		1
	.zero		1


	//----- nvinfo : EIATTR_EXIT_INSTR_OFFSETS
	.align		4
        /*0048*/ 	.byte	0x04, 0x1c
        /*004a*/ 	.short	(.L_116 - .L_115)


	//   ....[0]....
.L_115:
        /*004c*/ 	.word	0x00000ec0


	//----- nvinfo : EIATTR_CBANK_PARAM_SIZE
	.align		4
.L_116:
        /*0050*/ 	.byte	0x03, 0x19
        /*0052*/ 	.short	0x0018


	//----- nvinfo : EIATTR_PARAM_CBANK
	.align		4
        /*0054*/ 	.byte	0x04, 0x0a
        /*0056*/ 	.short	(.L_118 - .L_117)
	.align		4
.L_117:
        /*0058*/ 	.word	index@(.nv.constant0.ff_mul)
        /*005c*/ 	.short	0x0380
        /*005e*/ 	.short	0x0018


	//----- nvinfo : EIATTR_SW_WAR
	.align		4
.L_118:
        /*0060*/ 	.byte	0x04, 0x36
        /*0062*/ 	.short	(.L_120 - .L_119)
.L_119:
        /*0064*/ 	.word	0x00000008
.L_120:


//--------------------- .nv.info.ff_square        --------------------------
	.section	.nv.info.ff_square,"",@"SHT_CUDA_INFO"
	.sectionflags	@""
	.align	4


	//----- nvinfo : EIATTR_CUDA_API_VERSION
	.align		4
        /*0000*/ 	.byte	0x04, 0x37
        /*0002*/ 	.short	(.L_122 - .L_121)
.L_121:
        /*0004*/ 	.word	0x00000082


	//----- nvinfo : EIATTR_KPARAM_INFO
	.align		4
.L_122:
        /*0008*/ 	.byte	0x04, 0x17
        /*000a*/ 	.short	(.L_124 - .L_123)
.L_123:
        /*000c*/ 	.word	0x00000000
        /*0010*/ 	.short	0x0001
        /*0012*/ 	.short	0x0008
        /*0014*/ 	.byte	0x00, 0xf5, 0x21, 0x00


	//----- nvinfo : EIATTR_KPARAM_INFO
	.align		4
.L_124:
        /*0018*/ 	.byte	0x04, 0x17
        /*001a*/ 	.short	(.L_126 - .L_125)
.L_125:
        /*001c*/ 	.word	0x00000000
        /*0020*/ 	.short	0x0000
        /*0022*/ 	.short	0x0000
        /*0024*/ 	.byte	0x00, 0xf5, 0x21, 0x00


	//----- nvinfo : EIATTR_SPARSE_MMA_MASK
	.align		4
.L_126:
        /*0028*/ 	.byte	0x03, 0x50
        /*002a*/ 	.short	0x0000


	//----- nvinfo : EIATTR_MAXREG_COUNT
	.align		4
        /*002c*/ 	.byte	0x03, 0x1b
        /*002e*/ 	.short	0x00ff


	//----- nvinfo : EIATTR_MERCURY_ISA_VERSION
	.align		4
        /*0030*/ 	.byte	0x03, 0x5f
        /*0032*/ 	.short	0x0101


	//----- nvinfo : EIATTR_VRC_CTA_INIT_COUNT
	.align		4
        /*0034*/ 	.byte	0x02, 0x4a
	.zero		1
	.zero		1


	//----- nvinfo : EIATTR_EXIT_INSTR_OFFSETS
	.align		4
        /*0038*/ 	.byte	0x04, 0x1c
        /*003a*/ 	.short	(.L_128 - .L_127)


	//   ....[0]....
.L_127:
        /*003c*/ 	.word	0x00000d20


	//----- nvinfo : EIATTR_CBANK_PARAM_SIZE
	.align		4
.L_128:
        /*0040*/ 	.byte	0x03, 0x19
        /*0042*/ 	.short	0x0010


	//----- nvinfo : EIATTR_PARAM_CBANK
	.align		4
        /*0044*/ 	.byte	0x04, 0x0a
        /*0046*/ 	.short	(.L_130 - .L_129)
	.align		4
.L_129:
        /*0048*/ 	.word	index@(.nv.constant0.ff_square)
        /*004c*/ 	.short	0x0380
        /*004e*/ 	.short	0x0010


	//----- nvinfo : EIATTR_SW_WAR
	.align		4
.L_130:
        /*0050*/ 	.byte	0x04, 0x36
        /*0052*/ 	.short	(.L_132 - .L_131)
.L_131:
        /*0054*/ 	.word	0x00000008
.L_132:


//--------------------- .nv.info.ff_sub           --------------------------
	.section	.nv.info.ff_sub,"",@"SHT_CUDA_INFO"
	.sectionflags	@""
	.align	4


	//----- nvinfo : EIATTR_CUDA_API_VERSION
	.align		4
        /*0000*/ 	.byte	0x04, 0x37
        /*0002*/ 	.short	(.L_134 - .L_133)
.L_133:
        /*0004*/ 	.word	0x00000082


	//----- nvinfo : EIATTR_KPARAM_INFO
	.align		4
.L_134:
        /*0008*/ 	.byte	0x04, 0x17
        /*000a*/ 	.short	(.L_136 - .L_135)
.L_135:
        /*000c*/ 	.word	0x00000000
        /*0010*/ 	.short	0x0002
        /*0012*/ 	.short	0x0010
        /*0014*/ 	.byte	0x00, 0xf5, 0x21, 0x00


	//----- nvinfo : EIATTR_KPARAM_INFO
	.align		4
.L_136:
        /*0018*/ 	.byte	0x04, 0x17
        /*001a*/ 	.short	(.L_138 - .L_137)
.L_137:
        /*001c*/ 	.word	0x00000000
        /*0020*/ 	.short	0x0001
        /*0022*/ 	.short	0x0008
        /*0024*/ 	.byte	0x00, 0xf5, 0x21, 0x00


	//----- nvinfo : EIATTR_KPARAM_INFO
	.align		4
.L_138:
        /*0028*/ 	.byte	0x04, 0x17
        /*002a*/ 	.short	(.L_140 - .L_139)
.L_139:
        /*002c*/ 	.word	0x00000000
        /*0030*/ 	.short	0x0000
        /*0032*/ 	.short	0x0000
        /*0034*/ 	.byte	0x00, 0xf5, 0x21, 0x00


	//----- nvinfo : EIATTR_SPARSE_MMA_MASK
	.align		4
.L_140:
        /*0038*/ 	.byte	0x03, 0x50
        /*003a*/ 	.short	0x0000


	//----- nvinfo : EIATTR_MAXREG_COUNT
	.align		4
        /*003c*/ 	.byte	0x03, 0x1b
        /*003e*/ 	.short	0x00ff


	//----- nvinfo : EIATTR_MERCURY_ISA_VERSION
	.align		4
        /*0040*/ 	.byte	0x03, 0x5f
        /*0042*/ 	.short	0x0101


	//----- nvinfo : EIATTR_VRC_CTA_INIT_COUNT
	.align		4
        /*0044*/ 	.byte	0x02, 0x4a
	.zero		1
	.zero		1


	//----- nvinfo : EIATTR_EXIT_INSTR_OFFSETS
	.align		4
        /*0048*/ 	.byte	0x04, 0x1c
        /*004a*/ 	.short	(.L_142 - .L_141)


	//   ....[0]....
.L_141:
        /*004c*/ 	.word	0x000004b0


	//----- nvinfo : EIATTR_CBANK_PARAM_SIZE
	.align		4
.L_142:
        /*0050*/ 	.byte	0x03, 0x19
        /*0052*/ 	.short	0x0018


	//----- nvinfo : EIATTR_PARAM_CBANK
	.align		4
        /*0054*/ 	.byte	0x04, 0x0a
        /*0056*/ 	.short	(.L_144 - .L_143)
	.align		4
.L_143:
        /*0058*/ 	.word	index@(.nv.constant0.ff_sub)
        /*005c*/ 	.short	0x0380
        /*005e*/ 	.short	0x0018


	//----- nvinfo : EIATTR_SW_WAR
	.align		4
.L_144:
        /*0060*/ 	.byte	0x04, 0x36
        /*0062*/ 	.short	(.L_146 - .L_145)
.L_145:
        /*0064*/ 	.word	0x00000008
.L_146:


//--------------------- .nv.info.ff_add           --------------------------
	.section	.nv.info.ff_add,"",@"SHT_CUDA_INFO"
	.sectionflags	@""
	.align	4


	//----- nvinfo : EIATTR_CUDA_API_VERSION
	.align		4
        /*0000*/ 	.byte	0x04, 0x37
        /*0002*/ 	.short	(.L_148 - .L_147)
.L_147:
        /*0004*/ 	.word	0x00000082


	//----- nvinfo : EIATTR_KPARAM_INFO
	.align		4
.L_148:
        /*0008*/ 	.byte	0x04, 0x17
        /*000a*/ 	.short	(.L_150 - .L_149)
.L_149:
        /*000c*/ 	.word	0x00000000
        /*0010*/ 	.short	0x0002
        /*0012*/ 	.short	0x0010
        /*0014*/ 	.byte	0x00, 0xf5, 0x21, 0x00


	//----- nvinfo : EIATTR_KPARAM_INFO
	.align		4
.L_150:
        /*0018*/ 	.byte	0x04, 0x17
        /*001a*/ 	.short	(.L_152 - .L_151)
.L_151:
        /*001c*/ 	.word	0x00000000
        /*0020*/ 	.short	0x0001
        /*0022*/ 	.short	0x0008
        /*0024*/ 	.byte	0x00, 0xf5, 0x21, 0x00


	//----- nvinfo : EIATTR_KPARAM_INFO
	.align		4
.L_152:
        /*0028*/ 	.byte	0x04, 0x17
        /*002a*/ 	.short	(.L_154 - .L_153)
.L_153:
        /*002c*/ 	.word	0x00000000
        /*0030*/ 	.short	0x0000
        /*0032*/ 	.short	0x0000
        /*0034*/ 	.byte	0x00, 0xf5, 0x21, 0x00


	//----- nvinfo : EIATTR_SPARSE_MMA_MASK
	.align		4
.L_154:
        /*0038*/ 	.byte	0x03, 0x50
        /*003a*/ 	.short	0x0000


	//----- nvinfo : EIATTR_MAXREG_COUNT
	.align		4
        /*003c*/ 	.byte	0x03, 0x1b
        /*003e*/ 	.short	0x00ff


	//----- nvinfo : EIATTR_MERCURY_ISA_VERSION
	.align		4
        /*0040*/ 	.byte	0x03, 0x5f
        /*0042*/ 	.short	0x0101


	//----- nvinfo : EIATTR_VRC_CTA_INIT_COUNT
	.align		4
        /*0044*/ 	.byte	0x02, 0x4a
	.zero		1
	.zero		1


	//----- nvinfo : EIATTR_EXIT_INSTR_OFFSETS
	.align		4
        /*0048*/ 	.byte	0x04, 0x1c
        /*004a*/ 	.short	(.L_156 - .L_155)


	//   ....[0]....
.L_155:
        /*004c*/ 	.word	0x000005c0


	//----- nvinfo : EIATTR_CBANK_PARAM_SIZE
	.align		4
.L_156:
        /*0050*/ 	.byte	0x03, 0x19
        /*0052*/ 	.short	0x0018


	//----- nvinfo : EIATTR_PARAM_CBANK
	.align		4
        /*0054*/ 	.byte	0x04, 0x0a
        /*0056*/ 	.short	(.L_158 - .L_157)
	.align		4
.L_157:
        /*0058*/ 	.word	index@(.nv.constant0.ff_add)
        /*005c*/ 	.short	0x0380
        /*005e*/ 	.short	0x0018


	//----- nvinfo : EIATTR_SW_WAR
	.align		4
.L_158:
        /*0060*/ 	.byte	0x04, 0x36
        /*0062*/ 	.short	(.L_160 - .L_159)
.L_159:
        /*0064*/ 	.word	0x00000008
.L_160:


//--------------------- .nv.callgraph             --------------------------
	.section	.nv.callgraph,"",@"SHT_CUDA_CALLGRAPH"
	.align	4
	.sectionentsize	8
	.align		4
        /*0000*/ 	.word	0x00000000
	.align		4
        /*0004*/ 	.word	0xffffffff
	.align		4
        /*0008*/ 	.word	0x00000000
	.align		4
        /*000c*/ 	.word	0xfffffffe
	.align		4
        /*0010*/ 	.word	0x00000000
	.align		4
        /*0014*/ 	.word	0xfffffffd
	.align		4
        /*0018*/ 	.word	0x00000000
	.align		4
        /*001c*/ 	.word	0xfffffffc


//--------------------- .nv.constant4             --------------------------
	.section	.nv.constant4,"a",@progbits
	.align	8
	.align		8
.nv.constant4:
        /*0000*/ 	.dword	_ZN34_INTERNAL_560bd4e1_4_k_cu_5736f21c2ff7MODULUSE
	.align		8
        /*0008*/ 	.dword	_ZN34_INTERNAL_560bd4e1_4_k_cu_5736f21c5bn2562g14G1_BE
	.align		8
        /*0010*/ 	.dword	_ZN34_INTERNAL_560bd4e1_4_k_cu_5736f21c5bn2562g16G1_B_3E


//--------------------- .text.pippenger_make_buckets --------------------------
	.section	.text.pippenger_make_buckets,"ax",@progbits
	.align	128
        .global         pippenger_make_buckets
        .type           pippenger_make_buckets,@function
        .size           pippenger_make_buckets,(.L_x_19 - pippenger_make_buckets)
        .other          pippenger_make_buckets,@"STO_CUDA_ENTRY STV_DEFAULT"
pippenger_make_buckets:
.text.pippenger_make_buckets:
[----:B------:R-:W-:Y:S08]  /*0000*/  LDC R1, c[0x0][0x37c] ;  /* 0x0000df00ff017b82 */ /* 0x000ff00000000800 */
[----:B------:R-:W0:Y:S01]  /*0010*/  LDC.64 R2, c[0x0][0x380] ;  /* 0x0000e000ff027b82 */ /* 0x000e220000000a00 */
[----:B------:R-:W0:Y:S02]  /*0020*/  LDCU.64 UR6, c[0x0][0x358] ;  /* 0x00006b00ff0677ac */ /* 0x000e240008000a00 */
[----:B0-----:R-:W2:Y:S04]  /*0030*/  LDG.E R9, desc[UR6][R2.64+0xc] ;  /* 0x00000c0602097981 */ /* 0x001ea8000c1e1900 */
[----:B------:R-:W3:Y:S01]  /*0040*/  LDG.E R0, desc[UR6][R2.64] ;  /* 0x0000000602007981 */ /* 0x000ee2000c1e1900 */
[----:B------:R-:W0:Y:S03]  /*0050*/  S2UR UR4, SR_CTAID.X ;  /* 0x00000000000479c3 */ /* 0x000e260000002500 */
[----:B------:R-:W5:Y:S04]  /*0060*/  LDG.E R6, desc[UR6][R2.64+0x4] ;  /* 0x0000040602067981 */ /* 0x000f68000c1e1900 */
[----:B------:R0:W5:Y:S01]  /*0070*/  LDG.E R7, desc[UR6][R2.64+0x8] ;  /* 0x0000080602077981 */ /* 0x000162000c1e1900 */
[----:B--2---:R-:W1:Y:S01]  /*0080*/  I2F.U32.RP R8, R9 ;  /* 0x0000000900087306 */ /* 0x004e620000209000 */
[----:B------:R-:W-:Y:S01]  /*0090*/  IMAD.MOV R11, RZ, RZ, -R9 ;  /* 0x000000ffff0b7224 */ /* 0x000fe200078e0a09 */
[----:B---3--:R-:W-:-:S06]  /*00a0*/  ISETP.GT.U32.AND P3, PT, R9, R0, PT ;  /* 0x000000000900720c */ /* 0x008fcc0003f64070 */
[----:B-1----:R-:W1:Y:S02]  /*00b0*/  MUFU.RCP R8, R8 ;  /* 0x0000000800087308 */ /* 0x002e640000001000 */
[----:B-1----:R-:W-:-:S06]  /*00c0*/  VIADD R4, R8, 0xffffffe ;  /* 0x0ffffffe08047836 */ /* 0x002fcc0000000000 */
[----:B------:R1:W2:Y:S02]  /*00d0*/  F2I.FTZ.U32.TRUNC.NTZ R5, R4 ;  /* 0x0000000400057305 */ /* 0x0002a4000021f000 */
[----:B-1----:R-:W-:Y:S02]  /*00e0*/  IMAD.MOV.U32 R4, RZ, RZ, RZ ;  /* 0x000000ffff047224 */ /* 0x002fe400078e00ff */
[----:B--2---:R-:W-:-:S04]  /*00f0*/  IMAD R11, R11, R5, RZ ;  /* 0x000000050b0b7224 */ /* 0x004fc800078e02ff */
[----:B------:R-:W-:-:S06]  /*0100*/  IMAD.HI.U32 R5, R5, R11, R4 ;  /* 0x0000000b05057227 */ /* 0x000fcc00078e0004 */
[----:B0-----:R-:W-:-:S04]  /*0110*/  IMAD.HI.U32 R2, R5, UR4, RZ ;  /* 0x0000000405027c27 */ /* 0x001fc8000f8e00ff */
[----:B------:R-:W-:-:S04]  /*0120*/  IMAD.MOV R10, RZ, RZ, -R2 ;  /* 0x000000ffff0a7224 */ /* 0x000fc800078e0a02 */
[----:B------:R-:W-:Y:S02]  /*0130*/  IMAD R8, R9, R10, UR4 ;  /* 0x0000000409087e24 */ /* 0x000fe4000f8e020a */
[----:B------:R-:W-:-:S03]  /*0140*/  IMAD.HI.U32 R10, R5, R0, RZ ;  /* 0x00000000050a7227 */ /* 0x000fc600078e00ff */
[----:B------:R-:W-:Y:S01]  /*0150*/  ISETP.GE.U32.AND P0, PT, R8, R9, PT ;  /* 0x000000090800720c */ /* 0x000fe20003f06070 */
[----:B------:R-:W-:-:S04]  /*0160*/  IMAD.MOV R4, RZ, RZ, -R10 ;  /* 0x000000ffff047224 */ /* 0x000fc800078e0a0a */
[----:B------:R-:W-:-:S05]  /*0170*/  IMAD R4, R9, R4, R0 ;  /* 0x0000000409047224 */ /* 0x000fca00078e0200 */
[----:B------:R-:W-:-:S03]  /*0180*/  ISETP.GE.U32.AND P2, PT, R4, R9, PT ;  /* 0x000000090400720c */ /* 0x000fc60003f46070 */
[----:B------:R-:W-:-:S05]  /*0190*/  @P0 IMAD.IADD R8, R8, 0x1, -R9 ;  /* 0x0000000108080824 */ /* 0x000fca00078e0a09 */
[----:B------:R-:W-:Y:S01]  /*01a0*/  ISETP.GE.U32.AND P1, PT, R8, R9, PT ;  /* 0x000000090800720c */ /* 0x000fe20003f26070 */
[----:B------:R-:W-:-:S12]  /*01b0*/  @P3 EXIT ;  /* 0x000000000000394d */ /* 0x000fd80003800000 */
[C---:B------:R-:W-:Y:S01]  /*01c0*/  @P2 IADD3 R4, PT, PT, -R9.reuse, R4, RZ ;  /* 0x0000000409042210 */ /* 0x040fe20007ffe1ff */
[----:B------:R-:W-:Y:S01]  /*01d0*/  @P0 VIADD R2, R2, 0x1 ;  /* 0x0000000102020836 */ /* 0x000fe20000000000 */
[----:B------:R-:W0:Y:S01]  /*01e0*/  LDCU.64 UR8, c[0x0][0x390] ;  /* 0x00007200ff0877ac */ /* 0x000e220008000a00 */
[----:B------:R-:W1:Y:S01]  /*01f0*/  S2R R0, SR_TID.X ;  /* 0x0000000000007919 */ /* 0x000e620000002100 */
[-C--:B------:R-:W-:Y:S01]  /*0200*/  ISETP.GE.U32.AND P3, PT, R4, R9.reuse, PT ;  /* 0x000000090400720c */ /* 0x080fe20003f66070 */
[----:B------:R-:W-:Y:S01]  /*0210*/  @P1 VIADD R2, R2, 0x1 ;  /* 0x0000000102021836 */ /* 0x000fe20000000000 */
[----:B------:R-:W-:Y:S01]  /*0220*/  ISETP.NE.U32.AND P0, PT, R9, RZ, PT ;  /* 0x000000ff0900720c */ /* 0x000fe20003f05070 */
[----:B------:R-:W-:Y:S01]  /*0230*/  @P2 VIADD R10, R10, 0x1 ;  /* 0x000000010a0a2836 */ /* 0x000fe20000000000 */
[----:B------:R-:W-:-:S04]  /*0240*/  LOP3.LUT R3, RZ, R9, RZ, 0x33, !PT ;  /* 0x00000009ff037212 */ /* 0x000fc800078e33ff */
[----:B------:R-:W-:-:S05]  /*0250*/  SEL R2, R3, R2, !P0 ;  /* 0x0000000203027207 */ /* 0x000fca0004000000 */
[--C-:B-----5:R-:W-:Y:S02]  /*0260*/  IMAD R6, R6, R7, R2.reuse ;  /* 0x0000000706067224 */ /* 0x120fe400078e0202 */
[----:B------:R-:W-:Y:S02]  /*0270*/  @P3 VIADD R10, R10, 0x1 ;  /* 0x000000010a0a3836 */ /* 0x000fe40000000000 */
[----:B------:R-:W-:Y:S01]  /*0280*/  IMAD.MOV R2, RZ, RZ, -R2 ;  /* 0x000000ffff027224 */ /* 0x000fe200078e0a02 */
[----:B0-----:R-:W-:Y:S02]  /*0290*/  IADD3 R4, P1, PT, R6, UR8, RZ ;  /* 0x0000000806047c10 */ /* 0x001fe4000ff3e0ff */
[----:B------:R-:W-:Y:S01]  /*02a0*/  SEL R6, R3, R10, !P0 ;  /* 0x0000000a03067207 */ /* 0x000fe20004000000 */
[----:B------:R-:W-:Y:S01]  /*02b0*/  IMAD R7, R9, R2, UR4 ;  /* 0x0000000409077e24 */ /* 0x000fe2000f8e0202 */
[----:B------:R-:W-:Y:S01]  /*02c0*/  UMOV UR4, URZ ;  /* 0x000000ff00047c82 */ /* 0x000fe20008000000 */
[----:B------:R-:W-:-:S02]  /*02d0*/  IMAD.X R5, RZ, RZ, UR9, P1 ;  /* 0x00000009ff057e24 */ /* 0x000fc400088e06ff */
[----:B------:R-:W-:-:S07]  /*02e0*/  IMAD R7, R6, R7, RZ ;  /* 0x0000000706077224 */ /* 0x000fce00078e02ff */
.L_x_5:
[----:B01----:R-:W-:-:S05]  /*02f0*/  IADD3 R13, PT, PT, R7, UR4, RZ ;  /* 0x00000004070d7c10 */ /* 0x003fca000fffe0ff */
[----:B--23--:R-:W-:-:S06]  /*0300*/  IMAD.WIDE.U32 R2, R13, 0x20, R4 ;  /* 0x000000200d027825 */ /* 0x00cfcc00078e0004 */
[----:B------:R-:W1:Y:S01]  /*0310*/  LDG.E.U8 R3, desc[UR6][R2.64] ;  /* 0x0000000602037981 */ /* 0x000e62000c1e1100 */
[----:B------:R-:W-:Y:S01]  /*0320*/  UIADD3 UR4, UPT, UPT, UR4, 0x1, URZ ;  /* 0x0000000104047890 */ /* 0x000fe2000fffe0ff */
[----:B------:R-:W-:Y:S05]  /*0330*/  BSSY.RECONVERGENT B0, `(.L_x_0) ;  /* 0x0001967000007945 */ /* 0x000fea0003800200 */
[----:B------:R-:W-:Y:S02]  /*0340*/  ISETP.LE.U32.AND P3, PT, R6, UR4, PT ;  /* 0x0000000406007c0c */ /* 0x000fe4000bf63070 */
[----:B-1----:R-:W-:-:S13]  /*0350*/  ISETP.NE.AND P0, PT, R0, R3, PT ;  /* 0x000000030000720c */ /* 0x002fda0003f05270 */
[----:B------:R-:W-:Y:S05]  /*0360*/  @P0 BRA `(.L_x_1) ;  /* 0x00000194008c0947 */ /* 0x000fea0003800000 */
[----:B------:R-:W0:Y:S01]  /*0370*/  S2R R9, SR_CTAID.X ;  /* 0x0000000000097919 */ /* 0x000e220000002500 */
[----:B------:R-:W1:Y:S08]  /*0380*/  LDC.64 R2, c[0x0][0x398] ;  /* 0x0000e600ff027b82 */ /* 0x000e700000000a00 */
[----:B------:R-:W2:Y:S01]  /*0390*/  LDC.64 R16, c[0x0][0x388] ;  /* 0x0000e200ff107b82 */ /* 0x000ea20000000a00 */
[----:B0-----:R-:W-:-:S04]  /*03a0*/  IMAD R9, R9, 0x100, R0 ;  /* 0x0000010009097824 */ /* 0x001fc800078e0200 */
[----:B-1----:R-:W-:-:S05]  /*03b0*/  IMAD.WIDE.U32 R2, R9, 0x60, R2 ;  /* 0x0000006009027825 */ /* 0x002fca00078e0002 */
[----:B------:R-:W3:Y:S04]  /*03c0*/  LDG.E.64 R58, desc[UR6][R2.64+0x40] ;  /* 0x00004006023a7981 */ /* 0x000ee8000c1e1b00 */
[----:B------:R-:W3:Y:S04]  /*03d0*/  LDG.E.64 R36, desc[UR6][R2.64+0x48] ;  /* 0x0000480602247981 */ /* 0x000ee8000c1e1b00 */
[----:B------:R-:W3:Y:S04]  /*03e0*/  LDG.E.64 R42, desc[UR6][R2.64+0x50] ;  /* 0x00005006022a7981 */ /* 0x000ee8000c1e1b00 */
[----:B------:R-:W4:Y:S01]  /*03f0*/  LDG.E.64 R34, desc[UR6][R2.64+0x58] ;  /* 0x0000580602227981 */ /* 0x000f22000c1e1b00 */
[----:B--2---:R-:W-:Y:S01]  /*0400*/  IMAD.WIDE.U32 R16, R13, 0x60, R16 ;  /* 0x000000600d107825 */ /* 0x004fe200078e0010 */
[----:B---3--:R-:W-:-:S02]  /*0410*/  LOP3.LUT R9, R42, R36, R58, 0x80, !PT ;  /* 0x000000242a097212 */ /* 0x008fc400078e803a */
[----:B------:R-:W-:Y:S02]  /*0420*/  LOP3.LUT R11, R43, R37, R59, 0x80, !PT ;  /* 0x000000252b0b7212 */ /* 0x000fe400078e803b */
[----:B----4-:R-:W-:-:S04]  /*0430*/  LOP3.LUT P0, RZ, R34, R9, RZ, 0xc0, !PT ;  /* 0x0000000922ff7212 */ /* 0x010fc8000780c0ff */
[----:B------:R-:W-:-:S13]  /*0440*/  LOP3.LUT P0, RZ, R35, R11, RZ, 0xc0, P0 ;  /* 0x0000000b23ff7212 */ /* 0x000fda000000c0ff */
[----:B------:R-:W-:Y:S05]  /*0450*/  @P0 BRA `(.L_x_2) ;  /* 0x0000000000640947 */ /* 0x000fea0003800000 */
[----:B------:R-:W2:Y:S04]  /*0460*/  LDG.E.64 R8, desc[UR6][R16.64] ;  /* 0x0000000610087981 */ /* 0x000ea8000c1e1b00 */
[----:B------:R-:W3:Y:S04]  /*0470*/  LDG.E.64 R10, desc[UR6][R16.64+0x8] ;  /* 0x00000806100a7981 */ /* 0x000ee8000c1e1b00 */
[----:B------:R-:W4:Y:S04]  /*0480*/  LDG.E.64 R12, desc[UR6][R16.64+0x10] ;  /* 0x00001006100c7981 */ /* 0x000f28000c1e1b00 */
[----:B------:R-:W5:Y:S04]  /*0490*/  LDG.E.64 R14, desc[UR6][R16.64+0x18] ;  /* 0x00001806100e7981 */ /* 0x000f68000c1e1b00 */
        /* <DEDUP_REMOVED lines=8> */
[----:B--2---:R0:W-:Y:S04]  /*0520*/  STG.E.64 desc[UR6][R2.64], R8 ;  /* 0x0000000802007986 */ /* 0x0041e8000c101b06 */
[----:B---3--:R0:W-:Y:S04]  /*0530*/  STG.E.64 desc[UR6][R2.64+0x8], R10 ;  /* 0x0000080a02007986 */ /* 0x0081e8000c101b06 */
[----:B----4-:R0:W-:Y:S04]  /*0540*/  STG.E.64 desc[UR6][R2.64+0x10], R12 ;  /* 0x0000100c02007986 */ /* 0x0101e8000c101b06 */
[----:B-----5:R0:W-:Y:S04]  /*0550*/  STG.E.64 desc[UR6][R2.64+0x18], R14 ;  /* 0x0000180e02007986 */ /* 0x0201e8000c101b06 */
[----:B------:R0:W-:Y:S04]  /*0560*/  STG.E.64 desc[UR6][R2.64+0x20], R18 ;  /* 0x0000201202007986 */ /* 0x0001e8000c101b06 */
[----:B------:R0:W-:Y:S04]  /*0570*/  STG.E.64 desc[UR6][R2.64+0x28], R20 ;  /* 0x0000281402007986 */ /* 0x0001e8000c101b06 */
[----:B------:R0:W-:Y:S04]  /*0580*/  STG.E.64 desc[UR6][R2.64+0x30], R22 ;  /* 0x0000301602007986 */ /* 0x0001e8000c101b06 */
[----:B------:R0:W-:Y:S04]  /*0590*/  STG.E.64 desc[UR6][R2.64+0x38], R24 ;  /* 0x0000381802007986 */ /* 0x0001e8000c101b06 */
[----:B------:R0:W-:Y:S04]  /*05a0*/  STG.E.64 desc[UR6][R2.64+0x40], R26 ;  /* 0x0000401a02007986 */ /* 0x0001e8000c101b06 */
[----:B------:R0:W-:Y:S04]  /*05b0*/  STG.E.64 desc[UR6][R2.64+0x48], R28 ;  /* 0x0000481c02007986 */ /* 0x0001e8000c101b06 */
[----:B------:R0:W-:Y:S04]  /*05c0*/  STG.E.64 desc[UR6][R2.64+0x50], R30 ;  /* 0x0000501e02007986 */ /* 0x0001e8000c101b06 */
[----:B------:R0:W-:Y:S01]  /*05d0*/  STG.E.64 desc[UR6][R2.64+0x58], R32 ;  /* 0x0000582002007986 */ /* 0x0001e2000c101b06 */
[----:B------:R-:W-:Y:S05]  /*05e0*/  BRA `(.L_x_1) ;  /* 0x0000019000ec7947 */ /* 0x000fea0003800000 */
.L_x_2:
[----:B------:R-:W2:Y:S04]  /*05f0*/  LDG.E.64 R60, desc[UR6][R16.64+0x40] ;  /* 0x00004006103c7981 */ /* 0x000ea8000c1e1b00 */
[----:B------:R-:W2:Y:S04]  /*0600*/  LDG.E.64 R62, desc[UR6][R16.64+0x48] ;  /* 0x00004806103e7981 */ /* 0x000ea8000c1e1b00 */
[----:B------:R-:W2:Y:S04]  /*0610*/  LDG.E.64 R64, desc[UR6][R16.64+0x50] ;  /* 0x0000500610407981 */ /* 0x000ea8000c1e1b00 */
[----:B------:R-:W3:Y:S01]  /*0620*/  LDG.E.64 R66, desc[UR6][R16.64+0x58] ;  /* 0x0000580610427981 */ /* 0x000ee2000c1e1b00 */
[----:B--2---:R-:W-:-:S02]  /*0630*/  LOP3.LUT R9, R64, R62, R60, 0x80, !PT ;  /* 0x0000003e40097212 */ /* 0x004fc400078e803c */
[----:B------:R-:W-:Y:S02]  /*0640*/  LOP3.LUT R11, R65, R63, R61, 0x80, !PT ;  /* 0x0000003f410b7212 */ /* 0x000fe400078e803d */
[----:B---3--:R-:W-:-:S04]  /*0650*/  LOP3.LUT P0, RZ, R66, R9, RZ, 0xc0, !PT ;  /* 0x0000000942ff7212 */ /* 0x008fc8000780c0ff */
[----:B------:R-:W-:-:S13]  /*0660*/  LOP3.LUT P0, RZ, R67, R11, RZ, 0xc0, P0 ;  /* 0x0000000b43ff7212 */ /* 0x000fda000000c0ff */
[----:B------:R-:W-:Y:S05]  /*0670*/  @!P0 BRA `(.L_x_1) ;  /* 0x0000019000c88947 */ /* 0x000fea0003800000 */
[----:B------:R-:W-:Y:S02]  /*0680*/  IMAD R50, R36, R58, RZ ;  /* 0x0000003a24327224 */ /* 0x000fe400078e02ff */
[----:B------:R-:W-:Y:S02]  /*0690*/  IMAD R11, R34, R35, RZ ;  /* 0x00000023220b7224 */ /* 0x000fe400078e02ff */
[----:B------:R-:W-:Y:S02]  /*06a0*/  IMAD R22, R35, R43, RZ ;  /* 0x0000002b23167224 */ /* 0x000fe400078e02ff */
[----:B------:R-:W-:Y:S02]  /*06b0*/  IMAD R9, R66, R67, RZ ;  /* 0x0000004342097224 */ /* 0x000fe400078e02ff */
[----:B------:R-:W-:Y:S01]  /*06c0*/  IMAD R28, R67, R65, RZ ;  /* 0x00000041431c7224 */ /* 0x000fe200078e02ff */
[----:B------:R-:W-:Y:S01]  /*06d0*/  SHF.L.W.U32.HI R0, R22, 0x1, RZ ;  /* 0x0000000116007819 */ /* 0x000fe20000010eff */
[----:B------:R-:W-:-:S02]  /*06e0*/  IMAD R8, R59, R59, RZ ;  /* 0x0000003b3b087224 */ /* 0x000fc400078e02ff */
[----:B------:R-:W-:Y:S01]  /*06f0*/  IMAD.SHL.U32 R11, R11, 0x2, RZ ;  /* 0x000000020b0b7824 */ /* 0x000fe200078e00ff */
[----:B------:R-:W-:Y:S01]  /*0700*/  SHF.L.W.U32.HI R14, R28, 0x1, RZ ;  /* 0x000000011c0e7819 */ /* 0x000fe20000010eff */
[----:B------:R-:W-:Y:S01]  /*0710*/  IMAD.SHL.U32 R21, R50, 0x2, RZ ;  /* 0x0000000232157824 */ /* 0x000fe200078e00ff */
[----:B------:R-:W-:Y:S01]  /*0720*/  LOP3.LUT R8, R8, 0xfffffffd, RZ, 0xc0, !PT ;  /* 0xfffffffd08087812 */ /* 0x000fe200078ec0ff */
[----:B------:R-:W-:Y:S01]  /*0730*/  IMAD.SHL.U32 R9, R9, 0x2, RZ ;  /* 0x0000000209097824 */ /* 0x000fe200078e00ff */
[----:B------:R-:W-:Y:S01]  /*0740*/  LOP3.LUT R0, R0, R11, RZ, 0xfc, !PT ;  /* 0x0000000b00007212 */ /* 0x000fe200078efcff */
[----:B------:R-:W-:Y:S01]  /*0750*/  IMAD R11, R58, R59, RZ ;  /* 0x0000003b3a0b7224 */ /* 0x000fe200078e02ff */
[----:B------:R-:W-:Y:S01]  /*0760*/  LOP3.LUT R21, R21, 0xfffffffe, RZ, 0xc0, !PT ;  /* 0xfffffffe15157812 */ /* 0x000fe200078ec0ff */
[----:B------:R-:W-:Y:S01]  /*0770*/  IMAD R33, R65, R66, RZ ;  /* 0x0000004241217224 */ /* 0x000fe200078e02ff */
[----:B------:R-:W-:Y:S01]  /*0780*/  LOP3.LUT R14, R14, R9, RZ, 0xfc, !PT ;  /* 0x000000090e0e7212 */ /* 0x000fe200078efcff */
[----:B------:R-:W-:Y:S01]  /*0790*/  IMAD R20, R58, R58, RZ ;  /* 0x0000003a3a147224 */ /* 0x000fe200078e02ff */
[----:B------:R-:W-:Y:S01]  /*07a0*/  IADD3 R21, P0, PT, R21, R8, RZ ;  /* 0x0000000815157210 */ /* 0x000fe20007f1e0ff */
[----:B------:R-:W-:-:S02]  /*07b0*/  IMAD R9, R37, R34, RZ ;  /* 0x0000002225097224 */ /* 0x000fc400078e02ff */
[----:B------:R-:W-:Y:S02]  /*07c0*/  IMAD R25, R67, R63, RZ ;  /* 0x0000003f43197224 */ /* 0x000fe400078e02ff */
[----:B------:R-:W-:Y:S02]  /*07d0*/  IMAD R13, R35, R37, RZ ;  /* 0x00000025230d7224 */ /* 0x000fe400078e02ff */
[----:B------:R-:W-:Y:S02]  /*07e0*/  IMAD R8, R60, R61, RZ ;  /* 0x0000003d3c087224 */ /* 0x000fe400078e02ff */
[----:B------:R-:W-:Y:S02]  /*07f0*/  IMAD.SHL.U32 R11, R11, 0x2, RZ ;  /* 0x000000020b0b7824 */ /* 0x000fe400078e00ff */
[----:B------:R-:W-:Y:S02]  /*0800*/  IMAD R15, R43, R34, RZ ;  /* 0x000000222b0f7224 */ /* 0x000fe400078e02ff */
[----:B------:R-:W-:-:S02]  /*0810*/  IMAD R19, R63, R66, RZ ;  /* 0x000000423f137224 */ /* 0x000fc400078e02ff */
[----:B------:R-:W-:Y:S02]  /*0820*/  IMAD R10, R65, R65, RZ ;  /* 0x00000041410a7224 */ /* 0x000fe400078e02ff */
[----:B------:R-:W-:Y:S02]  /*0830*/  IMAD R33, R64, R67, R33 ;  /* 0x0000004340217224 */ /* 0x000fe400078e0221 */
[----:B------:R-:W-:Y:S02]  /*0840*/  IMAD R23, R60, R60, RZ ;  /* 0x0000003c3c177224 */ /* 0x000fe400078e02ff */
[----:B------:R-:W-:Y:S01]  /*0850*/  IMAD R45, R36, R35, R9 ;  /* 0x00000023242d7224 */ /* 0x000fe200078e0209 */
[----:B------:R-:W-:Y:S01]  /*0860*/  LOP3.LUT R9, R20, 0xfffffffd, RZ, 0xc0, !PT ;  /* 0xfffffffd14097812 */ /* 0x000fe200078ec0ff */
[----:B------:R-:W-:Y:S01]  /*0870*/  IMAD R30, R64, R66, R25 ;  /* 0x00000042401e7224 */ /* 0x000fe200078e0219 */
[----:B------:R-:W-:Y:S01]  /*0880*/  LOP3.LUT R25, R10, 0xfffffffd, RZ, 0xc0, !PT ;  /* 0xfffffffd0a197812 */ /* 0x000fe200078ec0ff */
[----:B------:R-:W-:Y:S01]  /*0890*/  IMAD R18, R42, R34, R13 ;  /* 0x000000222a127224 */ /* 0x000fe200078e020d */
[----:B------:R-:W-:Y:S01]  /*08a0*/  LOP3.LUT R10, R23, 0xfffffffd, RZ, 0xc0, !PT ;  /* 0xfffffffd170a7812 */ /* 0x000fe200078ec0ff */
[----:B------:R-:W-:-:S02]  /*08b0*/  IMAD.SHL.U32 R8, R8, 0x2, RZ ;  /* 0x0000000208087824 */ /* 0x000fc400078e00ff */
[----:B------:R-:W-:Y:S02]  /*08c0*/  IMAD R26, R11, -0x1b799c77, RZ ;  /* 0xe48663890b1a7824 */ /* 0x000fe400078e02ff */
[----:B------:R-:W-:Y:S02]  /*08d0*/  IMAD R27, R42, R35, R15 ;  /* 0x000000232a1b7224 */ /* 0x000fe400078e020f */
[C---:B------:R-:W-:Y:S01]  /*08e0*/  IMAD R13, R62.reuse, R67, R19 ;  /* 0x000000433e0d7224 */ /* 0x040fe200078e0213 */
[----:B------:R-:W-:Y:S01]  /*08f0*/  SHF.L.W.U32.HI R19, R33, 0x1, R28 ;  /* 0x0000000121137819 */ /* 0x000fe20000010e1c */
[----:B------:R-:W-:Y:S01]  /*0900*/  IMAD R12, R62, R60, RZ ;  /* 0x0000003c3e0c7224 */ /* 0x000fe200078e02ff */
[----:B------:R-:W-:Y:S01]  /*0910*/  SHF.L.W.U32.HI R28, R30, 0x1, R33 ;  /* 0x000000011e1c7819 */ /* 0x000fe20000010e21 */
[----:B------:R-:W-:Y:S01]  /*0920*/  IMAD R31, R43, R43, RZ ;  /* 0x0000002b2b1f7224 */ /* 0x000fe200078e02ff */
[----:B------:R-:W-:Y:S01]  /*0930*/  SHF.L.W.U32.HI R15, R27, 0x1, R22 ;  /* 0x000000011b0f7819 */ /* 0x000fe20000010e16 */
[----:B------:R-:W-:Y:S01]  /*0940*/  IMAD R11, R8, -0x1b799c77, RZ ;  /* 0xe4866389080b7824 */ /* 0x000fe200078e02ff */
[----:B------:R-:W-:Y:S01]  /*0950*/  SHF.L.U32 R24, R12, 0x1, RZ ;  /* 0x000000010c187819 */ /* 0x000fe200000006ff */
[C---:B------:R-:W-:Y:S01]  /*0960*/  IMAD R33, R9.reuse, -0x782df87e, R26 ;  /* 0x87d2078209217824 */ /* 0x040fe200078e021a */
[----:B------:R-:W-:Y:S01]  /*0970*/  SHF.L.W.U32.HI R27, R18, 0x1, R27 ;  /* 0x00000001121b7819 */ /* 0x000fe20000010e1b */
[----:B------:R-:W-:Y:S01]  /*0980*/  IMAD.WIDE.U32 R8, R9, -0x1b799c77, RZ ;  /* 0xe486638909087825 */ /* 0x000fe200078e00ff */
[----:B------:R-:W-:-:S02]  /*0990*/  LOP3.LUT R31, R31, 0xfffffffd, RZ, 0xc0, !PT ;  /* 0xfffffffd1f1f7812 */ /* 0x000fc400078ec0ff */
[----:B------:R-:W-:Y:S01]  /*09a0*/  SHF.L.W.U32.HI R18, R45, 0x1, R18 ;  /* 0x000000012d127819 */ /* 0x000fe20000010e12 */
[----:B------:R-:W-:Y:S01]  /*09b0*/  IMAD R29, R61, R61, RZ ;  /* 0x0000003d3d1d7224 */ /* 0x000fe200078e02ff */
[----:B------:R-:W-:Y:S01]  /*09c0*/  SHF.L.W.U32.HI R22, R13, 0x1, R30 ;  /* 0x000000010d167819 */ /* 0x000fe20000010e1e */
[----:B------:R-:W-:Y:S01]  /*09d0*/  IMAD R39, R10, -0x782df87e, R11 ;  /* 0x87d207820a277824 */ /* 0x000fe200078e020b */
[----:B------:R-:W-:Y:S01]  /*09e0*/  LOP3.LUT R24, R24, 0xfffffffe, RZ, 0xc0, !PT ;  /* 0xfffffffe18187812 */ /* 0x000fe200078ec0ff */
[----:B------:R-:W-:Y:S01]  /*09f0*/  IMAD.WIDE.U32 R10, R10, -0x1b799c77, RZ ;  /* 0xe48663890a0a7825 */ /* 0x000fe200078e00ff */
[----:B------:R-:W-:Y:S02]  /*0a00*/  LOP3.LUT R29, R29, 0xfffffffd, RZ, 0xc0, !PT ;  /* 0xfffffffd1d1d7812 */ /* 0x000fe400078ec0ff */
[----:B------:R-:W-:Y:S01]  /*0a10*/  IADD3 R18, P1, PT, R18, R31, RZ ;  /* 0x0000001f12127210 */ /* 0x000fe20007f3e0ff */
[----:B------:R-:W-:Y:S01]  /*0a20*/  IMAD.IADD R26, R9, 0x1, R33 ;  /* 0x00000001091a7824 */ /* 0x000fe200078e0221 */
[----:B------:R-:W-:Y:S01]  /*0a30*/  IADD3 R22, P4, PT, R22, R25, RZ ;  /* 0x0000001916167210 */ /* 0x000fe20007f9e0ff */
[----:B------:R-:W-:Y:S01]  /*0a40*/  IMAD R33, R59, R34, RZ ;  /* 0x000000223b217224 */ /* 0x000fe200078e02ff */
[----:B------:R-:W-:Y:S01]  /*0a50*/  IADD3 R24, P2, PT, R24, R29, RZ ;  /* 0x0000001d18187210 */ /* 0x000fe20007f5e0ff */
[----:B------:R-:W-:-:S02]  /*0a60*/  IMAD.IADD R25, R11, 0x1, R39 ;  /* 0x000000010b197824 */ /* 0x000fc400078e0227 */
[-C--:B------:R-:W-:Y:S02]  /*0a70*/  IMAD R31, R43, R59.reuse, RZ ;  /* 0x0000003b2b1f7224 */ /* 0x080fe400078e02ff */
[----:B------:R-:W-:Y:S02]  /*0a80*/  IMAD R39, R35, R59, RZ ;  /* 0x0000003b23277224 */ /* 0x000fe400078e02ff */
[----:B------:R-:W-:Y:S02]  /*0a90*/  IMAD R33, R58, R35, R33 ;  /* 0x000000233a217224 */ /* 0x000fe400078e0221 */
[----:B------:R-:W-:Y:S02]  /*0aa0*/  IMAD R9, R59, R36, RZ ;  /* 0x000000243b097224 */ /* 0x000fe400078e02ff */
[-C--:B------:R-:W-:Y:S02]  /*0ab0*/  IMAD R11, R37, R59.reuse, RZ ;  /* 0x0000003b250b7224 */ /* 0x080fe400078e02ff */
[----:B------:R-:W-:-:S02]  /*0ac0*/  IMAD R29, R42, R59, RZ ;  /* 0x0000003b2a1d7224 */ /* 0x000fc400078e02ff */
[C---:B------:R-:W-:Y:S02]  /*0ad0*/  IMAD R31, R58.reuse, R34, R31 ;  /* 0x000000223a1f7224 */ /* 0x040fe400078e021f */
[C---:B------:R-:W-:Y:S02]  /*0ae0*/  IMAD R41, R37.reuse, R43, R39 ;  /* 0x0000002b25297224 */ /* 0x040fe400078e0227 */
[-C--:B------:R-:W-:Y:S02]  /*0af0*/  IMAD R33, R37, R42.reuse, R33 ;  /* 0x0000002a25217224 */ /* 0x080fe400078e0221 */
[C---:B------:R-:W-:Y:S02]  /*0b00*/  IMAD R9, R58.reuse, R37, R9 ;  /* 0x000000253a097224 */ /* 0x040fe400078e0209 */
[CC--:B------:R-:W-:Y:S02]  /*0b10*/  IMAD R8, R58.reuse, R42.reuse, R11 ;  /* 0x0000002a3a087224 */ /* 0x0c0fe400078e020b */
[-C--:B------:R-:W-:Y:S01]  /*0b20*/  IMAD R29, R58, R43.reuse, R29 ;  /* 0x0000002b3a1d7224 */ /* 0x080fe200078e021d */
[----:B------:R-:W-:Y:S01]  /*0b30*/  SHF.L.U64.HI R50, R50, 0x1, R9 ;  /* 0x0000000132327819 */ /* 0x000fe20000010209 */
[C---:B------:R-:W-:Y:S01]  /*0b40*/  IMAD R32, R36.reuse, R42, R31 ;  /* 0x0000002a24207224 */ /* 0x040fe200078e021f */
[----:B------:R-:W-:Y:S01]  /*0b50*/  SHF.L.W.U32.HI R39, R9, 0x1, R8 ;  /* 0x0000000109277819 */ /* 0x000fe20000010e08 */
[----:B------:R-:W-:Y:S01]  /*0b60*/  IMAD R10, R36, R34, R41 ;  /* 0x00000022240a7224 */ /* 0x000fe200078e0229 */
[----:B------:R-:W-:Y:S01]  /*0b70*/  SHF.L.W.U32.HI R9, R8, 0x1, R29 ;  /* 0x0000000108097819 */ /* 0x000fe20000010e1d */
[----:B------:R-:W-:Y:S01]  /*0b80*/  IMAD R11, R36, R43, R33 ;  /* 0x0000002b240b7224 */ /* 0x000fe200078e0221 */
[----:B------:R-:W-:Y:S01]  /*0b90*/  SHF.L.W.U32.HI R8, R29, 0x1, R32 ;  /* 0x000000011d087819 */ /* 0x000fe20000010e20 */
[----:B------:R-:W-:Y:S01]  /*0ba0*/  IMAD R49, R65, R61, RZ ;  /* 0x0000003d41317224 */ /* 0x000fe200078e02ff */
[----:B------:R-:W-:Y:S01]  /*0bb0*/  SHF.L.W.U32.HI R29, R10, 0x1, R45 ;  /* 0x000000010a1d7819 */ /* 0x000fe20000010e2d */
[-C--:B------:R-:W-:Y:S01]  /*0bc0*/  IMAD R51, R37, R37.reuse, RZ ;  /* 0x0000002525337224 */ /* 0x080fe200078e02ff */
[----:B------:R-:W-:Y:S01]  /*0bd0*/  SHF.L.W.U32.HI R33, R11, 0x1, R10 ;  /* 0x000000010b217819 */ /* 0x000fe20000010e0a */
[----:B------:R-:W-:Y:S01]  /*0be0*/  IMAD R30, R36, R37, RZ ;  /* 0x00000025241e7224 */ /* 0x000fe200078e02ff */
[----:B------:R-:W-:Y:S01]  /*0bf0*/  SHF.L.W.U32.HI R32, R32, 0x1, R11 ;  /* 0x0000000120207819 */ /* 0x000fe20000010e0b */
[----:B------:R-:W-:Y:S01]  /*0c00*/  IMAD R9, R20, 0x432eb066, R9 ;  /* 0x432eb06614097824 */ /* 0x000fe200078e0209 */
[----:B------:R-:W2:Y:S01]  /*0c10*/  LDG.E.64 R10, desc[UR6][R16.64] ;  /* 0x00000006100a7981 */ /* 0x000ea2000c1e1b00 */
[----:B------:R-:W-:Y:S01]  /*0c20*/  IMAD R53, R61, R66, RZ ;  /* 0x000000423d357224 */ /* 0x000fe200078e02ff */
[----:B------:R-:W-:Y:S01]  /*0c30*/  LOP3.LUT R51, R51, 0xfffffffd, RZ, 0xc0, !PT ;  /* 0xfffffffd33337812 */ /* 0x000fe200078ec0ff */
[----:B------:R-:W-:-:S02]  /*0c40*/  IMAD R41, R61, R62, RZ ;  /* 0x0000003e3d297224 */ /* 0x000fc400078e02ff */
[----:B------:R-:W-:Y:S01]  /*0c50*/  IMAD R45, R63, R61, RZ ;  /* 0x0000003d3f2d7224 */ /* 0x000fe200078e02ff */
[----:B------:R-:W-:Y:S01]  /*0c60*/  IADD3 R51, P5, PT, R8, R51, RZ ;  /* 0x0000003308337210 */ /* 0x000fe20007fbe0ff */
[----:B------:R-:W-:Y:S02]  /*0c70*/  IMAD R38, R42, R43, RZ ;  /* 0x0000002b2a267224 */ /* 0x000fe400078e02ff */
[-C--:B------:R-:W-:Y:S02]  /*0c80*/  IMAD R47, R64, R61.reuse, RZ ;  /* 0x0000003d402f7224 */ /* 0x080fe400078e02ff */
[----:B------:R-:W-:Y:S02]  /*0c90*/  IMAD R49, R60, R66, R49 ;  /* 0x000000423c317224 */ /* 0x000fe400078e0231 */
[----:B------:R-:W-:Y:S02]  /*0ca0*/  IMAD.U32 R31, R30, 0x2, R9 ;  /* 0x000000021e1f7824 */ /* 0x000fe400078e0009 */
[----:B------:R-:W-:Y:S01]  /*0cb0*/  IMAD R57, R67, R61, RZ ;  /* 0x0000003d43397224 */ /* 0x000fe200078e02ff */
[----:B------:R-:W3:Y:S01]  /*0cc0*/  LDG.E.64 R8, desc[UR6][R16.64+0x8] ;  /* 0x0000080610087981 */ /* 0x000ee2000c1e1b00 */
[----:B------:R-:W-:-:S02]  /*0cd0*/  IMAD R55, R60, R67, R53 ;  /* 0x000000433c377224 */ /* 0x000fc400078e0235 */
[C---:B------:R-:W-:Y:S02]  /*0ce0*/  IMAD R41, R60.reuse, R63, R41 ;  /* 0x0000003f3c297224 */ /* 0x040fe400078e0229 */
[-C--:B------:R-:W-:Y:S02]  /*0cf0*/  IMAD R30, R60, R64.reuse, R45 ;  /* 0x000000403c1e7224 */ /* 0x080fe400078e022d */
[----:B------:R-:W-:Y:S02]  /*0d00*/  IMAD.U32 R29, R38, 0x2, R29 ;  /* 0x00000002261d7824 */ /* 0x000fe400078e001d */
[----:B------:R-:W-:Y:S02]  /*0d10*/  IMAD R53, R60, R65, R47 ;  /* 0x000000413c357224 */ /* 0x000fe400078e022f */
[----:B------:R-:W-:Y:S02]  /*0d20*/  IMAD R38, R62, R64, R49 ;  /* 0x000000403e267224 */ /* 0x000fe400078e0231 */
[----:B------:R-:W-:-:S02]  /*0d30*/  IMAD R44, R63, R63, RZ ;  /* 0x0000003f3f2c7224 */ /* 0x000fc400078e02ff */
[----:B------:R-:W-:Y:S01]  /*0d40*/  IMAD R57, R63, R65, R57 ;  /* 0x000000413f397224 */ /* 0x000fe200078e0239 */
[----:B------:R-:W-:Y:S02]  /*0d50*/  SHF.L.W.U32.HI R45, R41, 0x1, R30 ;  /* 0x00000001292d7819 */ /* 0x000fe40000010e1e */
[----:B------:R-:W-:Y:S01]  /*0d60*/  SHF.L.U64.HI R49, R12, 0x1, R41 ;  /* 0x000000010c317819 */ /* 0x000fe20000010229 */
[----:B------:R-:W-:Y:S01]  /*0d70*/  IMAD R40, R62, R66, R57 ;  /* 0x000000423e287224 */ /* 0x000fe200078e0239 */
[----:B------:R-:W-:Y:S02]  /*0d80*/  SHF.L.W.U32.HI R30, R30, 0x1, R53 ;  /* 0x000000011e1e7819 */ /* 0x000fe40000010e35 */
[----:B------:R-:W-:Y:S02]  /*0d90*/  SHF.L.W.U32.HI R12, R53, 0x1, R38 ;  /* 0x00000001350c7819 */ /* 0x000fe40000010e26 */
[----:B------:R-:W-:Y:S01]  /*0da0*/  LOP3.LUT R47, R44, 0xfffffffd, RZ, 0xc0, !PT ;  /* 0xfffffffd2c2f7812 */ /* 0x000fe200078ec0ff */
[----:B------:R-:W-:Y:S01]  /*0db0*/  IMAD R53, R23, 0x432eb066, R30 ;  /* 0x432eb06617357824 */ /* 0x000fe200078e021e */
[----:B------:R-:W-:-:S02]  /*0dc0*/  SHF.L.W.U32.HI R30, R40, 0x1, R13 ;  /* 0x00000001281e7819 */ /* 0x000fc40000010e0d */
[----:B------:R-:W-:Y:S02]  /*0dd0*/  IADD3 R44, P6, PT, R12, R47, RZ ;  /* 0x0000002f0c2c7210 */ /* 0x000fe40007fde0ff */
[----:B------:R-:W4:Y:S01]  /*0de0*/  LDG.E.64 R12, desc[UR6][R16.64+0x10] ;  /* 0x00001006100c7981 */ /* 0x000f22000c1e1b00 */
[----:B------:R-:W-:Y:S02]  /*0df0*/  IMAD R55, R63, R64, R55 ;  /* 0x000000403f377224 */ /* 0x000fe400078e0237 */
[C---:B------:R-:W-:Y:S02]  /*0e00*/  IMAD R46, R62.reuse, R63, RZ ;  /* 0x0000003f3e2e7224 */ /* 0x040fe400078e02ff */
[----:B------:R-:W-:-:S05]  /*0e10*/  IMAD R55, R62, R65, R55 ;  /* 0x000000413e377224 */ /* 0x000fca00078e0237 */
[----:B------:R-:W-:Y:S01]  /*0e20*/  SHF.L.W.U32.HI R41, R55, 0x1, R40 ;  /* 0x0000000137297819 */ /* 0x000fe20000010e28 */
[----:B------:R-:W-:Y:S02]  /*0e30*/  IMAD.U32 R40, R46, 0x2, R53 ;  /* 0x000000022e287824 */ /* 0x000fe400078e0035 */
[----:B------:R-:W-:Y:S01]  /*0e40*/  IMAD.X R46, RZ, RZ, RZ, P2 ;  /* 0x000000ffff2e7224 */ /* 0x000fe200010e06ff */
[----:B------:R-:W-:Y:S01]  /*0e50*/  SHF.L.W.U32.HI R38, R38, 0x1, R55 ;  /* 0x0000000126267819 */ /* 0x000fe20000010e37 */
[----:B------:R-:W-:Y:S02]  /*0e60*/  IMAD.X R53, RZ, RZ, RZ, P0 ;  /* 0x000000ffff357224 */ /* 0x000fe400000e06ff */
[----:B------:R-:W-:Y:S01]  /*0e70*/  IMAD R55, R36, R36, R39 ;  /* 0x0000002424377224 */ /* 0x000fe200078e0227 */
[----:B------:R-:W-:Y:S01]  /*0e80*/  IADD3 R46, P2, PT, R46, R49, RZ ;  /* 0x000000312e2e7210 */ /* 0x000fe20007f5e0ff */
[----:B------:R-:W-:Y:S01]  /*0e90*/  IMAD.X R49, RZ, RZ, RZ, P5 ;  /* 0x000000ffff317224 */ /* 0x000fe200028e06ff */
[----:B------:R-:W-:Y:S01]  /*0ea0*/  IADD3.X R48, PT, PT, RZ, RZ, RZ, P1, !PT ;  /* 0x000000ffff307210 */ /* 0x000fe20000ffe4ff */
[----:B------:R-:W-:Y:S01]  /*0eb0*/  IMAD R47, R64, R65, RZ ;  /* 0x00000041402f7224 */ /* 0x000fe200078e02ff */
[----:B------:R-:W-:Y:S01]  /*0ec0*/  IADD3 R53, P1, PT, R53, R50, RZ ;  /* 0x0000003235357210 */ /* 0x000fe20007f3e0ff */
[----:B------:R-:W-:Y:S01]  /*0ed0*/  IMAD.X R39, RZ, RZ, RZ, P6 ;  /* 0x000000ffff277224 */ /* 0x000fe200030e06ff */
[----:B------:R-:W-:Y:S01]  /*0ee0*/  IADD3 R32, P5, PT, R32, R49, RZ ;  /* 0x0000003120207210 */ /* 0x000fe20007fbe0ff */
[----:B------:R-:W-:Y:S01]  /*0ef0*/  IMAD R55, R20, 0x681240c5, R55 ;  /* 0x681240c514377824 */ /* 0x000fe200078e0237 */
[----:B------:R-:W-:Y:S01]  /*0f00*/  IADD3 R27, P0, PT, R27, R48, RZ ;  /* 0x000000301b1b7210 */ /* 0x000fe20007f1e0ff */
[----:B------:R-:W-:Y:S01]  /*0f10*/  IMAD.U32 R30, R47, 0x2, R30 ;  /* 0x000000022f1e7824 */ /* 0x000fe200078e001e */
[----:B------:R-:W-:Y:S01]  /*0f20*/  IADD3 R39, P6, PT, R38, R39, RZ ;  /* 0x0000002726277210 */ /* 0x000fe20007fde0ff */
[----:B------:R-:W-:-:S02]  /*0f30*/  IMAD.X R47, RZ, RZ, RZ, P4 ;  /* 0x000000ffff2f7224 */ /* 0x000fc400020e06ff */
[----:B------:R-:W-:Y:S02]  /*0f40*/  IMAD R49, R20, -0x7ff8138b, R21 ;  /* 0x8007ec7514317824 */ /* 0x000fe400078e0215 */
[----:B------:R-:W-:Y:S02]  /*0f50*/  IMAD R48, R62, R62, R45 ;  /* 0x0000003e3e307224 */ /* 0x000fe400078e022d */
[----:B------:R-:W-:Y:S02]  /*0f60*/  IMAD R21, R20, 0x47b01102, RZ ;  /* 0x47b0110214157824 */ /* 0x000fe400078e02ff */
[----:B------:R-:W-:Y:S02]  /*0f70*/  IMAD R38, R26, -0x687e956f, R55 ;  /* 0x97816a911a267824 */ /* 0x000fe400078e0237 */
[----:B------:R-:W-:Y:S01]  /*0f80*/  IMAD.X R45, RZ, RZ, RZ, P1 ;  /* 0x000000ffff2d7224 */ /* 0x000fe200008e06ff */
[----:B------:R-:W-:Y:S01]  /*0f90*/  IADD3 R28, P4, PT, R28, R47, RZ ;  /* 0x0000002f1c1c7210 */ /* 0x000fe20007f9e0ff */
[----:B------:R-:W-:-:S02]  /*0fa0*/  IMAD R51, R20, 0xdf490f1, R51 ;  /* 0x0df490f114337824 */ /* 0x000fc400078e0233 */
[----:B------:R-:W-:Y:S02]  /*0fb0*/  IMAD R53, R20, 0xc5e1a99, R53 ;  /* 0x0c5e1a9914357824 */ /* 0x000fe400078e0235 */
[----:B------:R-:W-:Y:S02]  /*0fc0*/  IMAD R20, R42, R42, R33 ;  /* 0x0000002a2a147224 */ /* 0x000fe400078e0221 */
[----:B------:R-:W-:Y:S01]  /*0fd0*/  IMAD R21, R26, -0x1ece5fd7, R21 ;  /* 0xe131a0291a157824 */ /* 0x000fe200078e0215 */
[----:B------:R-:W-:Y:S01]  /*0fe0*/  IADD3 R45, PT, PT, R45, R38, RZ ;  /* 0x000000262d2d7210 */ /* 0x000fe20007ffe0ff */
[----:B------:R-:W-:Y:S02]  /*0ff0*/  IMAD.X R47, RZ, RZ, RZ, P5 ;  /* 0x000000ffff2f7224 */ /* 0x000fe400028e06ff */
[----:B------:R-:W-:Y:S02]  /*1000*/  IMAD R38, R23, 0x681240c5, R48 ;  /* 0x681240c517267824 */ /* 0x000fe400078e0230 */
[----:B------:R-:W-:-:S02]  /*1010*/  IMAD R48, R64, R64, R41 ;  /* 0x0000004040307224 */ /* 0x000fc400078e0229 */
[----:B------:R-:W-:Y:S02]  /*1020*/  IMAD.IADD R41, R32, 0x1, R21 ;  /* 0x0000000120297824 */ /* 0x000fe400078e0215 */
[----:B------:R-:W-:Y:S02]  /*1030*/  IMAD.IADD R47, R47, 0x1, R20 ;  /* 0x000000012f2f7824 */ /* 0x000fe400078e0214 */
[----:B------:R-:W5:Y:S01]  /*1040*/  LDG.E.64 R20, desc[UR6][R16.64+0x18] ;  /* 0x0000180610147981 */ /* 0x000f62000c1e1b00 */
[----:B------:R-:W-:Y:S02]  /*1050*/  IMAD.X R33, RZ, RZ, RZ, P6 ;  /* 0x000000ffff217224 */ /* 0x000fe400030e06ff */
[----:B------:R-:W-:Y:S02]  /*1060*/  IMAD R32, R23, 0xdf490f1, R44 ;  /* 0x0df490f117207824 */ /* 0x000fe400078e022c */
[C---:B------:R-:W-:Y:S01]  /*1070*/  IMAD R44, R26.reuse, 0x3c208c16, R49 ;  /* 0x3c208c161a2c7824 */ /* 0x040fe200078e0231 */
[----:B------:R-:W-:Y:S01]  /*1080*/  IADD3 R33, PT, PT, R33, R48, RZ ;  /* 0x0000003021217210 */ /* 0x000fe20007ffe0ff */
[----:B------:R-:W-:-:S02]  /*1090*/  IMAD R49, R26, -0x7e7ea7a3, R31 ;  /* 0x8181585d1a317824 */ /* 0x000fc400078e021f */
[C---:B------:R-:W-:Y:S02]  /*10a0*/  IMAD R51, R26.reuse, -0x47afba4a, R51 ;  /* 0xb85045b61a337824 */ /* 0x040fe400078e0233 */
[C---:B------:R-:W-:Y:S02]  /*10b0*/  IMAD R53, R26.reuse, 0x6871ca8d, R53 ;  /* 0x6871ca8d1a357824 */ /* 0x040fe400078e0235 */
[----:B------:R-:W-:Y:S02]  /*10c0*/  IMAD R26, R26, 0x30644e72, RZ ;  /* 0x30644e721a1a7824 */ /* 0x000fe400078e02ff */
[C---:B------:R-:W-:Y:S02]  /*10d0*/  IMAD R24, R23.reuse, -0x7ff8138b, R24 ;  /* 0x8007ec7517187824 */ /* 0x040fe400078e0218 */
[C---:B------:R-:W-:Y:S02]  /*10e0*/  IMAD R46, R23.reuse, 0xc5e1a99, R46 ;  /* 0x0c5e1a99172e7824 */ /* 0x040fe400078e022e */
[----:B------:R-:W-:-:S02]  /*10f0*/  IMAD R48, R23, 0x47b01102, RZ ;  /* 0x47b0110217307824 */ /* 0x000fc400078e02ff */
[C---:B------:R-:W-:Y:S02]  /*1100*/  IMAD R55, R25.reuse, -0x687e956f, R38 ;  /* 0x97816a9119377824 */ /* 0x040fe400078e0226 */
[C---:B------:R-:W-:Y:S02]  /*1110*/  IMAD R23, R25.reuse, 0x30644e72, RZ ;  /* 0x30644e7219177824 */ /* 0x040fe400078e02ff */
[----:B------:R-:W-:Y:S02]  /*1120*/  IMAD.X R38, RZ, RZ, RZ, P2 ;  /* 0x000000ffff267224 */ /* 0x000fe400010e06ff */
[C---:B------:R-:W-:Y:S01]  /*1130*/  IMAD R56, R25.reuse, -0x7e7ea7a3, R40 ;  /* 0x8181585d19387824 */ /* 0x040fe200078e0228 */
[----:B------:R-:W-:Y:S01]  /*1140*/  LOP3.LUT R40, R26, 0xfffffffe, RZ, 0xc0, !PT ;  /* 0xfffffffe1a287812 */ /* 0x000fe200078ec0ff */
[----:B------:R-:W-:Y:S01]  /*1150*/  IMAD R46, R25, 0x6871ca8d, R46 ;  /* 0x6871ca8d192e7824 */ /* 0x000fe200078e022e */
[----:B------:R-:W-:Y:S01]  /*1160*/  LOP3.LUT R26, R23, 0xfffffffe, RZ, 0xc0, !PT ;  /* 0xfffffffe171a7812 */ /* 0x000fe200078ec0ff */
[----:B------:R-:W-:Y:S01]  /*1170*/  IMAD.IADD R38, R38, 0x1, R55 ;  /* 0x0000000126267824 */ /* 0x000fe200078e0237 */
[----:B------:R-:W-:Y:S01]  /*1180*/  IADD3 R40, P1, PT, R40, R47, RZ ;  /* 0x0000002f28287210 */ /* 0x000fe20007f3e0ff */
[----:B------:R-:W-:-:S02]  /*1190*/  IMAD R55, R25, 0x3c208c16, R24 ;  /* 0x3c208c1619377824 */ /* 0x000fc400078e0218 */
[----:B------:R-:W-:Y:S01]  /*11a0*/  IMAD R53, R53, -0x1b799c77, RZ ;  /* 0xe486638935357824 */ /* 0x000fe200078e02ff */
[----:B------:R-:W-:Y:S01]  /*11b0*/  IADD3 R26, P2, PT, R26, R33, RZ ;  /* 0x000000211a1a7210 */ /* 0x000fe20007f5e0ff */
[----:B------:R-:W-:Y:S02]  /*11c0*/  IMAD R46, R46, -0x1b799c77, RZ ;  /* 0xe48663892e2e7824 */ /* 0x000fe400078e02ff */
[C---:B------:R-:W-:Y:S02]  /*11d0*/  IMAD R48, R25.reuse, -0x1ece5fd7, R48 ;  /* 0xe131a02919307824 */ /* 0x040fe400078e0230 */
[----:B------:R-:W-:Y:S02]  /*11e0*/  IMAD R54, R25, -0x47afba4a, R32 ;  /* 0xb85045b619367824 */ /* 0x000fe400078e0220 */
[----:B------:R-:W-:-:S04]  /*11f0*/  IMAD.WIDE.U32 R24, R44, -0x1b799c77, RZ ;  /* 0xe48663892c187825 */ /* 0x000fc800078e00ff */
[----:B------:R-:W-:-:S04]  /*1200*/  IMAD.WIDE.U32 R32, R55, -0x1b799c77, RZ ;  /* 0xe486638937207825 */ /* 0x000fc800078e00ff */
[----:B------:R-:W-:Y:S02]  /*1210*/  IMAD R53, R44, -0x782df87e, R53 ;  /* 0x87d207822c357824 */ /* 0x000fe400078e0235 */
[----:B------:R-:W-:Y:S02]  /*1220*/  IMAD R32, R55, -0x782df87e, R46 ;  /* 0x87d2078237207824 */ /* 0x000fe400078e022e */
[----:B------:R-:W-:Y:S02]  /*1230*/  IMAD.X R24, RZ, RZ, RZ, P1 ;  /* 0x000000ffff187224 */ /* 0x000fe400008e06ff */
[----:B------:R-:W-:Y:S02]  /*1240*/  IMAD.IADD R23, R39, 0x1, R48 ;  /* 0x0000000127177824 */ /* 0x000fe400078e0230 */
[----:B------:R-:W-:Y:S01]  /*1250*/  IMAD.IADD R39, R25, 0x1, R53 ;  /* 0x0000000119277824 */ /* 0x000fe200078e0235 */
[----:B------:R-:W-:Y:S01]  /*1260*/  IADD3 R29, P1, PT, R24, R29, RZ ;  /* 0x0000001d181d7210 */ /* 0x000fe20007f3e0ff */
[----:B------:R-:W-:-:S02]  /*1270*/  IMAD.IADD R32, R33, 0x1, R32 ;  /* 0x0000000121207824 */ /* 0x000fc400078e0220 */
[----:B------:R-:W-:Y:S02]  /*1280*/  IMAD.X R31, RZ, RZ, RZ, P2 ;  /* 0x000000ffff1f7224 */ /* 0x000fe400010e06ff */
[----:B------:R-:W-:Y:S02]  /*1290*/  IMAD R47, R55, 0xc5e1a99, R56 ;  /* 0x0c5e1a99372f7824 */ /* 0x000fe400078e0238 */
[----:B------:R-:W-:Y:S02]  /*12a0*/  IMAD R25, R39, 0x30644e72, RZ ;  /* 0x30644e7227197824 */ /* 0x000fe400078e02ff */
[----:B------:R-:W-:Y:S01]  /*12b0*/  IMAD R24, R32, 0x30644e72, RZ ;  /* 0x30644e7220187824 */ /* 0x000fe200078e02ff */
[----:B------:R-:W-:Y:S01]  /*12c0*/  IADD3 R30, P2, PT, R31, R30, RZ ;  /* 0x0000001e1f1e7210 */ /* 0x000fe20007f5e0ff */
[C---:B------:R-:W-:Y:S02]  /*12d0*/  IMAD R48, R44.reuse, 0xc5e1a99, R49 ;  /* 0x0c5e1a992c307824 */ /* 0x040fe400078e0231 */
[----:B------:R-:W-:-:S02]  /*12e0*/  IMAD R50, R44, 0x681240c5, R51 ;  /* 0x681240c52c327824 */ /* 0x000fc400078e0233 */
[C---:B------:R-:W-:Y:S02]  /*12f0*/  IMAD R46, R44.reuse, -0x7ff8138b, R45 ;  /* 0x8007ec752c2e7824 */ /* 0x040fe400078e022d */
[C---:B------:R-:W-:Y:S02]  /*1300*/  IMAD R52, R44.reuse, 0x432eb066, R41 ;  /* 0x432eb0662c347824 */ /* 0x040fe400078e0229 */
[C---:B------:R-:W-:Y:S02]  /*1310*/  IMAD R40, R44.reuse, 0xdf490f1, R40 ;  /* 0x0df490f12c287824 */ /* 0x040fe400078e0228 */
[----:B------:R-:W-:Y:S01]  /*1320*/  IMAD R44, R44, 0x47b01102, R29 ;  /* 0x47b011022c2c7824 */ /* 0x000fe200078e021d */
[----:B------:R-:W-:Y:S01]  /*1330*/  LOP3.LUT R25, R25, 0xfffffffe, RZ, 0xc0, !PT ;  /* 0xfffffffe19197812 */ /* 0x000fe200078ec0ff */
[----:B------:R-:W-:Y:S02]  /*1340*/  IMAD R45, R55, -0x7ff8138b, R38 ;  /* 0x8007ec75372d7824 */ /* 0x000fe400078e0226 */
[----:B------:R-:W-:-:S02]  /*1350*/  IMAD.X R29, RZ, RZ, RZ, P1 ;  /* 0x000000ffff1d7224 */ /* 0x000fc400008e06ff */
[----:B------:R-:W-:Y:S02]  /*1360*/  IMAD R47, R32, 0x6871ca8d, R47 ;  /* 0x6871ca8d202f7824 */ /* 0x000fe400078e022f */
[----:B------:R-:W-:Y:S01]  /*1370*/  IMAD R57, R55, 0x432eb066, R23 ;  /* 0x432eb06637397824 */ /* 0x000fe200078e0217 */
[----:B------:R-:W-:Y:S01]  /*1380*/  LOP3.LUT R23, R24, 0xfffffffe, RZ, 0xc0, !PT ;  /* 0xfffffffe18177812 */ /* 0x000fe200078ec0ff */
[C---:B------:R-:W-:Y:S01]  /*1390*/  IMAD R48, R39.reuse, 0x6871ca8d, R48 ;  /* 0x6871ca8d27307824 */ /* 0x040fe200078e0230 */
[----:B------:R-:W-:Y:S01]  /*13a0*/  IADD3.X R24, PT, PT, RZ, RZ, RZ, P2, !PT ;  /* 0x000000ffff187210 */ /* 0x000fe200017fe4ff */
[----:B------:R-:W-:Y:S02]  /*13b0*/  IMAD R33, R39, -0x47afba4a, R40 ;  /* 0xb85045b627217824 */ /* 0x000fe400078e0228 */
[----:B------:R-:W-:Y:S01]  /*13c0*/  IMAD R53, R55, 0xdf490f1, R26 ;  /* 0x0df490f137357824 */ /* 0x000fe200078e021a */
[----:B------:R-:W-:Y:S01]  /*13d0*/  IADD3 R26, P1, P2, R29, R25, R18 ;  /* 0x000000191d1a7210 */ /* 0x000fe20007a3e012 */
[----:B------:R-:W-:-:S02]  /*13e0*/  IMAD R46, R39, 0x3c208c16, R46 ;  /* 0x3c208c16272e7824 */ /* 0x000fc400078e022e */
[----:B------:R-:W-:Y:S02]  /*13f0*/  IMAD R49, R32, 0x3c208c16, R45 ;  /* 0x3c208c1620317824 */ /* 0x000fe400078e022d */
[----:B------:R-:W-:Y:S01]  /*1400*/  IMAD R40, R47, -0x1b799c77, RZ ;  /* 0xe48663892f287824 */ /* 0x000fe200078e02ff */
[----:B------:R-:W-:Y:S01]  /*1410*/  IADD3 R18, P5, P6, R24, R23, R22 ;  /* 0x0000001718127210 */ /* 0x000fe20007ebe016 */
[----:B------:R-:W-:Y:S02]  /*1420*/  IMAD R29, R48, -0x1b799c77, RZ ;  /* 0xe4866389301d7824 */ /* 0x000fe400078e02ff */
[----:B------:R-:W-:-:S04]  /*1430*/  IMAD.WIDE.U32 R22, R46, -0x1b799c77, RZ ;  /* 0xe48663892e167825 */ /* 0x000fc800078e00ff */
[----:B------:R-:W-:Y:S01]  /*1440*/  IMAD.WIDE.U32 R24, R49, -0x1b799c77, RZ ;  /* 0xe486638931187825 */ /* 0x000fe200078e00ff */
[----:B------:R-:W-:-:S03]  /*1450*/  IADD3.X R24, PT, PT, RZ, RZ, RZ, P1, P2 ;  /* 0x000000ffff187210 */ /* 0x000fc60000fe44ff */
[----:B------:R-:W-:Y:S02]  /*1460*/  IMAD R45, R49, -0x782df87e, R40 ;  /* 0x87d20782312d7824 */ /* 0x000fe400078e0228 */
[----:B------:R-:W-:Y:S01]  /*1470*/  IMAD R22, R46, -0x782df87e, R29 ;  /* 0x87d207822e167824 */ /* 0x000fe200078e021d */
[----:B------:R-:W-:Y:S01]  /*1480*/  IADD3.X R29, PT, PT, RZ, RZ, RZ, P5, P6 ;  /* 0x000000ffff1d7210 */ /* 0x000fe20002fec4ff */
[----:B------:R-:W-:Y:S01]  /*1490*/  IMAD.IADD R25, R25, 0x1, R45 ;  /* 0x0000000119197824 */ /* 0x000fe200078e022d */
[----:B------:R-:W-:Y:S01]  /*14a0*/  IADD3 R27, P1, PT, R24, R27, RZ ;  /* 0x0000001b181b7210 */ /* 0x000fe20007f3e0ff */
[----:B------:R-:W-:Y:S01]  /*14b0*/  IMAD R15, R34, R34, R15 ;  /* 0x00000022220f7224 */ /* 0x000fe200078e020f */
[----:B------:R-:W-:Y:S01]  /*14c0*/  IADD3 R28, P2, PT, R29, R28, RZ ;  /* 0x0000001c1d1c7210 */ /* 0x000fe20007f5e0ff */
[----:B------:R-:W-:Y:S02]  /*14d0*/  IMAD R19, R66, R66, R19 ;  /* 0x0000004242137224 */ /* 0x000fe400078e0213 */
[----:B------:R-:W-:-:S02]  /*14e0*/  IMAD R24, R25, 0x30644e72, RZ ;  /* 0x30644e7219187824 */ /* 0x000fc400078e02ff */
[----:B------:R-:W-:Y:S02]  /*14f0*/  IMAD R41, R39, -0x7e7ea7a3, R52 ;  /* 0x8181585d27297824 */ /* 0x000fe400078e0234 */
[----:B------:R-:W-:Y:S02]  /*1500*/  IMAD R47, R46, 0x47b01102, R27 ;  /* 0x47b011022e2f7824 */ /* 0x000fe400078e021b */
[----:B------:R-:W-:Y:S01]  /*1510*/  IMAD.X R27, RZ, RZ, R15, P0 ;  /* 0x000000ffff1b7224 */ /* 0x000fe200000e060f */
[----:B------:R-:W-:Y:S01]  /*1520*/  LOP3.LUT R24, R24, 0xfffffffe, RZ, 0xc0, !PT ;  /* 0xfffffffe18187812 */ /* 0x000fe200078ec0ff */
[----:B------:R-:W-:Y:S02]  /*1530*/  IMAD.X R19, RZ, RZ, R19, P4 ;  /* 0x000000ffff137224 */ /* 0x000fe400020e0613 */
[----:B------:R-:W-:Y:S02]  /*1540*/  IMAD.X R15, RZ, RZ, RZ, P2 ;  /* 0x000000ffff0f7224 */ /* 0x000fe400010e06ff */
[----:B------:R-:W-:-:S02]  /*1550*/  IMAD R29, R46, 0xc5e1a99, R41 ;  /* 0x0c5e1a992e1d7824 */ /* 0x000fc400078e0229 */
[----:B------:R-:W-:Y:S02]  /*1560*/  IMAD.IADD R22, R23, 0x1, R22 ;  /* 0x0000000117167824 */ /* 0x000fe400078e0216 */
[C---:B------:R-:W-:Y:S01]  /*1570*/  IMAD R51, R55.reuse, 0x681240c5, R54 ;  /* 0x681240c537337824 */ /* 0x040fe200078e0236 */
[----:B------:R-:W-:Y:S01]  /*1580*/  IADD3 R24, P2, P4, R24, R15, R19 ;  /* 0x0000000f18187210 */ /* 0x000fe20007c5e013 */
[----:B------:R-:W-:Y:S02]  /*1590*/  IMAD R55, R55, 0x47b01102, R30 ;  /* 0x47b0110237377824 */ /* 0x000fe400078e021e */
[C---:B------:R-:W-:Y:S02]  /*15a0*/  IMAD R31, R39.reuse, -0x687e956f, R50 ;  /* 0x97816a91271f7824 */ /* 0x040fe400078e0232 */
[----:B------:R-:W-:Y:S02]  /*15b0*/  IMAD R45, R46, 0xdf490f1, R26 ;  /* 0x0df490f12e2d7824 */ /* 0x000fe400078e021a */
[----:B------:R-:W-:-:S02]  /*15c0*/  IMAD R39, R39, -0x1ece5fd7, R44 ;  /* 0xe131a02927277824 */ /* 0x000fc400078e022c */
[C---:B------:R-:W-:Y:S02]  /*15d0*/  IMAD R26, R22.reuse, 0x30644e72, RZ ;  /* 0x30644e72161a7824 */ /* 0x040fe400078e02ff */
[----:B------:R-:W-:Y:S02]  /*15e0*/  IMAD R52, R49, 0x47b01102, R28 ;  /* 0x47b0110231347824 */ /* 0x000fe400078e021c */
[----:B------:R-:W-:Y:S02]  /*15f0*/  IMAD R15, R22, 0x6871ca8d, R29 ;  /* 0x6871ca8d160f7824 */ /* 0x000fe400078e021d */
[C---:B------:R-:W-:Y:S01]  /*1600*/  IMAD R30, R32.reuse, -0x687e956f, R51 ;  /* 0x97816a91201e7824 */ /* 0x040fe200078e0233 */
[----:B------:R-:W5:Y:S01]  /*1610*/  LDG.E.64 R28, desc[UR6][R16.64+0x20] ;  /* 0x00002006101c7981 */ /* 0x000f62000c1e1b00 */
[C---:B------:R-:W-:Y:S02]  /*1620*/  IMAD R38, R32.reuse, -0x47afba4a, R53 ;  /* 0xb85045b620267824 */ /* 0x040fe400078e0235 */
[----:B------:R-:W-:-:S02]  /*1630*/  IMAD R44, R32, -0x7e7ea7a3, R57 ;  /* 0x8181585d202c7824 */ /* 0x000fc400078e0239 */
[----:B------:R-:W-:Y:S01]  /*1640*/  IMAD R32, R32, -0x1ece5fd7, R55 ;  /* 0xe131a02920207824 */ /* 0x000fe200078e0237 */
[----:B------:R-:W-:Y:S01]  /*1650*/  LOP3.LUT R26, R26, 0xfffffffe, RZ, 0xc0, !PT ;  /* 0xfffffffe1a1a7812 */ /* 0x000fe200078ec0ff */
[----:B------:R-:W-:Y:S02]  /*1660*/  IMAD.X R23, RZ, RZ, RZ, P1 ;  /* 0x000000ffff177224 */ /* 0x000fe400008e06ff */
[C---:B------:R-:W-:Y:S02]  /*1670*/  IMAD R31, R46.reuse, -0x7ff8138b, R31 ;  /* 0x8007ec752e1f7824 */ /* 0x040fe400078e021f */
[C---:B------:R-:W-:Y:S02]  /*1680*/  IMAD R33, R46.reuse, 0x681240c5, R33 ;  /* 0x681240c52e217824 */ /* 0x040fe400078e0221 */
[----:B------:R-:W-:Y:S02]  /*1690*/  IMAD R39, R46, 0x432eb066, R39 ;  /* 0x432eb0662e277824 */ /* 0x000fe400078e0227 */
[C---:B------:R-:W-:Y:S01]  /*16a0*/  IMAD R32, R49.reuse, 0x432eb066, R32 ;  /* 0x432eb06631207824 */ /* 0x040fe200078e0220 */
[----:B------:R-:W-:Y:S01]  /*16b0*/  IADD3 R26, P0, P1, R26, R23, R27 ;  /* 0x000000171a1a7210 */ /* 0x000fe2000791e01b */
[----:B------:R-:W-:-:S02]  /*16c0*/  IMAD R48, R49, 0xc5e1a99, R44 ;  /* 0x0c5e1a9931307824 */ /* 0x000fc400078e022c */
[----:B------:R-:W-:Y:S02]  /*16d0*/  IMAD R50, R49, 0x681240c5, R38 ;  /* 0x681240c531327824 */ /* 0x000fe400078e0226 */
[C---:B------:R-:W-:Y:S02]  /*16e0*/  IMAD R41, R22.reuse, 0x3c208c16, R31 ;  /* 0x3c208c1616297824 */ /* 0x040fe400078e021f */
[C---:B------:R-:W-:Y:S02]  /*16f0*/  IMAD R38, R22.reuse, -0x687e956f, R33 ;  /* 0x97816a9116267824 */ /* 0x040fe400078e0221 */
[C---:B------:R-:W-:Y:S02]  /*1700*/  IMAD R40, R22.reuse, -0x7e7ea7a3, R39 ;  /* 0x8181585d16287824 */ /* 0x040fe400078e0227 */
[C---:B------:R-:W-:Y:S02]  /*1710*/  IMAD R44, R22.reuse, -0x47afba4a, R45 ;  /* 0xb85045b6162c7824 */ /* 0x040fe400078e022d */
[----:B------:R-:W-:-:S02]  /*1720*/  IMAD R46, R22, -0x1ece5fd7, R47 ;  /* 0xe131a029162e7824 */ /* 0x000fc400078e022f */
[----:B------:R-:W-:Y:S01]  /*1730*/  IMAD R18, R49, 0xdf490f1, R18 ;  /* 0x0df490f131127824 */ /* 0x000fe200078e0212 */
[----:B------:R-:W5:Y:S01]  /*1740*/  LDG.E.64 R22, desc[UR6][R16.64+0x28] ;  /* 0x0000280610167981 */ /* 0x000f62000c1e1b00 */
[----:B------:R-:W-:Y:S02]  /*1750*/  IMAD R56, R25, -0x7e7ea7a3, R32 ;  /* 0x8181585d19387824 */ /* 0x000fe400078e0220 */
[----:B------:R-:W-:Y:S02]  /*1760*/  IMAD R32, R15, -0x1b799c77, RZ ;  /* 0xe48663890f207824 */ /* 0x000fe400078e02ff */
[----:B------:R-:W-:Y:S02]  /*1770*/  IMAD R68, R25, -0x47afba4a, R18 ;  /* 0xb85045b619447824 */ /* 0x000fe400078e0212 */
[----:B------:R-:W-:Y:S02]  /*1780*/  IMAD R30, R49, -0x7ff8138b, R30 ;  /* 0x8007ec75311e7824 */ /* 0x000fe400078e021e */
[----:B------:R-:W-:-:S04]  /*1790*/  IMAD.WIDE.U32 R18, R41, -0x1b799c77, RZ ;  /* 0xe486638929127825 */ /* 0x000fc800078e00ff */
[----:B------:R-:W-:Y:S02]  /*17a0*/  IMAD R15, R41, -0x782df87e, R32 ;  /* 0x87d20782290f7824 */ /* 0x000fe400078e0220 */
[C---:B------:R-:W-:Y:S02]  /*17b0*/  IMAD R27, R25.reuse, 0x3c208c16, R30 ;  /* 0x3c208c16191b7824 */ /* 0x040fe400078e021e */
[C---:B------:R-:W-:Y:S02]  /*17c0*/  IMAD R48, R25.reuse, 0x6871ca8d, R48 ;  /* 0x6871ca8d19307824 */ /* 0x040fe400078e0230 */
[C---:B------:R-:W-:Y:S02]  /*17d0*/  IMAD R54, R25.reuse, -0x687e956f, R50 ;  /* 0x97816a9119367824 */ /* 0x040fe400078e0232 */
[----:B------:R-:W-:Y:S01]  /*17e0*/  IMAD R70, R25, -0x1ece5fd7, R52 ;  /* 0xe131a02919467824 */ /* 0x000fe200078e0234 */
[----:B------:R-:W-:Y:S02]  /*17f0*/  IADD3 R25, PT, PT, R19, R15, RZ ;  /* 0x0000000f13197210 */ /* 0x000fe40007ffe0ff */
[----:B------:R-:W5:Y:S04]  /*1800*/  LDG.E.64 R18, desc[UR6][R16.64+0x30] ;  /* 0x0000300610127981 */ /* 0x000f68000c1e1b00 */
[----:B------:R-:W5:Y:S01]  /*1810*/  LDG.E.64 R16, desc[UR6][R16.64+0x38] ;  /* 0x0000380610107981 */ /* 0x000f62000c1e1b00 */
[----:B------:R-:W-:-:S02]  /*1820*/  IMAD R48, R48, -0x1b799c77, RZ ;  /* 0xe486638930307824 */ /* 0x000fc400078e02ff */
[----:B------:R-:W-:Y:S02]  /*1830*/  IMAD R38, R41, -0x7ff8138b, R38 ;  /* 0x8007ec7529267824 */ /* 0x000fe400078e0226 */
[----:B------:R-:W-:Y:S01]  /*1840*/  IMAD.WIDE.U32 R30, R27, -0x1b799c77, RZ ;  /* 0xe48663891b1e7825 */ /* 0x000fe200078e00ff */
[----:B------:R-:W-:-:S03]  /*1850*/  IADD3.X R39, PT, PT, RZ, RZ, RZ, P0, P1 ;  /* 0x000000ffff277210 */ /* 0x000fc600007e24ff */
[----:B------:R-:W-:Y:S02]  /*1860*/  IMAD R30, R27, -0x782df87e, R48 ;  /* 0x87d207821b1e7824 */ /* 0x000fe400078e0230 */
[----:B------:R-:W-:Y:S01]  /*1870*/  IMAD R38, R25, 0x3c208c16, R38 ;  /* 0x3c208c1619267824 */ /* 0x000fe200078e0226 */
[----:B------:R-:W-:Y:S01]  /*1880*/  IADD3.X R33, PT, PT, RZ, RZ, RZ, P2, P4 ;  /* 0x000000ffff217210 */ /* 0x000fe200017e84ff */
[----:B------:R-:W-:Y:S02]  /*1890*/  IMAD.IADD R15, R31, 0x1, R30 ;  /* 0x000000011f0f7824 */ /* 0x000fe400078e021e */
[----:B------:R-:W-:Y:S02]  /*18a0*/  IMAD R54, R27, -0x7ff8138b, R54 ;  /* 0x8007ec751b367824 */ /* 0x000fe400078e0236 */
[----:B------:R-:W-:Y:S01]  /*18b0*/  IMAD R30, R41, 0xc5e1a99, R40 ;  /* 0x0c5e1a99291e7824 */ /* 0x000fe200078e0228 */
[----:B------:R-:W-:Y:S01]  /*18c0*/  IADD3 R40, P2, PT, R38, 0x278302b9, RZ ;  /* 0x278302b926287810 */ /* 0x000fe20007f5e0ff */
[----:B------:R-:W-:Y:S01]  /*18d0*/  IMAD R47, R15, 0x3c208c16, R54 ;  /* 0x3c208c160f2f7824 */ /* 0x000fe200078e0236 */
[----:B------:R-:W-:-:S02]  /*18e0*/  IADD3 R0, P1, PT, R39, R0, RZ ;  /* 0x0000000027007210 */ /* 0x000fc40007f3e0ff */
[----:B------:R-:W-:Y:S01]  /*18f0*/  IADD3 R32, P0, PT, R33, R14, RZ ;  /* 0x0000000e21207210 */ /* 0x000fe20007f1e0ff */
[----:B------:R-:W-:Y:S02]  /*1900*/  IMAD.X R38, RZ, RZ, -0x1, P2 ;  /* 0xffffffffff267424 */ /* 0x000fe400010e06ff */
[----:B------:R-:W-:Y:S02]  /*1910*/  IMAD R52, R41, 0x47b01102, R0 ;  /* 0x47b0110229347824 */ /* 0x000fe400078e0200 */
[----:B------:R-:W-:Y:S01]  /*1920*/  IMAD.X R31, RZ, RZ, RZ, P1 ;  /* 0x000000ffff1f7224 */ /* 0x000fe200008e06ff */
[----:B------:R-:W-:Y:S01]  /*1930*/  IADD3 R47, P1, PT, R47, 0x278302b9, RZ ;  /* 0x278302b92f2f7810 */ /* 0x000fe20007f3e0ff */
[----:B------:R-:W-:Y:S02]  /*1940*/  IMAD R0, R35, R35, RZ ;  /* 0x0000002323007224 */ /* 0x000fe400078e02ff */
[----:B------:R-:W-:Y:S02]  /*1950*/  IMAD R14, R25, 0x30644e72, RZ ;  /* 0x30644e72190e7824 */ /* 0x000fe400078e02ff */
[----:B------:R-:W-:Y:S01]  /*1960*/  IMAD R50, R41, 0xdf490f1, R26 ;  /* 0x0df490f129327824 */ /* 0x000fe200078e021a */
[----:B------:R-:W-:Y:S01]  /*1970*/  SHF.R.S32.HI R33, RZ, 0x1f, R38 ;  /* 0x0000001fff217819 */ /* 0x000fe20000011426 */
[----:B------:R-:W-:Y:S01]  /*1980*/  IMAD R26, R25, 0x6871ca8d, R30 ;  /* 0x6871ca8d191a7824 */ /* 0x000fe200078e021e */
[----:B------:R-:W-:Y:S01]  /*1990*/  IADD3 R40, P6, PT, R40, -0x278302b9, RZ ;  /* 0xd87cfd4728287810 */ /* 0x000fe20007fde0ff */
[----:B------:R-:W-:Y:S01]  /*19a0*/  IMAD R56, R27, 0xc5e1a99, R56 ;  /* 0x0c5e1a991b387824 */ /* 0x000fe200078e0238 */
[----:B------:R-:W-:Y:S01]  /*19b0*/  LOP3.LUT R0, R0, 0xfffffffd, RZ, 0xc0, !PT ;  /* 0xfffffffd00007812 */ /* 0x000fe200078ec0ff */
[----:B------:R-:W-:Y:S01]  /*19c0*/  IMAD.X R30, RZ, RZ, -0x1, P1 ;  /* 0xffffffffff1e7424 */ /* 0x000fe200008e06ff */
[----:B------:R-:W-:Y:S01]  /*19d0*/  LOP3.LUT R14, R14, 0xfffffffe, RZ, 0xc0, !PT ;  /* 0xfffffffe0e0e7812 */ /* 0x000fe200078ec0ff */
[----:B------:R-:W-:Y:S01]  /*19e0*/  IMAD.X R74, RZ, RZ, RZ, P6 ;  /* 0x000000ffff4a7224 */ /* 0x000fe200030e06ff */
[----:B------:R-:W-:-:S02]  /*19f0*/  IADD3 R33, P1, P2, R26, -0x3c208c16, R33 ;  /* 0xc3df73ea1a217810 */ /* 0x000fc40007a3e021 */
[----:B------:R-:W-:Y:S01]  /*1a00*/  SHF.R.S32.HI R38, RZ, 0x1f, R38 ;  /* 0x0000001fff267819 */ /* 0x000fe20000011426 */
[----:B------:R-:W-:Y:S01]  /*1a10*/  IMAD R56, R15, 0x6871ca8d, R56 ;  /* 0x6871ca8d0f387824 */ /* 0x000fe200078e0238 */
[----:B------:R-:W-:Y:S01]  /*1a20*/  IADD3 R14, P4, P5, R14, R31, R0 ;  /* 0x0000001f0e0e7210 */ /* 0x000fe20007d9e000 */
[----:B------:R-:W-:Y:S01]  /*1a30*/  IMAD R44, R41, 0x681240c5, R44 ;  /* 0x681240c5292c7824 */ /* 0x000fe200078e022c */
[----:B------:R-:W-:Y:S02]  /*1a40*/  SHF.R.S32.HI R31, RZ, 0x1f, R30 ;  /* 0x0000001fff1f7819 */ /* 0x000fe4000001141e */
[----:B------:R-:W-:Y:S02]  /*1a50*/  IADD3.X R38, PT, PT, RZ, -0x1, R38, P1, P2 ;  /* 0xffffffffff267810 */ /* 0x000fe40000fe4426 */
[----:B------:R-:W-:Y:S02]  /*1a60*/  IADD3.X R0, PT, PT, RZ, RZ, RZ, P4, P5 ;  /* 0x000000ffff007210 */ /* 0x000fe400027ea4ff */
[----:B------:R-:W-:Y:S01]  /*1a70*/  IADD3 R74, P1, P2, R74, 0x3c208c16, R33 ;  /* 0x3c208c164a4a7810 */ /* 0x000fe20007a3e021 */
[----:B------:R-:W-:Y:S01]  /*1a80*/  IMAD R33, R25, -0x687e956f, R44 ;  /* 0x97816a9119217824 */ /* 0x000fe200078e022c */
[----:B------:R-:W-:-:S02]  /*1a90*/  IADD3 R31, P4, P5, R56, -0x3c208c16, R31 ;  /* 0xc3df73ea381f7810 */ /* 0x000fc40007d9e01f */
[----:B------:R-:W-:Y:S02]  /*1aa0*/  SHF.R.S32.HI R30, RZ, 0x1f, R30 ;  /* 0x0000001fff1e7819 */ /* 0x000fe4000001141e */
[----:B------:R-:W-:Y:S01]  /*1ab0*/  SHF.R.S32.HI R44, RZ, 0x1f, R38 ;  /* 0x0000001fff2c7819 */ /* 0x000fe20000011426 */
[----:B------:R-:W-:Y:S01]  /*1ac0*/  IMAD R68, R27, 0x681240c5, R68 ;  /* 0x681240c51b447824 */ /* 0x000fe200078e0244 */
[----:B------:R-:W-:Y:S02]  /*1ad0*/  IADD3 R47, P6, PT, R47, -0x278302b9, RZ ;  /* 0xd87cfd472f2f7810 */ /* 0x000fe40007fde0ff */
[----:B------:R-:W-:Y:S01]  /*1ae0*/  IADD3.X R30, PT, PT, RZ, -0x1, R30, P4, P5 ;  /* 0xffffffffff1e7810 */ /* 0x000fe200027ea41e */
[----:B------:R-:W-:Y:S01]  /*1af0*/  IMAD R48, R41, 0x432eb066, R46 ;  /* 0x432eb06629307824 */ /* 0x000fe200078e022e */
[----:B------:R-:W-:Y:S02]  /*1b00*/  IADD3 R44, P4, P5, R33, -0x6871ca8d, R44 ;  /* 0x978e3573212c7810 */ /* 0x000fe40007d9e02c */
[----:B------:R-:W-:Y:S01]  /*1b10*/  SHF.R.S32.HI R38, RZ, 0x1f, R38 ;  /* 0x0000001fff267819 */ /* 0x000fe20000011426 */
[----:B------:R-:W-:Y:S01]  /*1b20*/  IMAD R33, R15, -0x687e956f, R68 ;  /* 0x97816a910f217824 */ /* 0x000fe200078e0244 */
[----:B------:R-:W-:Y:S01]  /*1b30*/  SHF.R.S32.HI R26, RZ, 0x1f, R30 ;  /* 0x0000001fff1a7819 */ /* 0x000fe2000001141e */
[----:B------:R-:W-:Y:S01]  /*1b40*/  IMAD.X R46, RZ, RZ, RZ, P6 ;  /* 0x000000ffff2e7224 */ /* 0x000fe200030e06ff */
[----:B------:R-:W-:Y:S01]  /*1b50*/  IADD3.X R38, PT, PT, RZ, -0x1, R38, P4, P5 ;  /* 0xffffffffff267810 */ /* 0x000fe200027ea426 */
[----:B------:R-:W-:Y:S01]  /*1b60*/  IMAD R54, R27, 0xdf490f1, R24 ;  /* 0x0df490f11b367824 */ /* 0x000fe200078e0218 */
[----:B------:R-:W-:Y:S01]  /*1b70*/  IADD3.X R73, PT, PT, RZ, RZ, RZ, P1, P2 ;  /* 0x000000ffff497210 */ /* 0x000fe20000fe44ff */
[----:B------:R-:W-:Y:S01]  /*1b80*/  IMAD R48, R25, -0x7e7ea7a3, R48 ;  /* 0x8181585d19307824 */ /* 0x000fe200078e0230 */
[----:B------:R-:W-:-:S02]  /*1b90*/  IADD3 R46, P1, P2, R46, 0x3c208c16, R31 ;  /* 0x3c208c162e2e7810 */ /* 0x000fc40007a3e01f */
[----:B------:R-:W-:Y:S02]  /*1ba0*/  IADD3 R26, P4, P5, R33, -0x6871ca8d, R26 ;  /* 0x978e3573211a7810 */ /* 0x000fe40007d9e01a */
[----:B------:R-:W-:Y:S02]  /*1bb0*/  SHF.R.S32.HI R24, RZ, 0x1f, R30 ;  /* 0x0000001fff187819 */ /* 0x000fe4000001141e */
[----:B------:R-:W-:Y:S01]  /*1bc0*/  SHF.R.S32.HI R33, RZ, 0x1f, R38 ;  /* 0x0000001fff217819 */ /* 0x000fe20000011426 */
[C---:B------:R-:W-:Y:S01]  /*1bd0*/  IMAD R70, R27.reuse, 0x432eb066, R70 ;  /* 0x432eb0661b467824 */ /* 0x040fe200078e0246 */
[----:B------:R-:W-:Y:S01]  /*1be0*/  IADD3.X R41, PT, PT, RZ, RZ, RZ, P1, P2 ;  /* 0x000000ffff297210 */ /* 0x000fe20000fe44ff */
[----:B------:R-:W-:Y:S01]  /*1bf0*/  IMAD R56, R27, 0x47b01102, R32 ;  /* 0x47b011021b387824 */ /* 0x000fe200078e0220 */
[----:B------:R-:W-:Y:S02]  /*1c00*/  IADD3.X R27, PT, PT, RZ, -0x1, R24, P4, P5 ;  /* 0xffffffffff1b7810 */ /* 0x000fe400027ea418 */
[----:B------:R-:W-:-:S02]  /*1c10*/  IADD3 R33, P1, P2, R48, 0x687e956f, R33 ;  /* 0x687e956f30217810 */ /* 0x000fc40007a3e021 */
[----:B------:R-:W-:Y:S01]  /*1c20*/  SHF.R.S32.HI R38, RZ, 0x1f, R38 ;  /* 0x0000001fff267819 */ /* 0x000fe20000011426 */
[----:B------:R-:W-:Y:S01]  /*1c30*/  IMAD R31, R15, -0x7e7ea7a3, R70 ;  /* 0x8181585d0f1f7824 */ /* 0x000fe200078e0246 */
[----:B------:R-:W-:Y:S02]  /*1c40*/  IADD3 R73, P4, P5, R44, 0x6871ca8d, R73 ;  /* 0x6871ca8d2c497810 */ /* 0x000fe40007d9e049 */
[----:B------:R-:W-:Y:S02]  /*1c50*/  SHF.R.S32.HI R24, RZ, 0x1f, R27 ;  /* 0x0000001fff187819 */ /* 0x000fe4000001141b */
[----:B------:R-:W-:Y:S01]  /*1c60*/  IADD3.X R38, PT, PT, RZ, -0x1, R38, P1, P2 ;  /* 0xffffffffff267810 */ /* 0x000fe20000fe4426 */
[----:B------:R-:W-:Y:S01]  /*1c70*/  IMAD R39, R25, -0x47afba4a, R50 ;  /* 0xb85045b619277824 */ /* 0x000fe200078e0232 */
[----:B------:R-:W-:Y:S02]  /*1c80*/  IADD3 R41, P1, P2, R26, 0x6871ca8d, R41 ;  /* 0x6871ca8d1a297810 */ /* 0x000fe40007a3e029 */
[----:B------:R-:W-:-:S02]  /*1c90*/  IADD3.X R72, PT, PT, RZ, RZ, RZ, P4, P5 ;  /* 0x000000ffff487210 */ /* 0x000fc400027ea4ff */
[----:B------:R-:W-:Y:S02]  /*1ca0*/  IADD3 R24, P4, P5, R31, 0x687e956f, R24 ;  /* 0x687e956f1f187810 */ /* 0x000fe40007d9e018 */
[----:B------:R-:W-:Y:S02]  /*1cb0*/  SHF.R.S32.HI R26, RZ, 0x1f, R27 ;  /* 0x0000001fff1a7819 */ /* 0x000fe4000001141b */
[----:B------:R-:W-:Y:S01]  /*1cc0*/  SHF.R.S32.HI R30, RZ, 0x1f, R38 ;  /* 0x0000001fff1e7819 */ /* 0x000fe20000011426 */
[----:B------:R-:W-:Y:S01]  /*1cd0*/  IMAD R52, R25, -0x1ece5fd7, R52 ;  /* 0xe131a02919347824 */ /* 0x000fe200078e0234 */
[----:B------:R-:W-:Y:S02]  /*1ce0*/  IADD3.X R31, PT, PT, RZ, RZ, RZ, P1, P2 ;  /* 0x000000ffff1f7210 */ /* 0x000fe40000fe44ff */
[----:B------:R-:W-:Y:S02]  /*1cf0*/  IADD3.X R25, PT, PT, RZ, -0x1, R26, P4, P5 ;  /* 0xffffffffff197810 */ /* 0x000fe400027ea41a */
[----:B------:R-:W-:-:S02]  /*1d00*/  IADD3 R30, P1, P2, R39, 0x7e7ea7a3, R30 ;  /* 0x7e7ea7a3271e7810 */ /* 0x000fc40007a3e01e */
[----:B------:R-:W-:Y:S01]  /*1d10*/  SHF.R.S32.HI R38, RZ, 0x1f, R38 ;  /* 0x0000001fff267819 */ /* 0x000fe20000011426 */
[----:B------:R-:W-:Y:S01]  /*1d20*/  IMAD R54, R15, -0x47afba4a, R54 ;  /* 0xb85045b60f367824 */ /* 0x000fe200078e0236 */
[----:B------:R-:W-:Y:S02]  /*1d30*/  IADD3 R72, P5, P4, R33, -0x687e956f, R72 ;  /* 0x97816a9121487810 */ /* 0x000fe40007cbe048 */
[----:B------:R-:W-:Y:S02]  /*1d40*/  SHF.R.S32.HI R27, RZ, 0x1f, R25 ;  /* 0x0000001fff1b7819 */ /* 0x000fe40000011419 */
[----:B------:R-:W-:Y:S02]  /*1d50*/  IADD3.X R38, PT, PT, RZ, -0x1, R38, P1, P2 ;  /* 0xffffffffff267810 */ /* 0x000fe40000fe4426 */
[----:B------:R-:W-:Y:S02]  /*1d60*/  IADD3 R31, P1, P2, R24, -0x687e956f, R31 ;  /* 0x97816a91181f7810 */ /* 0x000fe40007a3e01f */
[----:B------:R-:W-:-:S02]  /*1d70*/  IADD3.X R71, PT, PT, RZ, RZ, RZ, P5, P4 ;  /* 0x000000ffff477210 */ /* 0x000fc40002fe84ff */
[----:B------:R-:W-:Y:S02]  /*1d80*/  IADD3 R27, P5, P4, R54, 0x7e7ea7a3, R27 ;  /* 0x7e7ea7a3361b7810 */ /* 0x000fe40007cbe01b */
[----:B------:R-:W-:Y:S01]  /*1d90*/  SHF.R.S32.HI R24, RZ, 0x1f, R25 ;  /* 0x0000001fff187819 */ /* 0x000fe20000011419 */
[----:B------:R-:W-:Y:S01]  /*1da0*/  IMAD R56, R15, -0x1ece5fd7, R56 ;  /* 0xe131a0290f387824 */ /* 0x000fe200078e0238 */
[----:B------:R-:W-:Y:S01]  /*1db0*/  SHF.R.S32.HI R33, RZ, 0x1f, R38 ;  /* 0x0000001fff217819 */ /* 0x000fe20000011426 */
[----:B------:R-:W-:Y:S01]  /*1dc0*/  IMAD R26, R67, R67, RZ ;  /* 0x00000043431a7224 */ /* 0x000fe200078e02ff */
[----:B------:R-:W-:Y:S01]  /*1dd0*/  IADD3.X R24, PT, PT, RZ, -0x1, R24, P5, P4 ;  /* 0xffffffffff187810 */ /* 0x000fe20002fe8418 */
[----:B--2---:R-:W-:Y:S01]  /*1de0*/  IMAD R44, R10, R40, RZ ;  /* 0x000000280a2c7224 */ /* 0x004fe200078e02ff */
[----:B------:R-:W-:Y:S01]  /*1df0*/  IADD3.X R32, PT, PT, RZ, RZ, RZ, P1, P2 ;  /* 0x000000ffff207210 */ /* 0x000fe20000fe44ff */
[----:B------:R-:W2:Y:S01]  /*1e00*/  LDG.E.64 R54, desc[UR6][R2.64+0x8] ;  /* 0x0000080602367981 */ /* 0x000ea2000c1e1b00 */
[----:B------:R-:W-:-:S02]  /*1e10*/  IADD3 R33, P5, P4, R52, 0x47afba4a, R33 ;  /* 0x47afba4a34217810 */ /* 0x000fc40007cbe021 */
[----:B------:R-:W-:Y:S02]  /*1e20*/  SHF.R.S32.HI R38, RZ, 0x1f, R38 ;  /* 0x0000001fff267819 */ /* 0x000fe40000011426 */
[----:B------:R-:W-:Y:S02]  /*1e30*/  IADD3 R71, P1, P2, R30, -0x7e7ea7a3, R71 ;  /* 0x8181585d1e477810 */ /* 0x000fe40007a3e047 */
[----:B------:R-:W-:Y:S01]  /*1e40*/  IADD3.X R38, PT, PT, RZ, -0x1, R38, P5, P4 ;  /* 0xffffffffff267810 */ /* 0x000fe20002fe8426 */
[----:B------:R-:W-:Y:S01]  /*1e50*/  IMAD R15, R15, 0x30644e72, RZ ;  /* 0x30644e720f0f7824 */ /* 0x000fe200078e02ff */
[----:B------:R-:W-:Y:S02]  /*1e60*/  IADD3.X R70, PT, PT, RZ, RZ, RZ, P1, P2 ;  /* 0x000000ffff467210 */ /* 0x000fe40000fe44ff */
[----:B------:R-:W-:Y:S02]  /*1e70*/  SHF.R.S32.HI R25, RZ, 0x1f, R24 ;  /* 0x0000001fff197819 */ /* 0x000fe40000011418 */
[----:B------:R-:W-:-:S02]  /*1e80*/  IADD3 R32, P1, P2, R27, -0x7e7ea7a3, R32 ;  /* 0x8181585d1b207810 */ /* 0x000fc40007a3e020 */
[----:B------:R-:W-:Y:S02]  /*1e90*/  IADD3.X R30, PT, PT, RZ, RZ, RZ, P0, !PT ;  /* 0x000000ffff1e7210 */ /* 0x000fe400007fe4ff */
[----:B------:R-:W-:Y:S02]  /*1ea0*/  SHF.R.S32.HI R39, RZ, 0x1f, R38 ;  /* 0x0000001fff277819 */ /* 0x000fe40000011426 */
[----:B------:R-:W-:Y:S02]  /*1eb0*/  IADD3 R70, P6, P0, R33, -0x47afba4a, R70 ;  /* 0xb85045b621467810 */ /* 0x000fe400078de046 */
[----:B------:R-:W-:Y:S02]  /*1ec0*/  IADD3 R25, P4, P5, R56, 0x47afba4a, R25 ;  /* 0x47afba4a38197810 */ /* 0x000fe40007d9e019 */
[----:B------:R-:W-:Y:S02]  /*1ed0*/  LOP3.LUT R33, R26, 0xfffffffd, RZ, 0xc0, !PT ;  /* 0xfffffffd1a217812 */ /* 0x000fe400078ec0ff */
[----:B------:R-:W-:-:S02]  /*1ee0*/  SHF.R.S32.HI R27, RZ, 0x1f, R24 ;  /* 0x0000001fff1b7819 */ /* 0x000fc40000011418 */
[----:B------:R-:W-:Y:S02]  /*1ef0*/  LOP3.LUT R15, R15, 0xfffffffe, RZ, 0xc0, !PT ;  /* 0xfffffffe0f0f7812 */ /* 0x000fe400078ec0ff */
[----:B------:R-:W-:Y:S02]  /*1f00*/  IADD3.X R26, PT, PT, RZ, RZ, RZ, P1, P2 ;  /* 0x000000ffff1a7210 */ /* 0x000fe40000fe44ff */
[----:B------:R-:W-:Y:S02]  /*1f10*/  SHF.R.S32.HI R24, RZ, 0x1f, R38 ;  /* 0x0000001fff187819 */ /* 0x000fe40000011426 */
[----:B------:R-:W-:Y:S02]  /*1f20*/  IADD3 R38, P2, P1, R14, 0x1ece5fd7, R39 ;  /* 0x1ece5fd70e267810 */ /* 0x000fe4000795e027 */
[----:B------:R-:W-:Y:S02]  /*1f30*/  IADD3.X R27, PT, PT, RZ, -0x1, R27, P4, P5 ;  /* 0xffffffffff1b7810 */ /* 0x000fe400027ea41b */
[----:B------:R-:W-:-:S02]  /*1f40*/  IADD3 R15, P5, P4, R15, R30, R33 ;  /* 0x0000001e0f0f7210 */ /* 0x000fc40007cbe021 */
[----:B------:R-:W-:Y:S02]  /*1f50*/  IADD3.X R69, PT, PT, RZ, RZ, RZ, P6, P0 ;  /* 0x000000ffff457210 */ /* 0x000fe400037e04ff */
[----:B------:R-:W-:Y:S02]  /*1f60*/  IADD3.X R33, PT, PT, RZ, -0x1, R24, P2, P1 ;  /* 0xffffffffff217810 */ /* 0x000fe400017e2418 */
[----:B------:R-:W-:Y:S01]  /*1f70*/  IADD3 R26, P2, P6, R25, -0x47afba4a, R26 ;  /* 0xb85045b6191a7810 */ /* 0x000fe20007e5e01a */
[----:B------:R-:W-:Y:S01]  /*1f80*/  IMAD R25, R74, R10, RZ ;  /* 0x0000000a4a197224 */ /* 0x000fe200078e02ff */
[----:B------:R-:W-:-:S03]  /*1f90*/  SHF.R.S32.HI R24, RZ, 0x1f, R27 ;  /* 0x0000001fff187819 */ /* 0x000fc6000001141b */
[----:B------:R-:W-:Y:S01]  /*1fa0*/  IMAD R25, R11, R40, R25 ;  /* 0x000000280b197224 */ /* 0x000fe200078e0219 */
[----:B------:R-:W-:Y:S02]  /*1fb0*/  IADD3 RZ, P0, PT, RZ, R14, RZ ;  /* 0x0000000effff7210 */ /* 0x000fe40007f1e0ff */
[----:B------:R-:W-:Y:S01]  /*1fc0*/  IADD3.X R30, PT, PT, RZ, RZ, RZ, P5, P4 ;  /* 0x000000ffff1e7210 */ /* 0x000fe20002fe84ff */
[----:B------:R-:W-:Y:S01]  /*1fd0*/  IMAD R39, R25, -0x1b799c77, RZ ;  /* 0xe486638919277824 */ /* 0x000fe200078e02ff */
[----:B------:R-:W-:Y:S02]  /*1fe0*/  IADD3 RZ, P1, PT, RZ, R15, RZ ;  /* 0x0000000fffff7210 */ /* 0x000fe40007f3e0ff */
[----:B------:R-:W-:Y:S01]  /*1ff0*/  IADD3 R24, P4, P5, R15, 0x1ece5fd7, R24 ;  /* 0x1ece5fd70f187810 */ /* 0x000fe20007d9e018 */
[----:B------:R-:W-:Y:S01]  /*2000*/  IMAD.WIDE.U32 R14, R44, -0x1b799c77, RZ ;  /* 0xe48663892c0e7825 */ /* 0x000fe200078e00ff */
[----:B------:R-:W-:-:S03]  /*2010*/  LEA.HI.X.SX32 R68, R33, R0, 0x1, P0 ;  /* 0x0000000021447211 */ /* 0x000fc600000f0eff */
[----:B------:R-:W-:Y:S02]  /*2020*/  IMAD R14, R44, -0x782df87e, R39 ;  /* 0x87d207822c0e7824 */ /* 0x000fe400078e0227 */
[-C--:B---3--:R-:W-:Y:S02]  /*2030*/  IMAD R39, R8, R74.reuse, RZ ;  /* 0x0000004a08277224 */ /* 0x088fe400078e02ff */
[----:B------:R-:W-:Y:S02]  /*2040*/  IMAD R33, R9, R73, RZ ;  /* 0x0000004909217224 */ /* 0x000fe400078e02ff */
[----:B------:R-:W-:Y:S02]  /*2050*/  IMAD.IADD R0, R15, 0x1, R14 ;  /* 0x000000010f007824 */ /* 0x000fe400078e020e */
[----:B------:R-:W-:Y:S02]  /*2060*/  IMAD R39, R44, 0xc5e1a99, R39 ;  /* 0x0c5e1a992c277824 */ /* 0x000fe400078e0227 */
[----:B------:R-:W-:-:S02]  /*2070*/  IMAD R15, R11, R74, RZ ;  /* 0x0000004a0b0f7224 */ /* 0x000fc400078e02ff */
[C---:B------:R-:W-:Y:S02]  /*2080*/  IMAD R45, R44.reuse, 0x432eb066, R33 ;  /* 0x432eb0662c2d7824 */ /* 0x040fe400078e0221 */
[C---:B------:R-:W-:Y:S02]  /*2090*/  IMAD R33, R9.reuse, R74, RZ ;  /* 0x0000004a09217224 */ /* 0x040fe400078e02ff */
[----:B------:R-:W-:Y:S02]  /*20a0*/  IMAD R39, R9, R40, R39 ;  /* 0x0000002809277224 */ /* 0x000fe400078e0227 */
[----:B------:R-:W-:Y:S02]  /*20b0*/  IMAD R15, R44, -0x7ff8138b, R15 ;  /* 0x8007ec752c0f7824 */ /* 0x000fe400078e020f */
[----:B----4-:R-:W-:Y:S02]  /*20c0*/  IMAD R45, R12, R74, R45 ;  /* 0x0000004a0c2d7224 */ /* 0x010fe400078e022d */
[----:B------:R-:W-:-:S02]  /*20d0*/  IMAD R33, R44, 0x681240c5, R33 ;  /* 0x681240c52c217824 */ /* 0x000fc400078e0221 */
[-C--:B------:R-:W-:Y:S02]  /*20e0*/  IMAD R39, R11, R73.reuse, R39 ;  /* 0x000000490b277224 */ /* 0x080fe400078e0227 */
[C---:B------:R-:W-:Y:S02]  /*20f0*/  IMAD R15, R8.reuse, R40, R15 ;  /* 0x00000028080f7224 */ /* 0x040fe400078e020f */
[CC--:B------:R-:W-:Y:S01]  /*2100*/  IMAD R45, R8.reuse, R72.reuse, R45 ;  /* 0x00000048082d7224 */ /* 0x0c0fe200078e022d */
[----:B------:R-:W-:Y:S01]  /*2110*/  SHF.R.S32.HI R27, RZ, 0x1f, R27 ;  /* 0x0000001fff1b7819 */ /* 0x000fe2000001141b */
[-C--:B------:R-:W-:Y:S02]  /*2120*/  IMAD R33, R8, R73.reuse, R33 ;  /* 0x0000004908217224 */ /* 0x080fe400078e0221 */
[C---:B------:R-:W-:Y:S02]  /*2130*/  IMAD R39, R10.reuse, R72, R39 ;  /* 0x000000480a277224 */ /* 0x040fe400078e0227 */
[----:B------:R-:W-:-:S02]  /*2140*/  IMAD R15, R10, R73, R15 ;  /* 0x000000490a0f7224 */ /* 0x000fc400078e020f */
[-C--:B------:R-:W-:Y:S01]  /*2150*/  IMAD R45, R13, R40.reuse, R45 ;  /* 0x000000280d2d7224 */ /* 0x080fe200078e022d */
[----:B------:R-:W-:Y:S01]  /*2160*/  IADD3.X R25, PT, PT, RZ, RZ, RZ, P2, P6 ;  /* 0x000000ffff197210 */ /* 0x000fe200017ec4ff */
[----:B------:R-:W-:Y:S01]  /*2170*/  IMAD R33, R12, R40, R33 ;  /* 0x000000280c217224 */ /* 0x000fe200078e0221 */
[----:B------:R-:W-:Y:S01]  /*2180*/  IADD3.X R27, PT, PT, RZ, -0x1, R27, P4, P5 ;  /* 0xffffffffff1b7810 */ /* 0x000fe200027ea41b */
[C---:B------:R-:W-:Y:S02]  /*2190*/  IMAD R39, R0.reuse, 0x6871ca8d, R39 ;  /* 0x6871ca8d00277824 */ /* 0x040fe400078e0227 */
[C---:B------:R-:W-:Y:S02]  /*21a0*/  IMAD R14, R0.reuse, 0x3c208c16, R15 ;  /* 0x3c208c16000e7824 */ /* 0x040fe400078e020f */
[----:B------:R-:W-:Y:S01]  /*21b0*/  IMAD R45, R0, -0x7e7ea7a3, R45 ;  /* 0x8181585d002d7824 */ /* 0x000fe200078e022d */
[----:B------:R-:W-:Y:S01]  /*21c0*/  IADD3 R25, P4, P2, R24, -0x1ece5fd7, R25 ;  /* 0xe131a02918197810 */ /* 0x000fe20007a9e019 */
[----:B------:R-:W-:Y:S01]  /*21d0*/  IMAD R33, R11, R72, R33 ;  /* 0x000000480b217224 */ /* 0x000fe200078e0221 */
[----:B------:R-:W-:Y:S01]  /*21e0*/  LEA.HI.X.SX32 R15, R27, R30, 0x1, P1 ;  /* 0x0000001e1b0f7211 */ /* 0x000fe200008f0eff */
[----:B------:R-:W-:Y:S01]  /*21f0*/  IMAD R27, R39, -0x1b799c77, RZ ;  /* 0xe4866389271b7824 */ /* 0x000fe200078e02ff */
[----:B------:R-:W-:Y:S01]  /*2200*/  IADD3 R69, P5, P6, R38, -0x1ece5fd7, R69 ;  /* 0xe131a02926457810 */ /* 0x000fe20007ebe045 */
[----:B------:R-:W-:-:S02]  /*2210*/  IMAD R24, R14, 0xc5e1a99, R45 ;  /* 0x0c5e1a990e187824 */ /* 0x000fc400078e022d */
[----:B------:R-:W-:Y:S01]  /*2220*/  IMAD R45, R0, -0x687e956f, R33 ;  /* 0x97816a91002d7824 */ /* 0x000fe200078e0221 */
[----:B------:R-:W-:Y:S01]  /*2230*/  IADD3 RZ, P0, PT, RZ, R69, RZ ;  /* 0x00000045ffff7210 */ /* 0x000fe20007f1e0ff */
[----:B------:R-:W-:Y:S01]  /*2240*/  IMAD.WIDE.U32 R38, R14, -0x1b799c77, RZ ;  /* 0xe48663890e267825 */ /* 0x000fe200078e00ff */
[----:B------:R-:W-:-:S03]  /*2250*/  IADD3.X R33, PT, PT, RZ, RZ, RZ, P5, P6 ;  /* 0x000000ffff217210 */ /* 0x000fc60002fec4ff */
[C---:B------:R-:W-:Y:S02]  /*2260*/  IMAD R27, R14.reuse, -0x782df87e, R27 ;  /* 0x87d207820e1b7824 */ /* 0x040fe400078e021b */
[----:B------:R-:W-:Y:S02]  /*2270*/  IMAD R49, R11, R71, R24 ;  /* 0x000000470b317224 */ /* 0x000fe400078e0218 */
[----:B------:R-:W-:Y:S02]  /*2280*/  IMAD R45, R14, -0x7ff8138b, R45 ;  /* 0x8007ec750e2d7824 */ /* 0x000fe400078e022d */
[----:B------:R-:W-:Y:S02]  /*2290*/  IMAD.IADD R27, R39, 0x1, R27 ;  /* 0x00000001271b7824 */ /* 0x000fe400078e021b */
[----:B------:R-:W-:Y:S02]  /*22a0*/  IMAD R30, R10, R70, R49 ;  /* 0x000000460a1e7224 */ /* 0x000fe400078e0231 */
[----:B------:R-:W-:-:S02]  /*22b0*/  IMAD R39, R12, R72, RZ ;  /* 0x000000480c277224 */ /* 0x000fc400078e02ff */
[----:B------:R-:W-:Y:S02]  /*22c0*/  IMAD.X R68, R68, 0x1, R33, P0 ;  /* 0x0000000144447824 */ /* 0x000fe400000e0621 */
[----:B------:R-:W-:Y:S02]  /*22d0*/  IMAD R24, R10, R71, R45 ;  /* 0x000000470a187224 */ /* 0x000fe400078e022d */
[----:B------:R-:W-:Y:S02]  /*22e0*/  IMAD R33, R72, R9, RZ ;  /* 0x0000000948217224 */ /* 0x000fe400078e02ff */
[C---:B------:R-:W-:Y:S02]  /*22f0*/  IMAD R30, R27.reuse, 0x6871ca8d, R30 ;  /* 0x6871ca8d1b1e7824 */ /* 0x040fe400078e021e */
[----:B------:R-:W-:Y:S02]  /*2300*/  IMAD R49, R44, 0x47b01102, R39 ;  /* 0x47b011022c317824 */ /* 0x000fe400078e0227 */
[----:B------:R-:W-:-:S02]  /*2310*/  IMAD R24, R27, 0x3c208c16, R24 ;  /* 0x3c208c161b187824 */ /* 0x000fc400078e0218 */
[----:B------:R-:W-:Y:S02]  /*2320*/  IMAD R45, R44, 0xdf490f1, R33 ;  /* 0x0df490f12c2d7824 */ /* 0x000fe400078e0221 */
[----:B------:R-:W-:Y:S01]  /*2330*/  IMAD R33, R30, -0x1b799c77, RZ ;  /* 0xe48663891e217824 */ /* 0x000fe200078e02ff */
[----:B------:R-:W-:Y:S01]  /*2340*/  IADD3 RZ, P0, PT, RZ, R25, RZ ;  /* 0x00000019ffff7210 */ /* 0x000fe20007f1e0ff */
[----:B------:R-:W-:Y:S01]  /*2350*/  IMAD R49, R0, -0x1ece5fd7, R49 ;  /* 0xe131a02900317824 */ /* 0x000fe200078e0231 */
[----:B------:R-:W-:Y:S01]  /*2360*/  IADD3.X R30, PT, PT, RZ, RZ, RZ, P4, P2 ;  /* 0x000000ffff1e7210 */ /* 0x000fe200027e44ff */
[----:B------:R-:W-:-:S04]  /*2370*/  IMAD.WIDE.U32 R38, R24, -0x1b799c77, RZ ;  /* 0xe486638918267825 */ /* 0x000fc800078e00ff */
[----:B------:R-:W-:Y:S02]  /*2380*/  IMAD R38, R24, -0x782df87e, R33 ;  /* 0x87d2078218267824 */ /* 0x000fe400078e0221 */
[-C--:B------:R-:W-:Y:S02]  /*2390*/  IMAD R45, R12, R73.reuse, R45 ;  /* 0x000000490c2d7224 */ /* 0x080fe400078e022d */
[C---:B------:R-:W-:Y:S02]  /*23a0*/  IMAD R51, R13.reuse, R73, R49 ;  /* 0x000000490d337224 */ /* 0x040fe400078e0231 */
[----:B------:R-:W-:Y:S02]  /*23b0*/  IMAD R33, R13, R72, RZ ;  /* 0x000000480d217224 */ /* 0x000fe400078e02ff */
[----:B------:R-:W-:Y:S02]  /*23c0*/  IMAD.X R15, R15, 0x1, R30, P0 ;  /* 0x000000010f0f7824 */ /* 0x000fe400000e061e */
[----:B------:R-:W-:-:S02]  /*23d0*/  IMAD.IADD R30, R39, 0x1, R38 ;  /* 0x00000001271e7824 */ /* 0x000fc400078e0226 */
[----:B------:R-:W-:Y:S02]  /*23e0*/  IMAD R39, R13, R74, R45 ;  /* 0x0000004a0d277224 */ /* 0x000fe400078e022d */
[----:B------:R-:W-:Y:S02]  /*23f0*/  IMAD R51, R14, 0x432eb066, R51 ;  /* 0x432eb0660e337824 */ /* 0x000fe400078e0233 */
[----:B------:R-:W-:Y:S02]  /*2400*/  IMAD R38, R12, R71, R33 ;  /* 0x000000470c267224 */ /* 0x000fe400078e0221 */
[----:B------:R-:W-:Y:S02]  /*2410*/  IMAD R33, R71, R13, RZ ;  /* 0x0000000d47217224 */ /* 0x000fe400078e02ff */
[----:B------:R-:W-:Y:S02]  /*2420*/  IMAD R49, R0, -0x47afba4a, R39 ;  /* 0xb85045b600317824 */ /* 0x000fe400078e0227 */
[----:B------:R-:W-:-:S02]  /*2430*/  IMAD R51, R9, R71, R51 ;  /* 0x0000004709337224 */ /* 0x000fc400078e0233 */
[C---:B-----5:R-:W-:Y:S02]  /*2440*/  IMAD R39, R20.reuse, R73, R38 ;  /* 0x0000004914277224 */ /* 0x060fe400078e0226 */
[C---:B------:R-:W-:Y:S02]  /*2450*/  IMAD R45, R20.reuse, R71, RZ ;  /* 0x00000047142d7224 */ /* 0x040fe400078e02ff */
[----:B------:R-:W-:Y:S02]  /*2460*/  IMAD R33, R20, R72, R33 ;  /* 0x0000004814217224 */ /* 0x000fe400078e0221 */
[----:B------:R-:W-:Y:S02]  /*2470*/  IMAD R49, R14, 0x681240c5, R49 ;  /* 0x681240c50e317824 */ /* 0x000fe400078e0231 */
[-C--:B------:R-:W-:Y:S02]  /*2480*/  IMAD R51, R20, R74.reuse, R51 ;  /* 0x0000004a14337224 */ /* 0x080fe400078e0233 */
[----:B------:R-:W-:-:S02]  /*2490*/  IMAD R39, R21, R74, R39 ;  /* 0x0000004a15277224 */ /* 0x000fc400078e0227 */
[C---:B------:R-:W-:Y:S02]  /*24a0*/  IMAD R45, R21.reuse, R72, R45 ;  /* 0x00000048152d7224 */ /* 0x040fe400078e022d */
[C---:B------:R-:W-:Y:S02]  /*24b0*/  IMAD R33, R21.reuse, R73, R33 ;  /* 0x0000004915217224 */ /* 0x040fe400078e0221 */
[----:B------:R-:W-:Y:S02]  /*24c0*/  IMAD R53, R8, R71, R49 ;  /* 0x0000004708357224 */ /* 0x000fe400078e0231 */
[----:B------:R-:W-:Y:S02]  /*24d0*/  IMAD R51, R21, R40, R51 ;  /* 0x0000002815337224 */ /* 0x000fe400078e0233 */
[-C--:B------:R-:W-:Y:S02]  /*24e0*/  IMAD R39, R9, R70.reuse, R39 ;  /* 0x0000004609277224 */ /* 0x080fe400078e0227 */
[----:B------:R-:W-:-:S02]  /*24f0*/  IMAD R33, R12, R70, R33 ;  /* 0x000000460c217224 */ /* 0x000fc400078e0221 */
[-C--:B------:R-:W-:Y:S02]  /*2500*/  IMAD R45, R13, R70.reuse, R45 ;  /* 0x000000460d2d7224 */ /* 0x080fe400078e022d */
[----:B------:R-:W-:Y:S02]  /*2510*/  IMAD R48, R8, R70, R51 ;  /* 0x0000004608307224 */ /* 0x000fe400078e0233 */
[----:B------:R-:W-:Y:S02]  /*2520*/  IMAD R53, R20, R40, R53 ;  /* 0x0000002814357224 */ /* 0x000fe400078e0235 */
[----:B------:R-:W-:Y:S02]  /*2530*/  IMAD R39, R8, R69, R39 ;  /* 0x0000004508277224 */ /* 0x000fe400078e0227 */
[----:B------:R-:W-:Y:S02]  /*2540*/  IMAD R0, R0, 0x30644e72, RZ ;  /* 0x30644e7200007824 */ /* 0x000fe400078e02ff */
[----:B------:R-:W-:-:S02]  /*2550*/  IMAD R38, R70, R20, RZ ;  /* 0x0000001446267224 */ /* 0x000fc400078e02ff */
[-C--:B------:R-:W-:Y:S02]  /*2560*/  IMAD R44, R21, R70.reuse, RZ ;  /* 0x00000046152c7224 */ /* 0x080fe400078e02ff */
[-C--:B------:R-:W-:Y:S02]  /*2570*/  IMAD R33, R9, R69.reuse, R33 ;  /* 0x0000004509217224 */ /* 0x080fe400078e0221 */
[-C--:B------:R-:W-:Y:S02]  /*2580*/  IMAD R45, R12, R69.reuse, R45 ;  /* 0x000000450c2d7224 */ /* 0x080fe400078e022d */
[C---:B------:R-:W-:Y:S02]  /*2590*/  IMAD R48, R11.reuse, R69, R48 ;  /* 0x000000450b307224 */ /* 0x040fe400078e0230 */
[C---:B------:R-:W-:Y:S01]  /*25a0*/  IMAD R53, R11.reuse, R70, R53 ;  /* 0x000000460b357224 */ /* 0x040fe200078e0235 */
[----:B------:R-:W-:Y:S01]  /*25b0*/  LOP3.LUT R0, R0, 0xfffffffe, RZ, 0xc0, !PT ;  /* 0xfffffffe00007812 */ /* 0x000fe200078ec0ff */
[----:B------:R-:W-:-:S02]  /*25c0*/  IMAD R11, R11, R68, R39 ;  /* 0x000000440b0b7224 */ /* 0x000fc400078e0227 */
[----:B------:R-:W-:Y:S02]  /*25d0*/  IMAD R38, R21, R71, R38 ;  /* 0x0000004715267224 */ /* 0x000fe400078e0226 */
[----:B------:R-:W-:Y:S02]  /*25e0*/  IMAD R51, R20, R69, R44 ;  /* 0x0000004514337224 */ /* 0x000fe400078e022c */
[-C--:B------:R-:W-:Y:S02]  /*25f0*/  IMAD R33, R8, R68.reuse, R33 ;  /* 0x0000004408217224 */ /* 0x080fe400078e0221 */
[----:B------:R-:W-:Y:S02]  /*2600*/  IMAD R45, R9, R68, R45 ;  /* 0x00000044092d7224 */ /* 0x000fe400078e022d */
[----:B------:R-:W-:Y:S02]  /*2610*/  IMAD R8, R14, 0xdf490f1, RZ ;  /* 0x0df490f10e087824 */ /* 0x000fe400078e02ff */
[----:B------:R-:W-:Y:S01]  /*2620*/  IMAD R9, R27, -0x7e7ea7a3, R48 ;  /* 0x8181585d1b097824 */ /* 0x000fe200078e0230 */
[----:B------:R-:W-:Y:S01]  /*2630*/  IADD3 R11, P0, PT, R0, R11, RZ ;  /* 0x0000000b000b7210 */ /* 0x000fe20007f1e0ff */
[----:B------:R-:W-:-:S02]  /*2640*/  IMAD R49, R13, R69, R38 ;  /* 0x000000450d317224 */ /* 0x000fc400078e0226 */
[-C--:B------:R-:W-:Y:S02]  /*2650*/  IMAD R51, R13, R68.reuse, R51 ;  /* 0x000000440d337224 */ /* 0x080fe400078e0233 */
[----:B------:R-:W-:Y:S02]  /*2660*/  IMAD R39, R27, -0x47afba4a, R8 ;  /* 0xb85045b61b277824 */ /* 0x000fe400078e0208 */
[----:B------:R-:W-:Y:S02]  /*2670*/  IMAD R13, R10, R68, R9 ;  /* 0x000000440a0d7224 */ /* 0x000fe400078e0209 */
[----:B------:R-:W-:Y:S02]  /*2680*/  IMAD R14, R14, 0x47b01102, RZ ;  /* 0x47b011020e0e7824 */ /* 0x000fe400078e02ff */
[----:B------:R-:W-:Y:S02]  /*2690*/  IMAD R8, R10, R69, R53 ;  /* 0x000000450a087224 */ /* 0x000fe400078e0235 */
[----:B------:R-:W-:-:S02]  /*26a0*/  IMAD.X R10, RZ, RZ, RZ, P0 ;  /* 0x000000ffff0a7224 */ /* 0x000fc400000e06ff */
[----:B------:R-:W-:Y:S02]  /*26b0*/  IMAD R12, R12, R68, R49 ;  /* 0x000000440c0c7224 */ /* 0x000fe400078e0231 */
[C---:B------:R-:W-:Y:S02]  /*26c0*/  IMAD R13, R24.reuse, 0xc5e1a99, R13 ;  /* 0x0c5e1a99180d7824 */ /* 0x040fe400078e020d */
[C---:B------:R-:W-:Y:S02]  /*26d0*/  IMAD R49, R27.reuse, -0x1ece5fd7, R14 ;  /* 0xe131a0291b317824 */ /* 0x040fe400078e020e */
[----:B------:R-:W-:Y:S02]  /*26e0*/  IMAD R9, R27, -0x687e956f, R8 ;  /* 0x97816a911b097824 */ /* 0x000fe400078e0208 */
[----:B------:R-:W-:Y:S01]  /*26f0*/  IMAD R14, R24, 0x681240c5, R39 ;  /* 0x681240c5180e7824 */ /* 0x000fe200078e0227 */
[----:B------:R-:W-:Y:S01]  /*2700*/  IADD3 R10, P0, PT, R10, R33, RZ ;  /* 0x000000210a0a7210 */ /* 0x000fe20007f1e0ff */
[----:B------:R-:W-:-:S02]  /*2710*/  IMAD R13, R30, 0x6871ca8d, R13 ;  /* 0x6871ca8d1e0d7824 */ /* 0x000fc400078e020d */
[----:B------:R-:W-:Y:S02]  /*2720*/  IMAD R0, R27, 0x30644e72, RZ ;  /* 0x30644e721b007824 */ /* 0x000fe400078e02ff */
[----:B------:R-:W-:Y:S01]  /*2730*/  IMAD R9, R24, -0x7ff8138b, R9 ;  /* 0x8007ec7518097824 */ /* 0x000fe200078e0209 */
[----:B------:R-:W-:Y:S01]  /*2740*/  IADD3 R11, PT, PT, R11, R14, RZ ;  /* 0x0000000e0b0b7210 */ /* 0x000fe20007ffe0ff */
[----:B------:R-:W-:Y:S01]  /*2750*/  IMAD R14, R13, -0x1b799c77, RZ ;  /* 0xe48663890d0e7824 */ /* 0x000fe200078e02ff */
[----:B------:R-:W-:Y:S01]  /*2760*/  LOP3.LUT R0, R0, 0xfffffffe, RZ, 0xc0, !PT ;  /* 0xfffffffe00007812 */ /* 0x000fe200078ec0ff */
[----:B------:R-:W-:Y:S02]  /*2770*/  IMAD R33, R30, 0x3c208c16, R9 ;  /* 0x3c208c161e217824 */ /* 0x000fe400078e0209 */
[----:B------:R-:W-:Y:S02]  /*2780*/  IMAD.X R13, RZ, RZ, RZ, P0 ;  /* 0x000000ffff0d7224 */ /* 0x000fe400000e06ff */
[----:B------:R-:W-:-:S03]  /*2790*/  IMAD.WIDE.U32 R8, R33, -0x1b799c77, RZ ;  /* 0xe486638921087825 */ /* 0x000fc600078e00ff */
[----:B------:R-:W-:Y:S01]  /*27a0*/  IADD3 R8, P0, P1, R13, R45, R0 ;  /* 0x0000002d0d087210 */ /* 0x000fe2000791e000 */
[----:B------:R-:W-:Y:S02]  /*27b0*/  IMAD R39, R33, -0x782df87e, R14 ;  /* 0x87d2078221277824 */ /* 0x000fe400078e020e */
[----:B------:R-:W-:Y:S02]  /*27c0*/  IMAD R0, R30, -0x687e956f, R11 ;  /* 0x97816a911e007824 */ /* 0x000fe400078e020b */
[----:B------:R-:W-:Y:S02]  /*27d0*/  IMAD R27, R69, R21, RZ ;  /* 0x00000015451b7224 */ /* 0x000fe400078e02ff */
[----:B------:R-:W-:Y:S02]  /*27e0*/  IMAD.IADD R13, R9, 0x1, R39 ;  /* 0x00000001090d7824 */ /* 0x000fe400078e0227 */
[----:B------:R-:W-:Y:S02]  /*27f0*/  IMAD R0, R33, -0x7ff8138b, R0 ;  /* 0x8007ec7521007824 */ /* 0x000fe400078e0200 */
[----:B------:R-:W-:-:S02]  /*2800*/  IMAD R27, R20, R68, R27 ;  /* 0x00000044141b7224 */ /* 0x000fc400078e021b */
[----:B------:R-:W-:Y:S01]  /*2810*/  IMAD R49, R24, 0x432eb066, R49 ;  /* 0x432eb06618317824 */ /* 0x000fe200078e0231 */
[----:B------:R-:W-:Y:S01]  /*2820*/  IADD3.X R11, PT, PT, RZ, RZ, RZ, P0, P1 ;  /* 0x000000ffff0b7210 */ /* 0x000fe200007e24ff */
[----:B------:R-:W-:Y:S02]  /*2830*/  IMAD R20, R68, R21, RZ ;  /* 0x0000001544147224 */ /* 0x000fe400078e02ff */
[C---:B------:R-:W-:Y:S02]  /*2840*/  IMAD R9, R24.reuse, 0xdf490f1, RZ ;  /* 0x0df490f118097824 */ /* 0x040fe400078e02ff */
[----:B------:R-:W-:Y:S02]  /*2850*/  IMAD R21, R24, 0x47b01102, RZ ;  /* 0x47b0110218157824 */ /* 0x000fe400078e02ff */
[----:B------:R-:W-:Y:S02]  /*2860*/  IMAD R14, R13, 0x3c208c16, R0 ;  /* 0x3c208c160d0e7824 */ /* 0x000fe400078e0200 */
[C---:B------:R-:W-:Y:S01]  /*2870*/  IMAD R49, R30.reuse, -0x7e7ea7a3, R49 ;  /* 0x8181585d1e317824 */ /* 0x040fe200078e0231 */
[----:B------:R-:W-:Y:S01]  /*2880*/  IADD3 R11, P0, PT, R11, R12, RZ ;  /* 0x0000000c0b0b7210 */ /* 0x000fe20007f1e0ff */
[----:B------:R-:W-:-:S02]  /*2890*/  IMAD R24, R30, -0x47afba4a, R9 ;  /* 0xb85045b61e187824 */ /* 0x000fc400078e0209 */
[C---:B------:R-:W-:Y:S02]  /*28a0*/  IMAD R38, R30.reuse, -0x1ece5fd7, R21 ;  /* 0xe131a0291e267824 */ /* 0x040fe400078e0215 */
[----:B------:R-:W-:Y:S01]  /*28b0*/  IMAD R9, R30, 0x30644e72, RZ ;  /* 0x30644e721e097824 */ /* 0x000fe200078e02ff */
[----:B------:R-:W-:Y:S01]  /*28c0*/  IADD3 R30, P1, PT, R14, 0x278302b9, RZ ;  /* 0x278302b90e1e7810 */ /* 0x000fe20007f3e0ff */
[----:B------:R-:W-:Y:S02]  /*28d0*/  IMAD.IADD R0, R10, 0x1, R49 ;  /* 0x000000010a007824 */ /* 0x000fe400078e0231 */
[----:B------:R-:W-:Y:S01]  /*28e0*/  IMAD.X R21, RZ, RZ, RZ, P0 ;  /* 0x000000ffff157224 */ /* 0x000fe200000e06ff */
[----:B------:R-:W-:Y:S01]  /*28f0*/  LOP3.LUT R10, R9, 0xfffffffe, RZ, 0xc0, !PT ;  /* 0xfffffffe090a7812 */ /* 0x000fe200078ec0ff */
[C---:B------:R-:W-:Y:S02]  /*2900*/  IMAD R14, R33.reuse, 0xc5e1a99, R0 ;  /* 0x0c5e1a99210e7824 */ /* 0x040fe400078e0200 */
[----:B------:R-:W-:-:S02]  /*2910*/  IMAD R39, R33, 0x681240c5, R24 ;  /* 0x681240c521277824 */ /* 0x000fc400078e0218 */
[----:B------:R-:W-:Y:S01]  /*2920*/  IMAD.X R12, RZ, RZ, -0x1, P1 ;  /* 0xffffffffff0c7424 */ /* 0x000fe200008e06ff */
[----:B------:R-:W-:Y:S01]  /*2930*/  IADD3 R10, P2, P4, R21, R10, R51 ;  /* 0x0000000a150a7210 */ /* 0x000fe20007c5e033 */
[----:B------:R-:W-:Y:S01]  /*2940*/  IMAD R14, R13, 0x6871ca8d, R14 ;  /* 0x6871ca8d0d0e7824 */ /* 0x000fe200078e020e */
[----:B------:R-:W-:Y:S01]  /*2950*/  IADD3 R30, P5, PT, R30, -0x278302b9, RZ ;  /* 0xd87cfd471e1e7810 */ /* 0x000fe20007fbe0ff */
[----:B------:R-:W-:Y:S01]  /*2960*/  IMAD R38, R33, 0x432eb066, R38 ;  /* 0x432eb06621267824 */ /* 0x000fe200078e0226 */
[----:B------:R-:W-:Y:S01]  /*2970*/  SHF.R.S32.HI R9, RZ, 0x1f, R12 ;  /* 0x0000001fff097819 */ /* 0x000fe2000001140c */
[----:B------:R-:W-:Y:S01]  /*2980*/  IMAD.IADD R0, R8, 0x1, R39 ;  /* 0x0000000108007824 */ /* 0x000fe200078e0227 */
[----:B------:R-:W-:Y:S01]  /*2990*/  IADD3.X R8, PT, PT, RZ, RZ, RZ, P2, P4 ;  /* 0x000000ffff087210 */ /* 0x000fe200017e84ff */
[----:B------:R-:W-:Y:S01]  /*29a0*/  IMAD R21, R28, R74, RZ ;  /* 0x0000004a1c157224 */ /* 0x000fe200078e02ff */
[----:B------:R-:W-:Y:S01]  /*29b0*/  IADD3 R9, P0, P1, R14, -0x3c208c16, R9 ;  /* 0xc3df73ea0e097810 */ /* 0x000fe2000791e009 */
[----:B------:R-:W3:Y:S01]  /*29c0*/  LDG.E.64 R48, desc[UR6][R2.64] ;  /* 0x0000000602307981 */ /* 0x000ee2000c1e1b00 */
[----:B------:R-:W-:-:S02]  /*29d0*/  IADD3.X R76, PT, PT, RZ, RZ, RZ, P5, !PT ;  /* 0x000000ffff4c7210 */ /* 0x000fc40002ffe4ff */
[----:B------:R-:W-:Y:S02]  /*29e0*/  SHF.R.S32.HI R12, RZ, 0x1f, R12 ;  /* 0x0000001fff0c7819 */ /* 0x000fe4000001140c */
[----:B------:R-:W-:Y:S01]  /*29f0*/  IADD3 R8, P5, PT, R8, R27, RZ ;  /* 0x0000001b08087210 */ /* 0x000fe20007fbe0ff */
[----:B------:R-:W-:Y:S01]  /*2a00*/  IMAD R21, R29, R40, R21 ;  /* 0x000000281d157224 */ /* 0x000fe200078e0215 */
[----:B------:R-:W-:Y:S01]  /*2a10*/  IADD3 R76, P2, P4, R76, 0x3c208c16, R9 ;  /* 0x3c208c164c4c7810 */ /* 0x000fe20007c5e009 */
[----:B------:R-:W-:Y:S01]  /*2a20*/  IMAD R9, R13, -0x687e956f, R0 ;  /* 0x97816a910d097824 */ /* 0x000fe200078e0200 */
[----:B------:R-:W-:Y:S01]  /*2a30*/  IADD3.X R12, PT, PT, RZ, -0x1, R12, P0, P1 ;  /* 0xffffffffff0c7810 */ /* 0x000fe200007e240c */
[----:B------:R-:W-:Y:S02]  /*2a40*/  IMAD R0, R29, R68, RZ ;  /* 0x000000441d007224 */ /* 0x000fe400078e02ff */
[----:B------:R-:W-:Y:S01]  /*2a50*/  IMAD R14, R33, 0xdf490f1, R10 ;  /* 0x0df490f1210e7824 */ /* 0x000fe200078e020a */
[----:B------:R-:W-:Y:S01]  /*2a60*/  SHF.R.S32.HI R10, RZ, 0x1f, R12 ;  /* 0x0000001fff0a7819 */ /* 0x000fe2000001140c */
[----:B------:R-:W-:-:S02]  /*2a70*/  IMAD.IADD R11, R11, 0x1, R38 ;  /* 0x000000010b0b7824 */ /* 0x000fc400078e0226 */
[----:B------:R-:W-:Y:S02]  /*2a80*/  IMAD R24, R33, 0x47b01102, R8 ;  /* 0x47b0110221187824 */ /* 0x000fe400078e0208 */
[----:B------:R-:W-:Y:S02]  /*2a90*/  IMAD R33, R28, R40, RZ ;  /* 0x000000281c217224 */ /* 0x000fe400078e02ff */
[----:B------:R-:W-:Y:S02]  /*2aa0*/  IMAD R38, R21, -0x1b799c77, RZ ;  /* 0xe486638915267824 */ /* 0x000fe400078e02ff */
[----:B------:R-:W-:Y:S01]  /*2ab0*/  IMAD R21, R22, R69, R0 ;  /* 0x0000004516157224 */ /* 0x000fe200078e0200 */
[----:B------:R-:W-:Y:S01]  /*2ac0*/  IADD3 R10, P0, P1, R9, -0x6871ca8d, R10 ;  /* 0x978e3573090a7810 */ /* 0x000fe2000791e00a */
[----:B------:R-:W-:Y:S01]  /*2ad0*/  IMAD R0, R13, 0x30644e72, RZ ;  /* 0x30644e720d007824 */ /* 0x000fe200078e02ff */
[----:B------:R-:W-:Y:S01]  /*2ae0*/  SHF.R.S32.HI R12, RZ, 0x1f, R12 ;  /* 0x0000001fff0c7819 */ /* 0x000fe2000001140c */
[----:B------:R-:W-:-:S02]  /*2af0*/  IMAD R39, R33, -0x782df87e, R38 ;  /* 0x87d2078221277824 */ /* 0x000fc400078e0226 */
[----:B------:R-:W-:Y:S01]  /*2b00*/  IMAD R38, R23, R70, R21 ;  /* 0x0000004617267224 */ /* 0x000fe200078e0215 */
[----:B------:R-:W-:Y:S01]  /*2b10*/  LOP3.LUT R0, R0, 0xfffffffe, RZ, 0xc0, !PT ;  /* 0xfffffffe00007812 */ /* 0x000fe200078ec0ff */
[----:B------:R-:W-:Y:S01]  /*2b20*/  IMAD.X R21, RZ, RZ, RZ, P5 ;  /* 0x000000ffff157224 */ /* 0x000fe200028e06ff */
[----:B------:R-:W-:Y:S01]  /*2b30*/  IADD3.X R12, PT, PT, RZ, -0x1, R12, P0, P1 ;  /* 0xffffffffff0c7810 */ /* 0x000fe200007e240c */
[----:B------:R-:W-:Y:S01]  /*2b40*/  IMAD.WIDE.U32 R8, R33, -0x1b799c77, RZ ;  /* 0xe486638921087825 */ /* 0x000fe200078e00ff */
[----:B------:R-:W-:Y:S02]  /*2b50*/  IADD3.X R27, PT, PT, RZ, RZ, RZ, P2, P4 ;  /* 0x000000ffff1b7210 */ /* 0x000fe400017e84ff */
[----:B------:R-:W-:Y:S01]  /*2b60*/  IADD3 R0, P6, P5, R21, R0, R20 ;  /* 0x0000000015007210 */ /* 0x000fe20007dde014 */
[----:B------:R-:W-:Y:S01]  /*2b70*/  IMAD R8, R13, -0x7e7ea7a3, R11 ;  /* 0x8181585d0d087824 */ /* 0x000fe200078e020b */
[----:B------:R-:W-:Y:S01]  /*2b80*/  SHF.R.S32.HI R11, RZ, 0x1f, R12 ;  /* 0x0000001fff0b7819 */ /* 0x000fe2000001140c */
[----:B------:R-:W-:Y:S01]  /*2b90*/  IMAD R21, R18, R71, R38 ;  /* 0x0000004712157224 */ /* 0x000fe200078e0226 */
[----:B------:R-:W-:-:S02]  /*2ba0*/  IADD3 R27, P0, P1, R10, 0x6871ca8d, R27 ;  /* 0x6871ca8d0a1b7810 */ /* 0x000fc4000791e01b */
[----:B------:R-:W-:Y:S01]  /*2bb0*/  IADD3 R11, P2, P4, R8, 0x687e956f, R11 ;  /* 0x687e956f080b7810 */ /* 0x000fe20007c5e00b */
[----:B------:R-:W-:Y:S01]  /*2bc0*/  IMAD.IADD R8, R9, 0x1, R39 ;  /* 0x0000000109087824 */ /* 0x000fe200078e0227 */
[----:B------:R-:W-:Y:S01]  /*2bd0*/  IADD3.X R78, PT, PT, RZ, RZ, RZ, P0, P1 ;  /* 0x000000ffff4e7210 */ /* 0x000fe200007e24ff */
[-C--:B------:R-:W-:Y:S02]  /*2be0*/  IMAD R21, R19, R72.reuse, R21 ;  /* 0x0000004813157224 */ /* 0x080fe400078e0215 */
[----:B------:R-:W-:Y:S01]  /*2bf0*/  IMAD R14, R13, -0x47afba4a, R14 ;  /* 0xb85045b60d0e7824 */ /* 0x000fe200078e020e */
[----:B------:R-:W-:Y:S01]  /*2c00*/  IADD3 R78, P0, P1, R11, -0x687e956f, R78 ;  /* 0x97816a910b4e7810 */ /* 0x000fe2000791e04e */
[----:B------:R-:W-:Y:S02]  /*2c10*/  IMAD R10, R13, -0x1ece5fd7, R24 ;  /* 0xe131a0290d0a7824 */ /* 0x000fe400078e0218 */
[----:B------:R-:W-:Y:S02]  /*2c20*/  IMAD R13, R28, R72, RZ ;  /* 0x000000481c0d7224 */ /* 0x000fe400078e02ff */
[----:B------:R-:W-:-:S02]  /*2c30*/  IMAD R21, R16, R73, R21 ;  /* 0x0000004910157224 */ /* 0x000fc400078e0215 */
[----:B------:R-:W-:Y:S01]  /*2c40*/  IMAD R11, R8, 0x30644e72, RZ ;  /* 0x30644e72080b7824 */ /* 0x000fe200078e02ff */
[----:B------:R-:W-:Y:S01]  /*2c50*/  SHF.R.S32.HI R12, RZ, 0x1f, R12 ;  /* 0x0000001fff0c7819 */ /* 0x000fe2000001140c */
[-C--:B------:R-:W-:Y:S02]  /*2c60*/  IMAD R24, R29, R73.reuse, R13 ;  /* 0x000000491d187224 */ /* 0x080fe400078e020d */
[----:B------:R-:W-:Y:S01]  /*2c70*/  IMAD R9, R28, R73, RZ ;  /* 0x000000491c097224 */ /* 0x000fe200078e02ff */
[----:B------:R-:W-:Y:S01]  /*2c80*/  LOP3.LUT R11, R11, 0xfffffffe, RZ, 0xc0, !PT ;  /* 0xfffffffe0b0b7812 */ /* 0x000fe200078ec0ff */
[-C--:B------:R-:W-:Y:S01]  /*2c90*/  IMAD R38, R17, R74.reuse, R21 ;  /* 0x0000004a11267224 */ /* 0x080fe200078e0215 */
[----:B------:R-:W-:Y:S01]  /*2ca0*/  IADD3.X R12, PT, PT, RZ, -0x1, R12, P2, P4 ;  /* 0xffffffffff0c7810 */ /* 0x000fe200017e840c */
[----:B------:R-:W-:Y:S02]  /*2cb0*/  IMAD R21, R33, 0xc5e1a99, R24 ;  /* 0x0c5e1a9921157824 */ /* 0x000fe400078e0218 */
[----:B------:R-:W-:Y:S01]  /*2cc0*/  IMAD R20, R29, R74, R9 ;  /* 0x0000004a1d147224 */ /* 0x000fe200078e0209 */
[----:B------:R-:W-:Y:S01]  /*2cd0*/  IADD3 R11, P2, PT, R11, R38, RZ ;  /* 0x000000260b0b7210 */ /* 0x000fe20007f5e0ff */
[----:B------:R-:W-:Y:S01]  /*2ce0*/  IMAD R9, R29, R72, RZ ;  /* 0x000000481d097224 */ /* 0x000fe200078e02ff */
[----:B------:R-:W-:Y:S01]  /*2cf0*/  SHF.R.S32.HI R77, RZ, 0x1f, R12 ;  /* 0x0000001fff4d7819 */ /* 0x000fe2000001140c */
[----:B------:R-:W-:-:S02]  /*2d00*/  IMAD R21, R22, R74, R21 ;  /* 0x0000004a16157224 */ /* 0x000fc400078e0215 */
[----:B------:R-:W-:Y:S02]  /*2d10*/  IMAD R13, R33, -0x7ff8138b, R20 ;  /* 0x8007ec75210d7824 */ /* 0x000fe400078e0214 */
[----:B------:R-:W-:Y:S02]  /*2d20*/  IMAD R20, R28, R71, R9 ;  /* 0x000000471c147224 */ /* 0x000fe400078e0209 */
[----:B------:R-:W-:Y:S01]  /*2d30*/  IMAD.X R9, RZ, RZ, RZ, P2 ;  /* 0x000000ffff097224 */ /* 0x000fe200010e06ff */
[----:B------:R-:W-:Y:S01]  /*2d40*/  IADD3 R77, P2, P4, R14, 0x7e7ea7a3, R77 ;  /* 0x7e7ea7a30e4d7810 */ /* 0x000fe20007c5e04d */
[----:B------:R-:W-:Y:S02]  /*2d50*/  IMAD R21, R23, R40, R21 ;  /* 0x0000002817157224 */ /* 0x000fe400078e0215 */
[C---:B------:R-:W-:Y:S02]  /*2d60*/  IMAD R14, R28.reuse, R70, RZ ;  /* 0x000000461c0e7224 */ /* 0x040fe400078e02ff */
[----:B------:R-:W-:-:S02]  /*2d70*/  IMAD R24, R28, R68, RZ ;  /* 0x000000441c187224 */ /* 0x000fc400078e02ff */
[----:B------:R-:W-:Y:S02]  /*2d80*/  IMAD R13, R22, R40, R13 ;  /* 0x00000028160d7224 */ /* 0x000fe400078e020d */
[C---:B------:R-:W-:Y:S02]  /*2d90*/  IMAD R38, R33.reuse, 0x681240c5, R20 ;  /* 0x681240c521267824 */ /* 0x040fe400078e0214 */
[----:B------:R-:W-:Y:S02]  /*2da0*/  IMAD R20, R28, R69, RZ ;  /* 0x000000451c147224 */ /* 0x000fe400078e02ff */
[----:B------:R-:W-:Y:S02]  /*2db0*/  IMAD R21, R8, 0x6871ca8d, R21 ;  /* 0x6871ca8d08157824 */ /* 0x000fe400078e0215 */
[C---:B------:R-:W-:Y:S02]  /*2dc0*/  IMAD R28, R33.reuse, 0x432eb066, R14 ;  /* 0x432eb066211c7824 */ /* 0x040fe400078e020e */
[----:B------:R-:W-:-:S02]  /*2dd0*/  IMAD R14, R33, 0x47b01102, R24 ;  /* 0x47b01102210e7824 */ /* 0x000fc400078e0218 */
[----:B------:R-:W-:Y:S02]  /*2de0*/  IMAD R24, R8, 0x3c208c16, R13 ;  /* 0x3c208c1608187824 */ /* 0x000fe400078e020d */
[----:B------:R-:W-:Y:S02]  /*2df0*/  IMAD R13, R21, -0x1b799c77, RZ ;  /* 0xe4866389150d7824 */ /* 0x000fe400078e02ff */
[----:B------:R-:W-:Y:S02]  /*2e00*/  IMAD R45, R33, 0xdf490f1, R20 ;  /* 0x0df490f1212d7824 */ /* 0x000fe400078e0214 */
[----:B------:R-:W-:Y:S02]  /*2e10*/  IMAD R39, R29, R71, R28 ;  /* 0x000000471d277224 */ /* 0x000fe400078e021c */
[----:B------:R-:W-:Y:S02]  /*2e20*/  IMAD R33, R22, R73, R38 ;  /* 0x0000004916217224 */ /* 0x000fe400078e0226 */
[----:B------:R-:W-:-:S04]  /*2e30*/  IMAD.WIDE.U32 R20, R24, -0x1b799c77, RZ ;  /* 0xe486638918147825 */ /* 0x000fc800078e00ff */
[----:B------:R-:W-:Y:S02]  /*2e40*/  IMAD R13, R24, -0x782df87e, R13 ;  /* 0x87d20782180d7824 */ /* 0x000fe400078e020d */
[----:B------:R-:W-:Y:S02]  /*2e50*/  IMAD R39, R22, R72, R39 ;  /* 0x0000004816277224 */ /* 0x000fe400078e0227 */
[----:B------:R-:W-:Y:S02]  /*2e60*/  IMAD R33, R23, R74, R33 ;  /* 0x0000004a17217224 */ /* 0x000fe400078e0221 */
[----:B------:R-:W-:Y:S02]  /*2e70*/  IMAD R51, R29, R69, R14 ;  /* 0x000000451d337224 */ /* 0x000fe400078e020e */
[----:B------:R-:W-:Y:S02]  /*2e80*/  IMAD.IADD R14, R21, 0x1, R13 ;  /* 0x00000001150e7824 */ /* 0x000fe400078e020d */
[----:B------:R-:W-:-:S02]  /*2e90*/  IMAD R13, R23, R73, R39 ;  /* 0x00000049170d7224 */ /* 0x000fc400078e0227 */
[C---:B------:R-:W-:Y:S01]  /*2ea0*/  IMAD R33, R18.reuse, R40, R33 ;  /* 0x0000002812217224 */ /* 0x040fe200078e0221 */
[----:B------:R-:W4:Y:S01]  /*2eb0*/  LDG.E.64 R38, desc[UR6][R2.64+0x18] ;  /* 0x0000180602267981 */ /* 0x000f22000c1e1b00 */
[----:B------:R-:W-:Y:S02]  /*2ec0*/  IMAD R13, R18, R74, R13 ;  /* 0x0000004a120d7224 */ /* 0x000fe400078e020d */
[----:B------:R-:W-:Y:S02]  /*2ed0*/  IMAD R33, R8, -0x687e956f, R33 ;  /* 0x97816a9108217824 */ /* 0x000fe400078e0221 */
[----:B------:R-:W-:Y:S02]  /*2ee0*/  IMAD R21, R19, R40, R13 ;  /* 0x0000002813157224 */ /* 0x000fe400078e020d */
[----:B------:R-:W-:Y:S02]  /*2ef0*/  IMAD R13, R24, -0x7ff8138b, R33 ;  /* 0x8007ec75180d7824 */ /* 0x000fe400078e0221 */
[----:B------:R-:W-:-:S02]  /*2f00*/  IMAD R33, R22, R70, R51 ;  /* 0x0000004616217224 */ /* 0x000fc400078e0233 */
[----:B------:R-:W-:Y:S02]  /*2f10*/  IMAD R20, R29, R70, R45 ;  /* 0x000000461d147224 */ /* 0x000fe400078e022d */
[CC--:B------:R-:W-:Y:S01]  /*2f20*/  IMAD R53, R23.reuse, R71.reuse, R33 ;  /* 0x0000004717357224 */ /* 0x0c0fe200078e0221 */
[----:B------:R-:W5:Y:S01]  /*2f30*/  LDG.E.64 R28, desc[UR6][R2.64+0x10] ;  /* 0x00001006021c7981 */ /* 0x000f62000c1e1b00 */
[----:B------:R-:W-:Y:S02]  /*2f40*/  IMAD R33, R22, R71, R20 ;  /* 0x0000004716217224 */ /* 0x000fe400078e0214 */
[-C--:B------:R-:W-:Y:S01]  /*2f50*/  IMAD R53, R18, R72.reuse, R53 ;  /* 0x0000004812357224 */ /* 0x080fe200078e0235 */
[----:B------:R-:W2:Y:S01]  /*2f60*/  LDG.E.64 R44, desc[UR6][R2.64+0x20] ;  /* 0x00002006022c7981 */ /* 0x000ea2000c1e1b00 */
[----:B------:R-:W-:Y:S02]  /*2f70*/  IMAD R21, R8, -0x7e7ea7a3, R21 ;  /* 0x8181585d08157824 */ /* 0x000fe400078e0215 */
[----:B------:R-:W-:-:S02]  /*2f80*/  IMAD R20, R23, R72, R33 ;  /* 0x0000004817147224 */ /* 0x000fc400078e0221 */
[----:B------:R-:W-:Y:S02]  /*2f90*/  IMAD R52, R8, -0x1ece5fd7, R53 ;  /* 0xe131a02908347824 */ /* 0x000fe400078e0235 */
[----:B------:R-:W-:Y:S02]  /*2fa0*/  IMAD R21, R24, 0xc5e1a99, R21 ;  /* 0x0c5e1a9918157824 */ /* 0x000fe400078e0215 */
[-C--:B------:R-:W-:Y:S02]  /*2fb0*/  IMAD R53, R18, R73.reuse, R20 ;  /* 0x0000004912357224 */ /* 0x080fe400078e0214 */
[----:B------:R-:W-:Y:S02]  /*2fc0*/  IMAD R57, R19, R73, R52 ;  /* 0x0000004913397224 */ /* 0x000fe400078e0234 */
[----:B------:R-:W-:Y:S02]  /*2fd0*/  IMAD R22, R22, R68, RZ ;  /* 0x0000004416167224 */ /* 0x000fe400078e02ff */
[----:B------:R-:W-:-:S02]  /*2fe0*/  IMAD R51, R24, 0xdf490f1, RZ ;  /* 0x0df490f118337824 */ /* 0x000fc400078e02ff */
[----:B------:R-:W-:Y:S02]  /*2ff0*/  IMAD R21, R14, 0x6871ca8d, R21 ;  /* 0x6871ca8d0e157824 */ /* 0x000fe400078e0215 */
[----:B------:R-:W-:Y:S02]  /*3000*/  IMAD R33, R23, R68, RZ ;  /* 0x0000004417217224 */ /* 0x000fe400078e02ff */
[----:B------:R-:W-:Y:S02]  /*3010*/  IMAD R53, R19, R74, R53 ;  /* 0x0000004a13357224 */ /* 0x000fe400078e0235 */
[----:B------:R-:W-:Y:S02]  /*3020*/  IMAD R57, R24, 0x432eb066, R57 ;  /* 0x432eb06618397824 */ /* 0x000fe400078e0239 */
[----:B------:R-:W-:Y:S02]  /*3030*/  IMAD R13, R14, 0x3c208c16, R13 ;  /* 0x3c208c160e0d7824 */ /* 0x000fe400078e020d */
[----:B------:R-:W-:-:S02]  /*3040*/  IMAD R23, R23, R69, R22 ;  /* 0x0000004517177224 */ /* 0x000fc400078e0216 */
[----:B------:R-:W-:Y:S02]  /*3050*/  IMAD R22, R14, -0x47afba4a, R51 ;  /* 0xb85045b60e167824 */ /* 0x000fe400078e0233 */
[----:B------:R-:W-:Y:S02]  /*3060*/  IMAD R50, R21, -0x1b799c77, RZ ;  /* 0xe486638915327824 */ /* 0x000fe400078e02ff */
[----:B------:R-:W-:Y:S02]  /*3070*/  IMAD R53, R8, -0x47afba4a, R53 ;  /* 0xb85045b608357824 */ /* 0x000fe400078e0235 */
[----:B------:R-:W-:Y:S02]  /*3080*/  IMAD R57, R16, R74, R57 ;  /* 0x0000004a10397224 */ /* 0x000fe400078e0239 */
[----:B------:R-:W-:Y:S01]  /*3090*/  IMAD.WIDE.U32 R20, R13, -0x1b799c77, RZ ;  /* 0xe48663890d147825 */ /* 0x000fe200078e00ff */
[----:B------:R-:W-:-:S03]  /*30a0*/  IADD3 R22, PT, PT, R11, R22, RZ ;  /* 0x000000160b167210 */ /* 0x000fc60007ffe0ff */
[----:B------:R-:W-:Y:S02]  /*30b0*/  IMAD R23, R18, R70, R23 ;  /* 0x0000004612177224 */ /* 0x000fe400078e0217 */
[----:B------:R-:W-:Y:S02]  /*30c0*/  IMAD R20, R13, -0x782df87e, R50 ;  /* 0x87d207820d147824 */ /* 0x000fe400078e0232 */
[----:B------:R-:W-:Y:S02]  /*30d0*/  IMAD R11, R24, 0x681240c5, R53 ;  /* 0x681240c5180b7824 */ /* 0x000fe400078e0235 */
[----:B------:R-:W-:Y:S01]  /*30e0*/  IMAD R57, R17, R40, R57 ;  /* 0x0000002811397224 */ /* 0x000fe200078e0239 */
[----:B------:R-:W2:Y:S01]  /*30f0*/  LDG.E.64 R52, desc[UR6][R2.64+0x28] ;  /* 0x0000280602347981 */ /* 0x000ea2000c1e1b00 */
[----:B------:R-:W-:Y:S02]  /*3100*/  IMAD R23, R19, R71, R23 ;  /* 0x0000004713177224 */ /* 0x000fe400078e0217 */
[----:B------:R-:W-:-:S02]  /*3110*/  IMAD.IADD R20, R21, 0x1, R20 ;  /* 0x0000000115147824 */ /* 0x000fc400078e0214 */
[----:B------:R-:W-:Y:S02]  /*3120*/  IMAD R21, R16, R40, R11 ;  /* 0x0000002810157224 */ /* 0x000fe400078e020b */
[----:B------:R-:W-:Y:S02]  /*3130*/  IMAD R8, R14, -0x7e7ea7a3, R57 ;  /* 0x8181585d0e087824 */ /* 0x000fe400078e0239 */
[----:B------:R-:W-:Y:S02]  /*3140*/  IMAD R23, R16, R72, R23 ;  /* 0x0000004810177224 */ /* 0x000fe400078e0217 */
[----:B------:R-:W-:Y:S02]  /*3150*/  IMAD R11, R24, 0x47b01102, RZ ;  /* 0x47b01102180b7824 */ /* 0x000fe400078e02ff */
[----:B------:R-:W-:Y:S02]  /*3160*/  IMAD R24, R14, -0x687e956f, R21 ;  /* 0x97816a910e187824 */ /* 0x000fe400078e0215 */
[----:B------:R-:W-:-:S02]  /*3170*/  IMAD R51, R13, 0xc5e1a99, R8 ;  /* 0x0c5e1a990d337824 */ /* 0x000fc400078e0208 */
[----:B------:R-:W-:Y:S02]  /*3180*/  IMAD R8, R17, R73, R23 ;  /* 0x0000004911087224 */ /* 0x000fe400078e0217 */
[----:B------:R-:W-:Y:S02]  /*3190*/  IMAD R21, R13, -0x7ff8138b, R24 ;  /* 0x8007ec750d157824 */ /* 0x000fe400078e0218 */
[----:B------:R-:W-:Y:S01]  /*31a0*/  IMAD R51, R20, 0x6871ca8d, R51 ;  /* 0x6871ca8d14337824 */ /* 0x000fe200078e0233 */
[----:B------:R-:W-:Y:S01]  /*31b0*/  IADD3.X R24, PT, PT, RZ, RZ, RZ, P0, P1 ;  /* 0x000000ffff187210 */ /* 0x000fe200007e24ff */
[----:B------:R-:W-:Y:S01]  /*31c0*/  IMAD R50, R14, -0x1ece5fd7, R11 ;  /* 0xe131a0290e327824 */ /* 0x000fe200078e020b */
[----:B------:R-:W-:Y:S01]  /*31d0*/  IADD3 R11, P0, PT, R9, R8, RZ ;  /* 0x00000008090b7210 */ /* 0x000fe20007f1e0ff */
[----:B------:R-:W-:Y:S02]  /*31e0*/  IMAD R8, R20, 0x3c208c16, R21 ;  /* 0x3c208c1614087824 */ /* 0x000fe400078e0215 */
[----:B------:R-:W-:-:S02]  /*31f0*/  IMAD R51, R51, -0x1b799c77, RZ ;  /* 0xe486638933337824 */ /* 0x000fc400078e02ff */
[----:B------:R-:W-:Y:S02]  /*3200*/  IMAD R57, R13, 0x681240c5, R22 ;  /* 0x681240c50d397824 */ /* 0x000fe400078e0216 */
[----:B------:R-:W-:-:S04]  /*3210*/  IMAD.WIDE.U32 R22, R8, -0x1b799c77, RZ ;  /* 0xe486638908167825 */ /* 0x000fc800078e00ff */
[----:B------:R-:W-:Y:S02]  /*3220*/  IMAD R9, R8, -0x782df87e, R51 ;  /* 0x87d2078208097824 */ /* 0x000fe400078e0233 */
[----:B------:R-:W-:Y:S02]  /*3230*/  IMAD R21, R18, R69, R33 ;  /* 0x0000004512157224 */ /* 0x000fe400078e0221 */
[----:B------:R-:W-:Y:S02]  /*3240*/  IMAD R57, R20, -0x687e956f, R57 ;  /* 0x97816a9114397824 */ /* 0x000fe400078e0239 */
[----:B------:R-:W-:Y:S02]  /*3250*/  IMAD.IADD R9, R23, 0x1, R9 ;  /* 0x0000000117097824 */ /* 0x000fe400078e0209 */
[----:B------:R-:W-:Y:S02]  /*3260*/  IMAD R21, R19, R70, R21 ;  /* 0x0000004613157224 */ /* 0x000fe400078e0215 */
[----:B------:R-:W-:-:S02]  /*3270*/  IMAD R22, R8, -0x7ff8138b, R57 ;  /* 0x8007ec7508167824 */ /* 0x000fc400078e0239 */
[----:B------:R-:W-:Y:S01]  /*3280*/  IMAD.X R33, RZ, RZ, RZ, P0 ;  /* 0x000000ffff217224 */ /* 0x000fe200000e06ff */
[----:B------:R-:W-:Y:S01]  /*3290*/  IADD3 R77, P0, P1, R77, -0x7e7ea7a3, R24 ;  /* 0x8181585d4d4d7810 */ /* 0x000fe2000791e018 */
[----:B------:R-:W-:Y:S02]  /*32a0*/  IMAD R50, R13, 0x432eb066, R50 ;  /* 0x432eb0660d327824 */ /* 0x000fe400078e0232 */
[----:B------:R-:W-:Y:S02]  /*32b0*/  IMAD R18, R18, R68, RZ ;  /* 0x0000004412127224 */ /* 0x000fe400078e02ff */
[----:B------:R-:W-:Y:S02]  /*32c0*/  IMAD R21, R16, R71, R21 ;  /* 0x0000004710157224 */ /* 0x000fe400078e0215 */
[----:B------:R-:W-:Y:S02]  /*32d0*/  IMAD R24, R9, 0x3c208c16, R22 ;  /* 0x3c208c1609187824 */ /* 0x000fe400078e0216 */
[----:B------:R-:W-:-:S02]  /*32e0*/  IMAD R22, R14, 0x30644e72, RZ ;  /* 0x30644e720e167824 */ /* 0x000fc400078e02ff */
[----:B------:R-:W-:Y:S01]  /*32f0*/  IMAD.IADD R23, R11, 0x1, R50 ;  /* 0x000000010b177824 */ /* 0x000fe200078e0232 */
[----:B------:R-:W-:Y:S01]  /*3300*/  IADD3.X R11, PT, PT, RZ, RZ, RZ, P6, P5 ;  /* 0x000000ffff0b7210 */ /* 0x000fe200037ea4ff */
[----:B------:R-:W-:Y:S02]  /*3310*/  IMAD R51, R19, R69, R18 ;  /* 0x0000004513337224 */ /* 0x000fe400078e0212 */
[----:B------:R-:W-:Y:S01]  /*3320*/  IMAD R18, R17, R72, R21 ;  /* 0x0000004811127224 */ /* 0x000fe200078e0215 */
[----:B------:R-:W-:Y:S01]  /*3330*/  IADD3 R21, P5, PT, R24, 0x278302b9, RZ ;  /* 0x278302b918157810 */ /* 0x000fe20007fbe0ff */
[----:B------:R-:W-:Y:S01]  /*3340*/  IMAD R57, R20, -0x7e7ea7a3, R23 ;  /* 0x8181585d14397824 */ /* 0x000fe200078e0217 */
[----:B------:R-:W-:-:S03]  /*3350*/  LOP3.LUT R22, R22, 0xfffffffe, RZ, 0xc0, !PT ;  /* 0xfffffffe16167812 */ /* 0x000fc600078ec0ff */
[----:B------:R-:W-:Y:S01]  /*3360*/  IMAD.X R14, RZ, RZ, -0x1, P5 ;  /* 0xffffffffff0e7424 */ /* 0x000fe200028e06ff */
[----:B------:R-:W-:Y:S01]  /*3370*/  IADD3 R22, P5, P6, R33, R18, R22 ;  /* 0x0000001221167210 */ /* 0x000fe20007ebe016 */
[----:B------:R-:W-:Y:S02]  /*3380*/  IMAD R18, R8, 0xc5e1a99, R57 ;  /* 0x0c5e1a9908127824 */ /* 0x000fe400078e0239 */
[----:B------:R-:W-:Y:S02]  /*3390*/  IMAD R23, R16, R70, R51 ;  /* 0x0000004610177224 */ /* 0x000fe400078e0233 */
[----:B------:R-:W2:Y:S01]  /*33a0*/  LDG.E.64 R50, desc[UR6][R2.64+0x30] ;  /* 0x0000300602327981 */ /* 0x000ea2000c1e1b00 */
[----:B------:R-:W-:Y:S01]  /*33b0*/  IMAD R57, R9, 0x6871ca8d, R18 ;  /* 0x6871ca8d09397824 */ /* 0x000fe200078e0212 */
[----:B------:R-:W-:Y:S02]  /*33c0*/  SHF.R.S32.HI R80, RZ, 0x1f, R12 ;  /* 0x0000001fff507819 */ /* 0x000fe4000001140c */
[----:B------:R-:W-:-:S02]  /*33d0*/  SHF.R.S32.HI R18, RZ, 0x1f, R14 ;  /* 0x0000001fff127819 */ /* 0x000fc4000001140e */
[----:B------:R-:W-:Y:S02]  /*33e0*/  IADD3.X R80, PT, PT, RZ, -0x1, R80, P2, P4 ;  /* 0xffffffffff507810 */ /* 0x000fe400017e8450 */
[----:B------:R-:W-:Y:S02]  /*33f0*/  IADD3 R18, P2, P4, R57, -0x3c208c16, R18 ;  /* 0xc3df73ea39127810 */ /* 0x000fe40007c5e012 */
[----:B------:R-:W2:Y:S01]  /*3400*/  LDG.E.64 R56, desc[UR6][R2.64+0x38] ;  /* 0x0000380602387981 */ /* 0x000ea2000c1e1b00 */
[----:B------:R-:W-:Y:S02]  /*3410*/  IMAD R33, R13, 0xdf490f1, R22 ;  /* 0x0df490f10d217824 */ /* 0x000fe400078e0216 */
[----:B------:R-:W-:Y:S01]  /*3420*/  IMAD R24, R17, R71, R23 ;  /* 0x0000004711187224 */ /* 0x000fe200078e0217 */
[----:B------:R-:W-:Y:S01]  /*3430*/  IADD3.X R23, PT, PT, RZ, RZ, RZ, P5, P6 ;  /* 0x000000ffff177210 */ /* 0x000fe20002fec4ff */
[----:B------:R-:W-:Y:S01]  /*3440*/  IMAD R33, R20, -0x47afba4a, R33 ;  /* 0xb85045b614217824 */ /* 0x000fe200078e0221 */
[----:B------:R-:W-:Y:S01]  /*3450*/  SHF.R.S32.HI R12, RZ, 0x1f, R14 ;  /* 0x0000001fff0c7819 */ /* 0x000fe2000001140e */
[----:B------:R-:W-:Y:S01]  /*3460*/  IMAD R75, R13, 0x47b01102, RZ ;  /* 0x47b011020d4b7824 */ /* 0x000fe200078e02ff */
[----:B------:R-:W-:Y:S01]  /*3470*/  IADD3 R23, P5, PT, R23, R24, RZ ;  /* 0x0000001817177210 */ /* 0x000fe20007fbe0ff */
[----:B------:R-:W-:Y:S01]  /*3480*/  IMAD R14, R8, 0x681240c5, R33 ;  /* 0x681240c5080e7824 */ /* 0x000fe200078e0221 */
[----:B------:R-:W-:Y:S01]  /*3490*/  SHF.R.S32.HI R13, RZ, 0x1f, R80 ;  /* 0x0000001fff0d7819 */ /* 0x000fe20000011450 */
[----:B------:R-:W-:Y:S01]  /*34a0*/  IMAD R24, R20, -0x1ece5fd7, R75 ;  /* 0xe131a02914187824 */ /* 0x000fe200078e024b */
[----:B------:R-:W-:Y:S01]  /*34b0*/  IADD3.X R12, PT, PT, RZ, -0x1, R12, P2, P4 ;  /* 0xffffffffff0c7810 */ /* 0x000fe200017e840c */
[----:B------:R-:W-:Y:S01]  /*34c0*/  IMAD R19, R19, R68, RZ ;  /* 0x0000004413137224 */ /* 0x000fe200078e02ff */
[----:B------:R-:W-:Y:S01]  /*34d0*/  IADD3 R22, P2, P4, R10, 0x47afba4a, R13 ;  /* 0x47afba4a0a167810 */ /* 0x000fe20007c5e00d */
[----:B------:R-:W-:Y:S01]  /*34e0*/  IMAD R33, R9, -0x687e956f, R14 ;  /* 0x97816a9109217824 */ /* 0x000fe200078e020e */
[----:B------:R-:W-:Y:S01]  /*34f0*/  SHF.R.S32.HI R14, RZ, 0x1f, R12 ;  /* 0x0000001fff0e7819 */ /* 0x000fe2000001140c */
[----:B------:R-:W-:Y:S01]  /*3500*/  IMAD.IADD R23, R23, 0x1, R24 ;  /* 0x0000000117177824 */ /* 0x000fe200078e0218 */
[----:B------:R-:W-:Y:S01]  /*3510*/  IADD3.X R75, PT, PT, RZ, RZ, RZ, P0, P1 ;  /* 0x000000ffff4b7210 */ /* 0x000fe200007e24ff */
[----:B------:R-:W-:Y:S01]  /*3520*/  IMAD R13, R16, R69, R19 ;  /* 0x00000045100d7224 */ /* 0x000fe200078e0213 */
[----:B------:R-:W-:Y:S01]  /*3530*/  IADD3 R19, P0, PT, R21, -0x278302b9, RZ ;  /* 0xd87cfd4715137810 */ /* 0x000fe20007f1e0ff */
[----:B------:R-:W-:Y:S01]  /*3540*/  IMAD R24, R20, 0x30644e72, RZ ;  /* 0x30644e7214187824 */ /* 0x000fe200078e02ff */
[----:B------:R-:W-:Y:S01]  /*3550*/  SHF.R.S32.HI R12, RZ, 0x1f, R12 ;  /* 0x0000001fff0c7819 */ /* 0x000fe2000001140c */
[----:B------:R-:W-:Y:S01]  /*3560*/  IMAD.X R10, RZ, RZ, RZ, P5 ;  /* 0x000000ffff0a7224 */ /* 0x000fe200028e06ff */
[----:B------:R-:W-:Y:S01]  /*3570*/  IADD3 R14, P5, P6, R33, -0x6871ca8d, R14 ;  /* 0x978e3573210e7810 */ /* 0x000fe20007ebe00e */
[----:B------:R-:W-:Y:S01]  /*3580*/  IMAD R20, R17, R70, R13 ;  /* 0x0000004611147224 */ /* 0x000fe200078e020d */
[----:B------:R-:W-:-:S02]  /*3590*/  IADD3.X R13, PT, PT, RZ, RZ, RZ, P0, !PT ;  /* 0x000000ffff0d7210 */ /* 0x000fc400007fe4ff */
[----:B------:R-:W-:Y:S02]  /*35a0*/  LOP3.LUT R21, R24, 0xfffffffe, RZ, 0xc0, !PT ;  /* 0xfffffffe18157812 */ /* 0x000fe400078ec0ff */
[----:B------:R-:W-:Y:S01]  /*35b0*/  IADD3 R75, P1, P0, R22, -0x47afba4a, R75 ;  /* 0xb85045b6164b7810 */ /* 0x000fe2000783e04b */
[----:B------:R-:W-:Y:S01]  /*35c0*/  IMAD R22, R8, 0x432eb066, R23 ;  /* 0x432eb06608167824 */ /* 0x000fe200078e0217 */
[----:B------:R-:W-:Y:S02]  /*35d0*/  IADD3.X R12, PT, PT, RZ, -0x1, R12, P5, P6 ;  /* 0xffffffffff0c7810 */ /* 0x000fe40002fec40c */
[----:B------:R-:W-:Y:S01]  /*35e0*/  IADD3 R21, P5, P6, R10, R21, R20 ;  /* 0x000000150a157210 */ /* 0x000fe20007ebe014 */
[----:B------:R-:W-:Y:S01]  /*35f0*/  IMAD R23, R9, -0x7e7ea7a3, R22 ;  /* 0x8181585d09177824 */ /* 0x000fe200078e0216 */
[----:B------:R-:W-:Y:S02]  /*3600*/  SHF.R.S32.HI R80, RZ, 0x1f, R80 ;  /* 0x0000001fff507819 */ /* 0x000fe40000011450 */
[----:B------:R-:W-:-:S02]  /*3610*/  SHF.R.S32.HI R10, RZ, 0x1f, R12 ;  /* 0x0000001fff0a7819 */ /* 0x000fc4000001140c */
[----:B------:R-:W-:Y:S02]  /*3620*/  IADD3.X R33, PT, PT, RZ, RZ, RZ, P5, P6 ;  /* 0x000000ffff217210 */ /* 0x000fe40002fec4ff */
[----:B------:R-:W-:Y:S02]  /*3630*/  IADD3 R13, P5, P6, R13, 0x3c208c16, R18 ;  /* 0x3c208c160d0d7810 */ /* 0x000fe40007ebe012 */
[----:B------:R-:W-:Y:S02]  /*3640*/  IADD3.X R80, PT, PT, RZ, -0x1, R80, P2, P4 ;  /* 0xffffffffff507810 */ /* 0x000fe400017e8450 */
[----:B------:R-:W-:Y:S02]  /*3650*/  IADD3 R10, P2, P4, R23, 0x687e956f, R10 ;  /* 0x687e956f170a7810 */ /* 0x000fe40007c5e00a */
[----:B------:R-:W-:Y:S01]  /*3660*/  SHF.R.S32.HI R12, RZ, 0x1f, R12 ;  /* 0x0000001fff0c7819 */ /* 0x000fe2000001140c */
[----:B------:R-:W-:Y:S01]  /*3670*/  IMAD R18, R8, 0xdf490f1, R21 ;  /* 0x0df490f108127824 */ /* 0x000fe200078e0215 */
[----:B------:R-:W-:-:S02]  /*3680*/  SHF.R.S32.HI R81, RZ, 0x1f, R80 ;  /* 0x0000001fff517819 */ /* 0x000fc40000011450 */
[----:B------:R-:W-:Y:S01]  /*3690*/  IADD3.X R21, PT, PT, RZ, RZ, RZ, P5, P6 ;  /* 0x000000ffff157210 */ /* 0x000fe20002fec4ff */
[----:B------:R-:W-:Y:S01]  /*36a0*/  IMAD R16, R16, R68, RZ ;  /* 0x0000004410107224 */ /* 0x000fe200078e02ff */
[----:B------:R-:W-:Y:S01]  /*36b0*/  IADD3.X R12, PT, PT, RZ, -0x1, R12, P2, P4 ;  /* 0xffffffffff0c7810 */ /* 0x000fe200017e840c */
[----:B------:R-:W-:Y:S01]  /*36c0*/  IMAD R18, R9, -0x47afba4a, R18 ;  /* 0xb85045b609127824 */ /* 0x000fe200078e0212 */
[----:B------:R-:W-:Y:S02]  /*36d0*/  SHF.R.S32.HI R80, RZ, 0x1f, R80 ;  /* 0x0000001fff507819 */ /* 0x000fe40000011450 */
[----:B------:R-:W-:Y:S02]  /*36e0*/  IADD3 R81, P2, P6, R0, 0x1ece5fd7, R81 ;  /* 0x1ece5fd700517810 */ /* 0x000fe40007e5e051 */
[----:B------:R-:W-:Y:S01]  /*36f0*/  IADD3 R21, P4, P5, R14, 0x6871ca8d, R21 ;  /* 0x6871ca8d0e157810 */ /* 0x000fe20007d9e015 */
[----:B------:R-:W-:Y:S01]  /*3700*/  IMAD R16, R17, R69, R16 ;  /* 0x0000004511107224 */ /* 0x000fe200078e0210 */
[----:B------:R-:W-:-:S02]  /*3710*/  SHF.R.S32.HI R23, RZ, 0x1f, R12 ;  /* 0x0000001fff177819 */ /* 0x000fc4000001140c */
[----:B------:R-:W-:Y:S02]  /*3720*/  IADD3.X R80, PT, PT, RZ, -0x1, R80, P2, P6 ;  /* 0xffffffffff507810 */ /* 0x000fe400017ec450 */
[----:B------:R-:W-:Y:S02]  /*3730*/  IADD3.X R79, PT, PT, RZ, RZ, RZ, P4, P5 ;  /* 0x000000ffff4f7210 */ /* 0x000fe400027ea4ff */
[----:B------:R-:W-:Y:S02]  /*3740*/  IADD3 R23, P5, P6, R18, 0x7e7ea7a3, R23 ;  /* 0x7e7ea7a312177810 */ /* 0x000fe40007ebe017 */
[----:B------:R-:W-:Y:S02]  /*3750*/  SHF.R.S32.HI R12, RZ, 0x1f, R12 ;  /* 0x0000001fff0c7819 */ /* 0x000fe4000001140c */
[----:B------:R-:W-:Y:S02]  /*3760*/  IADD3 R33, P2, PT, R33, R16, RZ ;  /* 0x0000001021217210 */ /* 0x000fe40007f5e0ff */
[----:B------:R-:W-:-:S02]  /*3770*/  IADD3 RZ, P4, PT, RZ, R0, RZ ;  /* 0x00000000ffff7210 */ /* 0x000fc40007f9e0ff */
[----:B------:R-:W-:Y:S02]  /*3780*/  IADD3.X R0, PT, PT, RZ, RZ, RZ, P1, P0 ;  /* 0x000000ffff007210 */ /* 0x000fe40000fe04ff */
[----:B------:R-:W-:Y:S02]  /*3790*/  IADD3.X R12, PT, PT, RZ, -0x1, R12, P5, P6 ;  /* 0xffffffffff0c7810 */ /* 0x000fe40002fec40c */
[----:B------:R-:W-:Y:S01]  /*37a0*/  IADD3 R79, P1, P6, R10, -0x687e956f, R79 ;  /* 0x97816a910a4f7810 */ /* 0x000fe20007e3e04f */
[----:B------:R-:W-:Y:S01]  /*37b0*/  IMAD R8, R8, 0x47b01102, R33 ;  /* 0x47b0110208087824 */ /* 0x000fe200078e0221 */
[----:B------:R-:W-:Y:S02]  /*37c0*/  IADD3 R33, P5, P0, R81, -0x1ece5fd7, R0 ;  /* 0xe131a02951217810 */ /* 0x000fe400078be000 */
[----:B------:R-:W-:Y:S02]  /*37d0*/  IADD3.X R0, PT, PT, RZ, RZ, RZ, P1, P6 ;  /* 0x000000ffff007210 */ /* 0x000fe40000fec4ff */
[----:B------:R-:W-:Y:S01]  /*37e0*/  LEA.HI.X.SX32 R80, R80, R11, 0x1, P4 ;  /* 0x0000000b50507211 */ /* 0x000fe200020f0eff */
[C---:B------:R-:W-:Y:S01]  /*37f0*/  IMAD R11, R9.reuse, -0x1ece5fd7, R8 ;  /* 0xe131a029090b7824 */ /* 0x040fe200078e0208 */
[----:B------:R-:W-:Y:S01]  /*3800*/  SHF.R.S32.HI R8, RZ, 0x1f, R12 ;  /* 0x0000001fff087819 */ /* 0x000fe2000001140c */
[----:B------:R-:W-:Y:S01]  /*3810*/  IMAD R81, R9, 0x30644e72, RZ ;  /* 0x30644e7209517824 */ /* 0x000fe200078e02ff */
[----:B------:R-:W-:Y:S01]  /*3820*/  IADD3 R9, P4, P1, R23, -0x7e7ea7a3, R0 ;  /* 0x8181585d17097810 */ /* 0x000fe2000799e000 */
[----:B------:R-:W-:Y:S01]  /*3830*/  IMAD R16, R17, R68, RZ ;  /* 0x0000004411107224 */ /* 0x000fe200078e02ff */
[----:B------:R-:W-:Y:S01]  /*3840*/  IADD3.X R17, PT, PT, RZ, RZ, RZ, P5, P0 ;  /* 0x000000ffff117210 */ /* 0x000fe20002fe04ff */
[----:B------:R-:W-:Y:S01]  /*3850*/  IMAD.X R10, RZ, RZ, RZ, P2 ;  /* 0x000000ffff0a7224 */ /* 0x000fe200010e06ff */
[----:B------:R-:W-:-:S02]  /*3860*/  IADD3 R20, P0, PT, RZ, R33, RZ ;  /* 0x00000021ff147210 */ /* 0x000fc40007f1e0ff */
[----:B------:R-:W-:Y:S02]  /*3870*/  IADD3 R0, P2, P6, R11, 0x47afba4a, R8 ;  /* 0x47afba4a0b007810 */ /* 0x000fe40007e5e008 */
[----:B------:R-:W-:Y:S01]  /*3880*/  IADD3.X R11, PT, PT, RZ, RZ, RZ, P4, P1 ;  /* 0x000000ffff0b7210 */ /* 0x000fe200027e24ff */
[----:B------:R-:W-:Y:S01]  /*3890*/  IMAD.X R80, R80, 0x1, R17, P0 ;  /* 0x0000000150507824 */ /* 0x000fe200000e0611 */
[----:B------:R-:W-:Y:S02]  /*38a0*/  LOP3.LUT R81, R81, 0xfffffffe, RZ, 0xc0, !PT ;  /* 0xfffffffe51517812 */ /* 0x000fe400078ec0ff */
[----:B------:R-:W-:Y:S01]  /*38b0*/  IADD3 R11, P0, P5, R0, -0x47afba4a, R11 ;  /* 0xb85045b6000b7810 */ /* 0x000fe20007d1e00b */
[C---:B------:R-:W-:Y:S01]  /*38c0*/  IMAD R0, R19.reuse, R59, RZ ;  /* 0x0000003b13007224 */ /* 0x040fe200078e02ff */
[----:B------:R-:W-:Y:S01]  /*38d0*/  SHF.R.S32.HI R12, RZ, 0x1f, R12 ;  /* 0x0000001fff0c7819 */ /* 0x000fe2000001140c */
[C---:B------:R-:W-:Y:S01]  /*38e0*/  IMAD R17, R19.reuse, R36, RZ ;  /* 0x0000002413117224 */ /* 0x040fe200078e02ff */
[----:B------:R-:W-:Y:S01]  /*38f0*/  IADD3 R81, P4, P1, R10, R81, R16 ;  /* 0x000000510a517210 */ /* 0x000fe2000799e010 */
[----:B------:R-:W-:-:S02]  /*3900*/  IMAD R16, R19, R58, RZ ;  /* 0x0000003a13107224 */ /* 0x000fc400078e02ff */
[----:B------:R-:W-:Y:S01]  /*3910*/  IMAD R0, R58, R13, R0 ;  /* 0x0000000d3a007224 */ /* 0x000fe200078e0200 */
[----:B------:R-:W-:Y:S01]  /*3920*/  IADD3.X R12, PT, PT, RZ, -0x1, R12, P2, P6 ;  /* 0xffffffffff0c7810 */ /* 0x000fe200017ec40c */
[C---:B------:R-:W-:Y:S02]  /*3930*/  IMAD R23, R19.reuse, R37, RZ ;  /* 0x0000002513177224 */ /* 0x040fe400078e02ff */
[C---:B------:R-:W-:Y:S02]  /*3940*/  IMAD R83, R19.reuse, R42, RZ ;  /* 0x0000002a13537224 */ /* 0x040fe400078e02ff */
[C---:B------:R-:W-:Y:S02]  /*3950*/  IMAD R85, R19.reuse, R43, RZ ;  /* 0x0000002b13557224 */ /* 0x040fe400078e02ff */
[C---:B------:R-:W-:Y:S02]  /*3960*/  IMAD R87, R19.reuse, R34, RZ ;  /* 0x0000002213577224 */ /* 0x040fe400078e02ff */
[----:B------:R-:W-:-:S02]  /*3970*/  IMAD R19, R19, R35, RZ ;  /* 0x0000002313137224 */ /* 0x000fc400078e02ff */
[----:B------:R-:W-:Y:S02]  /*3980*/  IMAD R10, R16, -0x7ff8138b, R17 ;  /* 0x8007ec75100a7824 */ /* 0x000fe400078e0211 */
[----:B------:R-:W-:Y:S01]  /*3990*/  IMAD R17, R0, -0x1b799c77, RZ ;  /* 0xe486638900117824 */ /* 0x000fe200078e02ff */
[----:B------:R-:W-:Y:S01]  /*39a0*/  SHF.R.S32.HI R8, RZ, 0x1f, R12 ;  /* 0x0000001fff087819 */ /* 0x000fe2000001140c */
[C---:B------:R-:W-:Y:S02]  /*39b0*/  IMAD R18, R16.reuse, 0x47b01102, R19 ;  /* 0x47b0110210127824 */ /* 0x040fe400078e0213 */
[C---:B------:R-:W-:Y:S01]  /*39c0*/  IMAD R14, R16.reuse, 0xc5e1a99, R23 ;  /* 0x0c5e1a99100e7824 */ /* 0x040fe200078e0217 */
[----:B------:R-:W-:Y:S01]  /*39d0*/  IADD3.X R23, PT, PT, RZ, RZ, RZ, P0, P5 ;  /* 0x000000ffff177210 */ /* 0x000fe200007ea4ff */
[C---:B------:R-:W-:Y:S02]  /*39e0*/  IMAD R83, R16.reuse, 0x681240c5, R83 ;  /* 0x681240c510537824 */ /* 0x040fe400078e0253 */
[----:B------:R-:W-:-:S02]  /*39f0*/  IMAD R85, R16, 0x432eb066, R85 ;  /* 0x432eb06610557824 */ /* 0x000fc400078e0255 */
[C---:B------:R-:W-:Y:S02]  /*3a00*/  IMAD R87, R16.reuse, 0xdf490f1, R87 ;  /* 0x0df490f110577824 */ /* 0x040fe400078e0257 */
[C---:B------:R-:W-:Y:S01]  /*3a10*/  IMAD R19, R16.reuse, -0x782df87e, R17 ;  /* 0x87d2078210137824 */ /* 0x040fe200078e0211 */
[----:B------:R-:W-:Y:S01]  /*3a20*/  IADD3 R8, P0, P5, R81, 0x1ece5fd7, R8 ;  /* 0x1ece5fd751087810 */ /* 0x000fe20007d1e008 */
[----:B------:R-:W-:Y:S01]  /*3a30*/  IMAD.WIDE.U32 R16, R16, -0x1b799c77, RZ ;  /* 0xe486638910107825 */ /* 0x000fe200078e00ff */
[----:B------:R-:W-:Y:S02]  /*3a40*/  SHF.R.S32.HI R12, RZ, 0x1f, R12 ;  /* 0x0000001fff0c7819 */ /* 0x000fe4000001140c */
[----:B------:R-:W-:Y:S01]  /*3a50*/  IADD3 RZ, P2, PT, RZ, R81, RZ ;  /* 0x00000051ffff7210 */ /* 0x000fe20007f5e0ff */
[----:B------:R-:W-:Y:S01]  /*3a60*/  IMAD.IADD R0, R17, 0x1, R19 ;  /* 0x0000000111007824 */ /* 0x000fe200078e0213 */
[----:B------:R-:W-:Y:S01]  /*3a70*/  IADD3.X R17, PT, PT, RZ, RZ, RZ, P4, P1 ;  /* 0x000000ffff117210 */ /* 0x000fe200027e24ff */
[-C--:B------:R-:W-:Y:S01]  /*3a80*/  IMAD R14, R36, R13.reuse, R14 ;  /* 0x0000000d240e7224 */ /* 0x080fe200078e020e */
[----:B------:R-:W-:Y:S01]  /*3a90*/  IADD3.X R12, PT, PT, RZ, -0x1, R12, P0, P5 ;  /* 0xffffffffff0c7810 */ /* 0x000fe200007ea40c */
[----:B------:R-:W-:-:S02]  /*3aa0*/  IMAD R10, R59, R13, R10 ;  /* 0x0000000d3b0a7224 */ /* 0x000fc400078e020a */
[----:B------:R-:W-:Y:S01]  /*3ab0*/  IMAD R14, R59, R21, R14 ;  /* 0x000000153b0e7224 */ /* 0x000fe200078e020e */
[----:B------:R-:W-:Y:S01]  /*3ac0*/  LEA.HI.X.SX32 R12, R12, R17, 0x1, P2 ;  /* 0x000000110c0c7211 */ /* 0x000fe200010f0eff */
[C---:B------:R-:W-:Y:S02]  /*3ad0*/  IMAD R17, R58.reuse, R21, R10 ;  /* 0x000000153a117224 */ /* 0x040fe400078e020a */
[----:B------:R-:W-:Y:S02]  /*3ae0*/  IMAD R10, R13, R35, RZ ;  /* 0x000000230d0a7224 */ /* 0x000fe400078e02ff */
[----:B------:R-:W-:Y:S02]  /*3af0*/  IMAD R19, R58, R79, R14 ;  /* 0x0000004f3a137224 */ /* 0x000fe400078e020e */
[----:B------:R-:W-:Y:S01]  /*3b00*/  IMAD R10, R34, R21, R10 ;  /* 0x00000015220a7224 */ /* 0x000fe200078e020a */
[----:B------:R-:W-:Y:S01]  /*3b10*/  IADD3 R23, P0, P1, R8, -0x1ece5fd7, R23 ;  /* 0xe131a02908177810 */ /* 0x000fe2000791e017 */
[----:B------:R-:W-:-:S02]  /*3b20*/  IMAD R19, R0, 0x6871ca8d, R19 ;  /* 0x6871ca8d00137824 */ /* 0x000fc400078e0213 */
[----:B------:R-:W-:Y:S02]  /*3b30*/  IMAD R8, R0, 0x3c208c16, R17 ;  /* 0x3c208c1600087824 */ /* 0x000fe400078e0211 */
[----:B------:R-:W-:Y:S02]  /*3b40*/  IMAD R10, R43, R79, R10 ;  /* 0x0000004f2b0a7224 */ /* 0x000fe400078e020a */
[----:B------:R-:W-:Y:S02]  /*3b50*/  IMAD R19, R19, -0x1b799c77, RZ ;  /* 0xe486638913137824 */ /* 0x000fe400078e02ff */
[----:B------:R-:W-:Y:S01]  /*3b60*/  IMAD.WIDE.U32 R16, R8, -0x1b799c77, RZ ;  /* 0xe486638908107825 */ /* 0x000fe200078e00ff */
[----:B------:R-:W-:-:S03]  /*3b70*/  IADD3 RZ, P2, PT, RZ, R23, RZ ;  /* 0x00000017ffff7210 */ /* 0x000fc60007f5e0ff */
[----:B------:R-:W-:Y:S02]  /*3b80*/  IMAD R14, R42, R9, R10 ;  /* 0x000000092a0e7224 */ /* 0x000fe400078e020a */
[----:B------:R-:W-:Y:S01]  /*3b90*/  IMAD R16, R8, -0x782df87e, R19 ;  /* 0x87d2078208107824 */ /* 0x000fe200078e0213 */
[----:B------:R-:W-:Y:S01]  /*3ba0*/  IADD3.X R19, PT, PT, RZ, RZ, RZ, P0, P1 ;  /* 0x000000ffff137210 */ /* 0x000fe200007e24ff */
[C---:B------:R-:W-:Y:S02]  /*3bb0*/  IMAD R14, R37.reuse, R11, R14 ;  /* 0x0000000b250e7224 */ /* 0x040fe400078e020e */
[-C--:B------:R-:W-:Y:S02]  /*3bc0*/  IMAD R83, R37, R13.reuse, R83 ;  /* 0x0000000d25537224 */ /* 0x080fe400078e0253 */
[-C--:B------:R-:W-:Y:S02]  /*3bd0*/  IMAD R85, R42, R13.reuse, R85 ;  /* 0x0000000d2a557224 */ /* 0x080fe400078e0255 */
[----:B------:R-:W-:-:S02]  /*3be0*/  IMAD R87, R43, R13, R87 ;  /* 0x0000000d2b577224 */ /* 0x000fc400078e0257 */
[----:B------:R-:W-:Y:S02]  /*3bf0*/  IMAD R22, R34, R13, R18 ;  /* 0x0000000d22167224 */ /* 0x000fe400078e0212 */
[----:B------:R-:W-:Y:S02]  /*3c00*/  IMAD.X R13, R12, 0x1, R19, P2 ;  /* 0x000000010c0d7824 */ /* 0x000fe400010e0613 */
[----:B------:R-:W-:Y:S02]  /*3c10*/  IMAD R18, R0, 0x30644e72, RZ ;  /* 0x30644e7200127824 */ /* 0x000fe400078e02ff */
[----:B------:R-:W-:Y:S02]  /*3c20*/  IMAD R14, R36, R23, R14 ;  /* 0x00000017240e7224 */ /* 0x000fe400078e020e */
[----:B------:R-:W-:Y:S01]  /*3c30*/  IMAD.IADD R10, R17, 0x1, R16 ;  /* 0x00000001110a7824 */ /* 0x000fe200078e0210 */
[----:B------:R-:W-:Y:S01]  /*3c40*/  LOP3.LUT R18, R18, 0xfffffffe, RZ, 0xc0, !PT ;  /* 0xfffffffe12127812 */ /* 0x000fe200078ec0ff */
[----:B------:R-:W-:-:S02]  /*3c50*/  IMAD R85, R37, R21, R85 ;  /* 0x0000001525557224 */ /* 0x000fc400078e0255 */
[----:B------:R-:W-:Y:S02]  /*3c60*/  IMAD R17, R59, R13, R14 ;  /* 0x0000000d3b117224 */ /* 0x000fe400078e020e */
[----:B------:R-:W-:Y:S02]  /*3c70*/  IMAD R22, R43, R21, R22 ;  /* 0x000000152b167224 */ /* 0x000fe400078e0216 */
[----:B------:R-:W-:Y:S01]  /*3c80*/  IMAD R85, R36, R79, R85 ;  /* 0x0000004f24557224 */ /* 0x000fe200078e0255 */
[----:B------:R-:W-:Y:S01]  /*3c90*/  IADD3 R18, P0, PT, R18, R17, RZ ;  /* 0x0000001112127210 */ /* 0x000fe20007f1e0ff */
[----:B------:R-:W-:Y:S02]  /*3ca0*/  IMAD R83, R36, R21, R83 ;  /* 0x0000001524537224 */ /* 0x000fe400078e0253 */
[C---:B------:R-:W-:Y:S02]  /*3cb0*/  IMAD R17, R42.reuse, R79, R22 ;  /* 0x0000004f2a117224 */ /* 0x040fe400078e0216 */
[----:B------:R-:W-:-:S02]  /*3cc0*/  IMAD R87, R42, R21, R87 ;  /* 0x000000152a577224 */ /* 0x000fc400078e0257 */
[C---:B------:R-:W-:Y:S02]  /*3cd0*/  IMAD R85, R0.reuse, -0x7e7ea7a3, R85 ;  /* 0x8181585d00557824 */ /* 0x040fe400078e0255 */
[----:B------:R-:W-:Y:S02]  /*3ce0*/  IMAD R21, R21, R35, RZ ;  /* 0x0000002315157224 */ /* 0x000fe400078e02ff */
[-C--:B------:R-:W-:Y:S02]  /*3cf0*/  IMAD R83, R59, R79.reuse, R83 ;  /* 0x0000004f3b537224 */ /* 0x080fe400078e0253 */
[----:B------:R-:W-:Y:S02]  /*3d00*/  IMAD R17, R0, -0x1ece5fd7, R17 ;  /* 0xe131a02900117824 */ /* 0x000fe400078e0211 */
[----:B------:R-:W-:Y:S02]  /*3d10*/  IMAD R85, R8, 0xc5e1a99, R85 ;  /* 0x0c5e1a9908557824 */ /* 0x000fe400078e0255 */
[----:B------:R-:W-:-:S02]  /*3d20*/  IMAD R21, R34, R79, R21 ;  /* 0x0000004f22157224 */ /* 0x000fc400078e0215 */
[----:B------:R-:W-:Y:S02]  /*3d30*/  IMAD R83, R0, -0x687e956f, R83 ;  /* 0x97816a9100537824 */ /* 0x000fe400078e0253 */
[----:B------:R-:W-:Y:S02]  /*3d40*/  IMAD R87, R37, R79, R87 ;  /* 0x0000004f25577224 */ /* 0x000fe400078e0257 */
[C---:B------:R-:W-:Y:S02]  /*3d50*/  IMAD R19, R8.reuse, 0x432eb066, R17 ;  /* 0x432eb06608137824 */ /* 0x040fe400078e0211 */
[-C--:B------:R-:W-:Y:S02]  /*3d60*/  IMAD R85, R59, R9.reuse, R85 ;  /* 0x000000093b557224 */ /* 0x080fe400078e0255 */
[----:B------:R-:W-:Y:S02]  /*3d70*/  IMAD R21, R43, R9, R21 ;  /* 0x000000092b157224 */ /* 0x000fe400078e0215 */
[----:B------:R-:W-:-:S02]  /*3d80*/  IMAD R83, R8, -0x7ff8138b, R83 ;  /* 0x8007ec7508537824 */ /* 0x000fc400078e0253 */
[----:B------:R-:W-:Y:S02]  /*3d90*/  IMAD R87, R0, -0x47afba4a, R87 ;  /* 0xb85045b600577824 */ /* 0x000fe400078e0257 */
[----:B------:R-:W-:Y:S02]  /*3da0*/  IMAD R19, R37, R9, R19 ;  /* 0x0000000925137224 */ /* 0x000fe400078e0213 */
[-C--:B------:R-:W-:Y:S02]  /*3db0*/  IMAD R85, R58, R11.reuse, R85 ;  /* 0x0000000b3a557224 */ /* 0x080fe400078e0255 */
[----:B------:R-:W-:Y:S02]  /*3dc0*/  IMAD R21, R42, R11, R21 ;  /* 0x0000000b2a157224 */ /* 0x000fe400078e0215 */
[----:B------:R-:W-:Y:S02]  /*3dd0*/  IMAD R83, R58, R9, R83 ;  /* 0x000000093a537224 */ /* 0x000fe400078e0253 */
[----:B------:R-:W-:-:S02]  /*3de0*/  IMAD R87, R8, 0x681240c5, R87 ;  /* 0x681240c508577824 */ /* 0x000fc400078e0257 */
[----:B------:R-:W-:Y:S02]  /*3df0*/  IMAD R19, R36, R11, R19 ;  /* 0x0000000b24137224 */ /* 0x000fe400078e0213 */
[C---:B------:R-:W-:Y:S02]  /*3e00*/  IMAD R85, R10.reuse, 0x6871ca8d, R85 ;  /* 0x6871ca8d0a557824 */ /* 0x040fe400078e0255 */
[----:B------:R-:W-:Y:S02]  /*3e10*/  IMAD R21, R37, R23, R21 ;  /* 0x0000001725157224 */ /* 0x000fe400078e0215 */
[----:B------:R-:W-:Y:S02]  /*3e20*/  IMAD R12, R10, 0x3c208c16, R83 ;  /* 0x3c208c160a0c7824 */ /* 0x000fe400078e0253 */
[----:B------:R-:W-:Y:S02]  /*3e30*/  IMAD R87, R36, R9, R87 ;  /* 0x0000000924577224 */ /* 0x000fe400078e0257 */
[----:B------:R-:W-:-:S02]  /*3e40*/  IMAD R0, R10, -0x7e7ea7a3, R19 ;  /* 0x8181585d0a007824 */ /* 0x000fc400078e0213 */
[----:B------:R-:W-:Y:S02]  /*3e50*/  IMAD R85, R85, -0x1b799c77, RZ ;  /* 0xe486638955557824 */ /* 0x000fe400078e02ff */
[----:B------:R-:W-:Y:S02]  /*3e60*/  IMAD R14, R36, R13, R21 ;  /* 0x0000000d240e7224 */ /* 0x000fe400078e0215 */
[----:B------:R-:W-:-:S04]  /*3e70*/  IMAD.WIDE.U32 R16, R12, -0x1b799c77, RZ ;  /* 0xe48663890c107825 */ /* 0x000fc800078e00ff */
[C---:B------:R-:W-:Y:S02]  /*3e80*/  IMAD R87, R59.reuse, R11, R87 ;  /* 0x0000000b3b577224 */ /* 0x040fe400078e0257 */
[----:B------:R-:W-:Y:S02]  /*3e90*/  IMAD R21, R59, R23, R0 ;  /* 0x000000173b157224 */ /* 0x000fe400078e0200 */
[----:B------:R-:W-:Y:S02]  /*3ea0*/  IMAD R16, R12, -0x782df87e, R85 ;  /* 0x87d207820c107824 */ /* 0x000fe400078e0255 */
[----:B------:R-:W-:Y:S02]  /*3eb0*/  IMAD R79, R79, R35, RZ ;  /* 0x000000234f4f7224 */ /* 0x000fe400078e02ff */
[----:B------:R-:W-:Y:S02]  /*3ec0*/  IMAD R87, R10, -0x687e956f, R87 ;  /* 0x97816a910a577824 */ /* 0x000fe400078e0257 */
[----:B------:R-:W-:Y:S01]  /*3ed0*/  IMAD R21, R12, 0xc5e1a99, R21 ;  /* 0x0c5e1a990c157824 */ /* 0x000fe200078e0215 */
[----:B------:R-:W-:Y:S01]  /*3ee0*/  IADD3 R16, PT, PT, R17, R16, RZ ;  /* 0x0000001011107210 */ /* 0x000fe20007ffe0ff */
[----:B------:R-:W-:-:S02]  /*3ef0*/  IMAD R79, R34, R9, R79 ;  /* 0x00000009224f7224 */ /* 0x000fc400078e024f */
[----:B------:R-:W-:Y:S02]  /*3f00*/  IMAD.X R81, RZ, RZ, RZ, P0 ;  /* 0x000000ffff517224 */ /* 0x000fe400000e06ff */
[C---:B------:R-:W-:Y:S02]  /*3f10*/  IMAD R87, R58.reuse, R23, R87 ;  /* 0x000000173a577224 */ /* 0x040fe400078e0257 */
[----:B------:R-:W-:Y:S02]  /*3f20*/  IMAD R21, R58, R13, R21 ;  /* 0x0000000d3a157224 */ /* 0x000fe400078e0215 */
[C---:B------:R-:W-:Y:S02]  /*3f30*/  IMAD R17, R8.reuse, 0xdf490f1, RZ ;  /* 0x0df490f108117824 */ /* 0x040fe400078e02ff */
[----:B------:R-:W-:Y:S02]  /*3f40*/  IMAD R19, R8, 0x47b01102, RZ ;  /* 0x47b0110208137824 */ /* 0x000fe400078e02ff */
[----:B------:R-:W-:Y:S01]  /*3f50*/  IMAD R79, R43, R11, R79 ;  /* 0x0000000b2b4f7224 */ /* 0x000fe200078e024f */
[----:B------:R-:W-:Y:S01]  /*3f60*/  IADD3 R81, P0, PT, R81, R14, RZ ;  /* 0x0000000e51517210 */ /* 0x000fe20007f1e0ff */
[----:B------:R-:W-:-:S02]  /*3f70*/  IMAD R87, R12, -0x7ff8138b, R87 ;  /* 0x8007ec750c577824 */ /* 0x000fc400078e0257 */
[----:B------:R-:W-:Y:S02]  /*3f80*/  IMAD R21, R16, 0x6871ca8d, R21 ;  /* 0x6871ca8d10157824 */ /* 0x000fe400078e0215 */
[C---:B------:R-:W-:Y:S02]  /*3f90*/  IMAD R17, R10.reuse, -0x47afba4a, R17 ;  /* 0xb85045b60a117824 */ /* 0x040fe400078e0211 */
[C---:B------:R-:W-:Y:S02]  /*3fa0*/  IMAD R85, R10.reuse, -0x1ece5fd7, R19 ;  /* 0xe131a0290a557824 */ /* 0x040fe400078e0213 */
[----:B------:R-:W-:Y:S02]  /*3fb0*/  IMAD R9, R9, R35, RZ ;  /* 0x0000002309097224 */ /* 0x000fe400078e02ff */
[----:B------:R-:W-:Y:S02]  /*3fc0*/  IMAD R19, R10, 0x30644e72, RZ ;  /* 0x30644e720a137824 */ /* 0x000fe400078e02ff */
[----:B------:R-:W-:-:S02]  /*3fd0*/  IMAD R79, R42, R23, R79 ;  /* 0x000000172a4f7224 */ /* 0x000fc400078e024f */
[----:B------:R-:W-:Y:S02]  /*3fe0*/  IMAD R14, R16, 0x3c208c16, R87 ;  /* 0x3c208c16100e7824 */ /* 0x000fe400078e0257 */
[----:B------:R-:W-:Y:S02]  /*3ff0*/  IMAD R21, R21, -0x1b799c77, RZ ;  /* 0xe486638915157824 */ /* 0x000fe400078e02ff */
[----:B------:R-:W-:Y:S01]  /*4000*/  IMAD R83, R12, 0x681240c5, R17 ;  /* 0x681240c50c537824 */ /* 0x000fe200078e0211 */
[----:B------:R-:W-:Y:S01]  /*4010*/  LOP3.LUT R19, R19, 0xfffffffe, RZ, 0xc0, !PT ;  /* 0xfffffffe13137812 */ /* 0x000fe200078ec0ff */
[----:B------:R-:W-:Y:S02]  /*4020*/  IMAD R10, R34, R11, R9 ;  /* 0x0000000b220a7224 */ /* 0x000fe400078e0209 */
[----:B------:R-:W-:Y:S02]  /*4030*/  IMAD R17, R37, R13, R79 ;  /* 0x0000000d25117224 */ /* 0x000fe400078e024f */
[----:B------:R-:W-:-:S02]  /*4040*/  IMAD.X R0, RZ, RZ, RZ, P0 ;  /* 0x000000ffff007224 */ /* 0x000fc400000e06ff */
[----:B------:R-:W-:-:S04]  /*4050*/  IMAD.WIDE.U32 R8, R14, -0x1b799c77, RZ ;  /* 0xe48663890e087825 */ /* 0x000fc800078e00ff */
[----:B------:R-:W-:Y:S01]  /*4060*/  IMAD R21, R14, -0x782df87e, R21 ;  /* 0x87d207820e157824 */ /* 0x000fe200078e0215 */
[----:B------:R-:W-:Y:S01]  /*4070*/  IADD3 R19, P0, P1, R0, R17, R19 ;  /* 0x0000001100137210 */ /* 0x000fe2000791e013 */
[----:B------:R-:W-:Y:S02]  /*4080*/  IMAD R85, R12, 0x432eb066, R85 ;  /* 0x432eb0660c557824 */ /* 0x000fe400078e0255 */
[----:B------:R-:W-:Y:S02]  /*4090*/  IMAD R10, R43, R23, R10 ;  /* 0x000000172b0a7224 */ /* 0x000fe400078e020a */
[----:B------:R-:W-:Y:S02]  /*40a0*/  IMAD.IADD R0, R9, 0x1, R21 ;  /* 0x0000000109007824 */ /* 0x000fe400078e0215 */
[----:B---3--:R-:W-:Y:S01]  /*40b0*/  IMAD R21, R47, R49, RZ ;  /* 0x000000312f157224 */ /* 0x008fe200078e02ff */
[----:B------:R-:W-:Y:S01]  /*40c0*/  IADD3.X R17, PT, PT, RZ, RZ, RZ, P0, P1 ;  /* 0x000000ffff117210 */ /* 0x000fe200007e24ff */
[----:B------:R-:W-:-:S02]  /*40d0*/  IMAD R8, R16, -0x7e7ea7a3, R85 ;  /* 0x8181585d10087824 */ /* 0x000fc400078e0255 */
[----:B------:R-:W-:Y:S02]  /*40e0*/  IMAD R10, R42, R13, R10 ;  /* 0x0000000d2a0a7224 */ /* 0x000fe400078e020a */
[----:B------:R-:W-:Y:S02]  /*40f0*/  IMAD R89, R47, R48, RZ ;  /* 0x000000302f597224 */ /* 0x000fe400078e02ff */
[----:B------:R-:W-:Y:S02]  /*4100*/  IMAD R11, R11, R35, RZ ;  /* 0x000000230b0b7224 */ /* 0x000fe400078e02ff */
[----:B------:R-:W-:Y:S01]  /*4110*/  IMAD R21, R48, R46, R21 ;  /* 0x0000002e30157224 */ /* 0x000fe200078e0215 */
[----:B------:R-:W-:Y:S01]  /*4120*/  IADD3 R17, P0, PT, R17, R10, RZ ;  /* 0x0000000a11117210 */ /* 0x000fe20007f1e0ff */
[----:B------:R-:W-:Y:S02]  /*4130*/  IMAD.IADD R81, R81, 0x1, R8 ;  /* 0x0000000151517824 */ /* 0x000fe400078e0208 */
[----:B------:R-:W-:-:S04]  /*4140*/  IMAD.WIDE.U32 R8, R89, -0x1b799c77, RZ ;  /* 0xe486638959087825 */ /* 0x000fc800078e00ff */
[----:B------:R-:W-:Y:S02]  /*4150*/  IMAD R10, R34, R23, R11 ;  /* 0x00000017220a7224 */ /* 0x000fe400078e020b */
[----:B------:R-:W-:Y:S02]  /*4160*/  IMAD R8, R21, -0x1b799c77, RZ ;  /* 0xe486638915087824 */ /* 0x000fe400078e02ff */
[----:B------:R-:W-:Y:S02]  /*4170*/  IMAD.IADD R79, R18, 0x1, R83 ;  /* 0x00000001124f7824 */ /* 0x000fe400078e0253 */
[----:B------:R-:W-:Y:S02]  /*4180*/  IMAD R21, R16, 0x30644e72, RZ ;  /* 0x30644e7210157824 */ /* 0x000fe400078e02ff */
[C---:B------:R-:W-:Y:S02]  /*4190*/  IMAD R83, R12.reuse, 0xdf490f1, RZ ;  /* 0x0df490f10c537824 */ /* 0x040fe400078e02ff */
[----:B------:R-:W-:-:S02]  /*41a0*/  IMAD R85, R12, 0x47b01102, RZ ;  /* 0x47b011020c557824 */ /* 0x000fc400078e02ff */
[----:B------:R-:W-:Y:S02]  /*41b0*/  IMAD R12, R43, R13, R10 ;  /* 0x0000000d2b0c7224 */ /* 0x000fe400078e020a */
[----:B------:R-:W-:Y:S02]  /*41c0*/  IMAD R11, R89, -0x782df87e, R8 ;  /* 0x87d20782590b7824 */ /* 0x000fe400078e0208 */
[----:B----4-:R-:W-:Y:S01]  /*41d0*/  IMAD R10, R46, R39, RZ ;  /* 0x000000272e0a7224 */ /* 0x010fe200078e02ff */
[----:B------:R-:W-:Y:S01]  /*41e0*/  LOP3.LUT R21, R21, 0xfffffffe, RZ, 0xc0, !PT ;  /* 0xfffffffe15157812 */ /* 0x000fe200078ec0ff */
[----:B------:R-:W-:Y:S02]  /*41f0*/  IMAD.X R8, RZ, RZ, RZ, P0 ;  /* 0x000000ffff087224 */ /* 0x000fe400000e06ff */
[----:B------:R-:W-:-:S03]  /*4200*/  IMAD R10, R38, R41, R10 ;  /* 0x00000029260a7224 */ /* 0x000fc600078e020a */
[----:B------:R-:W-:Y:S01]  /*4210*/  IADD3 R21, P2, P1, R8, R21, R12 ;  /* 0x0000001508157210 */ /* 0x000fe2000795e00c */
[----:B------:R-:W-:Y:S02]  /*4220*/  IMAD.IADD R12, R9, 0x1, R11 ;  /* 0x00000001090c7824 */ /* 0x000fe400078e020b */
[----:B-----5:R-:W-:Y:S02]  /*4230*/  IMAD R9, R29, R31, R10 ;  /* 0x0000001f1d097224 */ /* 0x020fe400078e020a */
[----:B------:R-:W-:Y:S02]  /*4240*/  IMAD R83, R16, -0x47afba4a, R83 ;  /* 0xb85045b610537824 */ /* 0x000fe400078e0253 */
[----:B------:R-:W-:Y:S02]  /*4250*/  IMAD R9, R28, R32, R9 ;  /* 0x000000201c097224 */ /* 0x000fe400078e0209 */
[----:B--2---:R-:W-:Y:S02]  /*4260*/  IMAD R8, R47, R54, RZ ;  /* 0x000000362f087224 */ /* 0x004fe400078e02ff */
[----:B------:R-:W-:-:S02]  /*4270*/  IMAD R85, R16, -0x1ece5fd7, R85 ;  /* 0xe131a02910557824 */ /* 0x000fc400078e0255 */
[----:B------:R-:W-:Y:S02]  /*4280*/  IMAD R79, R16, -0x687e956f, R79 ;  /* 0x97816a91104f7824 */ /* 0x000fe400078e024f */
[----:B------:R-:W-:Y:S02]  /*4290*/  IMAD R11, R45, R47, RZ ;  /* 0x0000002f2d0b7224 */ /* 0x000fe400078e02ff */
[----:B------:R-:W-:Y:S02]  /*42a0*/  IMAD R16, R14, 0x681240c5, R83 ;  /* 0x681240c50e107824 */ /* 0x000fe400078e0253 */
[----:B------:R-:W-:Y:S02]  /*42b0*/  IMAD R9, R55, R26, R9 ;  /* 0x0000001a37097224 */ /* 0x000fe400078e0209 */
[----:B------:R-:W-:Y:S02]  /*42c0*/  IMAD R91, R89, -0x7ff8138b, R8 ;  /* 0x8007ec75595b7824 */ /* 0x000fe400078e0208 */
[----:B------:R-:W-:-:S02]  /*42d0*/  IMAD R22, R47, R29, RZ ;  /* 0x0000001d2f167224 */ /* 0x000fc400078e02ff */
[----:B------:R-:W-:Y:S02]  /*42e0*/  IMAD R11, R44, R46, R11 ;  /* 0x0000002e2c0b7224 */ /* 0x000fe400078e020b */
[----:B------:R-:W-:Y:S02]  /*42f0*/  IMAD R8, R12, 0x30644e72, RZ ;  /* 0x30644e720c087824 */ /* 0x000fe400078e02ff */
[----:B------:R-:W-:Y:S02]  /*4300*/  IMAD.IADD R19, R19, 0x1, R16 ;  /* 0x0000000113137824 */ /* 0x000fe400078e0210 */
[----:B------:R-:W-:Y:S02]  /*4310*/  IMAD R9, R54, R25, R9 ;  /* 0x0000001936097224 */ /* 0x000fe400078e0209 */
[----:B------:R-:W-:Y:S02]  /*4320*/  IMAD R16, R44, R47, RZ ;  /* 0x0000002f2c107224 */ /* 0x000fe400078e02ff */
[----:B------:R-:W-:-:S02]  /*4330*/  IMAD R18, R14, 0x432eb066, R85 ;  /* 0x432eb0660e127824 */ /* 0x000fc400078e0255 */
[----:B------:R-:W-:Y:S01]  /*4340*/  IMAD R85, R89, 0x432eb066, R22 ;  /* 0x432eb06659557824 */ /* 0x000fe200078e0216 */
[----:B------:R-:W-:Y:S01]  /*4350*/  LOP3.LUT R22, R8, 0xfffffffe, RZ, 0xc0, !PT ;  /* 0xfffffffe08167812 */ /* 0x000fe200078ec0ff */
[----:B------:R-:W-:Y:S02]  /*4360*/  IMAD R95, R11, -0x1b799c77, RZ ;  /* 0xe48663890b5f7824 */ /* 0x000fe400078e02ff */
[----:B------:R-:W-:Y:S02]  /*4370*/  IMAD R11, R49, R15, R9 ;  /* 0x0000000f310b7224 */ /* 0x000fe400078e0209 */
[----:B------:R-:W-:-:S04]  /*4380*/  IMAD.WIDE.U32 R8, R16, -0x1b799c77, RZ ;  /* 0xe486638910087825 */ /* 0x000fc800078e00ff */
[----:B------:R-:W-:Y:S02]  /*4390*/  IMAD R24, R47, R38, RZ ;  /* 0x000000262f187224 */ /* 0x000fe400078e02ff */
[----:B------:R-:W-:Y:S02]  /*43a0*/  IMAD R8, R16, -0x782df87e, R95 ;  /* 0x87d2078210087824 */ /* 0x000fe400078e025f */
[----:B------:R-:W-:Y:S02]  /*43b0*/  IMAD R95, R52, R46, RZ ;  /* 0x0000002e345f7224 */ /* 0x000fe400078e02ff */
[----:B------:R-:W-:Y:S02]  /*43c0*/  IMAD R83, R89, 0xdf490f1, R24 ;  /* 0x0df490f159537824 */ /* 0x000fe400078e0218 */
[----:B------:R-:W-:Y:S02]  /*43d0*/  IMAD R10, R47, R55, RZ ;  /* 0x000000372f0a7224 */ /* 0x000fe400078e02ff */
[----:B------:R-:W-:-:S02]  /*43e0*/  IMAD.IADD R24, R9, 0x1, R8 ;  /* 0x0000000109187824 */ /* 0x000fc400078e0208 */
[----:B------:R-:W-:Y:S01]  /*43f0*/  IMAD R8, R16, 0xc5e1a99, R95 ;  /* 0x0c5e1a9910087824 */ /* 0x000fe200078e025f */
[----:B------:R-:W-:Y:S01]  /*4400*/  IADD3 R22, P0, PT, R22, R11, RZ ;  /* 0x0000000b16167210 */ /* 0x000fe20007f1e0ff */
[----:B------:R-:W-:Y:S01]  /*4410*/  IMAD R93, R89, 0xc5e1a99, R10 ;  /* 0x0c5e1a99595d7824 */ /* 0x000fe200078e020a */
[----:B------:R-:W-:Y:S01]  /*4420*/  IADD3 R17, PT, PT, R17, R18, RZ ;  /* 0x0000001211117210 */ /* 0x000fe20007ffe0ff */
[----:B------:R-:W-:Y:S02]  /*4430*/  IMAD R91, R49, R46, R91 ;  /* 0x0000002e315b7224 */ /* 0x000fe400078e025b */
[----:B------:R-:W-:Y:S02]  /*4440*/  IMAD R11, R46, R45, RZ ;  /* 0x0000002d2e0b7224 */ /* 0x000fe400078e02ff */
[----:B------:R-:W-:Y:S02]  /*4450*/  IMAD R10, R53, R47, R8 ;  /* 0x0000002f350a7224 */ /* 0x000fe400078e0208 */
[----:B------:R-:W-:-:S02]  /*4460*/  IMAD R18, R47, R28, RZ ;  /* 0x0000001c2f127224 */ /* 0x000fc400078e02ff */
[-C--:B------:R-:W-:Y:S02]  /*4470*/  IMAD R82, R47, R39.reuse, RZ ;  /* 0x000000272f527224 */ /* 0x080fe400078e02ff */
[----:B------:R-:W-:Y:S02]  /*4480*/  IMAD R8, R41, R39, RZ ;  /* 0x0000002729087224 */ /* 0x000fe400078e02ff */
[-C--:B------:R-:W-:Y:S02]  /*4490*/  IMAD R91, R48, R41.reuse, R91 ;  /* 0x00000029305b7224 */ /* 0x080fe400078e025b */
[----:B------:R-:W-:Y:S02]  /*44a0*/  IMAD R11, R16, -0x7ff8138b, R11 ;  /* 0x8007ec75100b7824 */ /* 0x000fe400078e020b */
[----:B------:R-:W-:Y:S02]  /*44b0*/  IMAD R10, R45, R41, R10 ;  /* 0x000000292d0a7224 */ /* 0x000fe400078e020a */
[----:B------:R-:W-:-:S02]  /*44c0*/  IMAD R87, R89, 0x681240c5, R18 ;  /* 0x681240c559577824 */ /* 0x000fc400078e0212 */
[----:B------:R-:W-:Y:S02]  /*44d0*/  IMAD R89, R89, 0x47b01102, R82 ;  /* 0x47b0110259597824 */ /* 0x000fe400078e0252 */
[----:B------:R-:W-:Y:S02]  /*44e0*/  IMAD R93, R54, R46, R93 ;  /* 0x0000002e365d7224 */ /* 0x000fe400078e025d */
[----:B------:R-:W-:Y:S02]  /*44f0*/  IMAD R9, R38, R31, R8 ;  /* 0x0000001f26097224 */ /* 0x000fe400078e0208 */
[----:B------:R-:W-:Y:S02]  /*4500*/  IMAD R82, R12, 0x3c208c16, R91 ;  /* 0x3c208c160c527824 */ /* 0x000fe400078e025b */
[----:B------:R-:W-:Y:S02]  /*4510*/  IMAD R11, R52, R47, R11 ;  /* 0x0000002f340b7224 */ /* 0x000fe400078e020b */
[----:B------:R-:W-:-:S02]  /*4520*/  IMAD R91, R44, R31, R10 ;  /* 0x0000001f2c5b7224 */ /* 0x000fc400078e020a */
[-C--:B------:R-:W-:Y:S02]  /*4530*/  IMAD R93, R49, R41.reuse, R93 ;  /* 0x00000029315d7224 */ /* 0x080fe400078e025d */
[----:B------:R-:W-:Y:S02]  /*4540*/  IMAD R9, R29, R32, R9 ;  /* 0x000000201d097224 */ /* 0x000fe400078e0209 */
[----:B------:R-:W-:Y:S02]  /*4550*/  IMAD R11, R44, R41, R11 ;  /* 0x000000292c0b7224 */ /* 0x000fe400078e020b */
[----:B------:R-:W-:Y:S02]  /*4560*/  IMAD R91, R24, 0x6871ca8d, R91 ;  /* 0x6871ca8d185b7824 */ /* 0x000fe400078e025b */
[----:B------:R-:W-:Y:S02]  /*4570*/  IMAD R93, R48, R31, R93 ;  /* 0x0000001f305d7224 */ /* 0x000fe400078e025d */
[----:B------:R-:W-:-:S02]  /*4580*/  IMAD R9, R28, R26, R9 ;  /* 0x0000001a1c097224 */ /* 0x000fc400078e0209 */
[----:B------:R-:W-:Y:S02]  /*4590*/  IMAD R84, R24, 0x3c208c16, R11 ;  /* 0x3c208c1618547824 */ /* 0x000fe400078e020b */
[----:B------:R-:W-:Y:S02]  /*45a0*/  IMAD R97, R91, -0x1b799c77, RZ ;  /* 0xe48663895b617824 */ /* 0x000fe400078e02ff */
[----:B------:R-:W-:-:S04]  /*45b0*/  IMAD.WIDE.U32 R10, R82, -0x1b799c77, RZ ;  /* 0xe4866389520a7825 */ /* 0x000fc800078e00ff */
[----:B------:R-:W-:Y:S02]  /*45c0*/  IMAD R93, R12, 0x6871ca8d, R93 ;  /* 0x6871ca8d0c5d7824 */ /* 0x000fe400078e025d */
[----:B------:R-:W-:Y:S02]  /*45d0*/  IMAD R10, R55, R25, R9 ;  /* 0x00000019370a7224 */ /* 0x000fe400078e0209 */
[----:B------:R-:W-:-:S04]  /*45e0*/  IMAD.WIDE.U32 R8, R84, -0x1b799c77, RZ ;  /* 0xe486638954087825 */ /* 0x000fc800078e00ff */
[----:B------:R-:W-:Y:S02]  /*45f0*/  IMAD R97, R84, -0x782df87e, R97 ;  /* 0x87d2078254617824 */ /* 0x000fe400078e0261 */
[----:B------:R-:W-:Y:S02]  /*4600*/  IMAD R93, R93, -0x1b799c77, RZ ;  /* 0xe48663895d5d7824 */ /* 0x000fe400078e02ff */
[----:B------:R-:W-:Y:S02]  /*4610*/  IMAD.IADD R86, R9, 0x1, R97 ;  /* 0x0000000109567824 */ /* 0x000fe400078e0261 */
[----:B------:R-:W-:Y:S02]  /*4620*/  IMAD R91, R54, R15, R10 ;  /* 0x0000000f365b7224 */ /* 0x000fe400078e020a */
[----:B------:R-:W-:Y:S02]  /*4630*/  IMAD.X R18, RZ, RZ, RZ, P0 ;  /* 0x000000ffff127224 */ /* 0x000fe400000e06ff */
[----:B------:R-:W-:-:S02]  /*4640*/  IMAD R9, R41, R53, RZ ;  /* 0x0000003529097224 */ /* 0x000fc400078e02ff */
[----:B------:R-:W-:Y:S01]  /*4650*/  IMAD R93, R82, -0x782df87e, R93 ;  /* 0x87d20782525d7824 */ /* 0x000fe200078e025d */
[----:B------:R-:W-:Y:S01]  /*4660*/  IADD3 R18, P0, PT, R18, R91, RZ ;  /* 0x0000005b12127210 */ /* 0x000fe20007f1e0ff */
[----:B------:R-:W-:Y:S02]  /*4670*/  IMAD R9, R16, 0x432eb066, R9 ;  /* 0x432eb06610097824 */ /* 0x000fe400078e0209 */
[----:B------:R-:W-:Y:S02]  /*4680*/  IMAD.IADD R10, R11, 0x1, R93 ;  /* 0x000000010b0a7824 */ /* 0x000fe400078e025d */
[----:B------:R-:W-:Y:S02]  /*4690*/  IMAD R11, R51, R31, RZ ;  /* 0x0000001f330b7224 */ /* 0x000fe400078e02ff */
[----:B------:R-:W-:Y:S02]  /*46a0*/  IMAD R91, R31, R50, RZ ;  /* 0x000000321f5b7224 */ /* 0x000fe400078e02ff */
[----:B------:R-:W-:-:S02]  /*46b0*/  IMAD R9, R50, R46, R9 ;  /* 0x0000002e32097224 */ /* 0x000fc400078e0209 */
[----:B------:R-:W-:Y:S02]  /*46c0*/  IMAD R8, R50, R32, R11 ;  /* 0x0000002032087224 */ /* 0x000fe400078e020b */
[----:B------:R-:W-:Y:S02]  /*46d0*/  IMAD R91, R16, 0x47b01102, R91 ;  /* 0x47b01102105b7824 */ /* 0x000fe400078e025b */
[----:B------:R-:W-:Y:S02]  /*46e0*/  IMAD R95, R53, R46, RZ ;  /* 0x0000002e355f7224 */ /* 0x000fe400078e02ff */
[----:B------:R-:W-:Y:S02]  /*46f0*/  IMAD R11, R50, R41, RZ ;  /* 0x00000029320b7224 */ /* 0x000fe400078e02ff */
[----:B------:R-:W-:Y:S02]  /*4700*/  IMAD R9, R51, R47, R9 ;  /* 0x0000002f33097224 */ /* 0x000fe400078e0209 */
[----:B------:R-:W-:-:S02]  /*4710*/  IMAD R93, R56, R41, R8 ;  /* 0x00000029385d7224 */ /* 0x000fc400078e0208 */
[----:B------:R-:W-:Y:S02]  /*4720*/  IMAD R91, R51, R41, R91 ;  /* 0x00000029335b7224 */ /* 0x000fe400078e025b */
[C---:B------:R-:W-:Y:S02]  /*4730*/  IMAD R95, R16.reuse, 0x681240c5, R95 ;  /* 0x681240c5105f7824 */ /* 0x040fe400078e025f */
[----:B------:R-:W-:Y:S02]  /*4740*/  IMAD R11, R16, 0xdf490f1, R11 ;  /* 0x0df490f1100b7824 */ /* 0x000fe400078e020b */
[----:B------:R-:W-:Y:S02]  /*4750*/  IMAD R9, R52, R31, R9 ;  /* 0x0000001f34097224 */ /* 0x000fe400078e0209 */
[----:B------:R-:W-:Y:S02]  /*4760*/  IMAD R93, R57, R46, R93 ;  /* 0x0000002e395d7224 */ /* 0x000fe400078e025d */
[----:B------:R-:W-:-:S02]  /*4770*/  IMAD R97, R24, -0x1ece5fd7, R91 ;  /* 0xe131a02918617824 */ /* 0x000fc400078e025b */
[----:B------:R-:W-:Y:S02]  /*4780*/  IMAD R95, R52, R41, R95 ;  /* 0x00000029345f7224 */ /* 0x000fe400078e025f */
[----:B------:R-:W-:Y:S02]  /*4790*/  IMAD R11, R51, R46, R11 ;  /* 0x0000002e330b7224 */ /* 0x000fe400078e020b */
[----:B------:R-:W-:Y:S02]  /*47a0*/  IMAD R9, R24, -0x7e7ea7a3, R9 ;  /* 0x8181585d18097824 */ /* 0x000fe400078e0209 */
[----:B------:R-:W-:Y:S02]  /*47b0*/  IMAD R93, R53, R26, R93 ;  /* 0x0000001a355d7224 */ /* 0x000fe400078e025d */
[----:B------:R-:W-:Y:S02]  /*47c0*/  IMAD R97, R56, R46, R97 ;  /* 0x0000002e38617224 */ /* 0x000fe400078e0261 */
[----:B------:R-:W-:-:S02]  /*47d0*/  IMAD R95, R50, R47, R95 ;  /* 0x0000002f325f7224 */ /* 0x000fc400078e025f */
[----:B------:R-:W-:Y:S02]  /*47e0*/  IMAD R11, R53, R31, R11 ;  /* 0x0000001f350b7224 */ /* 0x000fe400078e020b */
[----:B------:R-:W-:Y:S02]  /*47f0*/  IMAD R9, R84, 0xc5e1a99, R9 ;  /* 0x0c5e1a9954097824 */ /* 0x000fe400078e0209 */
[----:B------:R-:W-:Y:S02]  /*4800*/  IMAD R8, R32, R51, RZ ;  /* 0x0000003320087224 */ /* 0x000fe400078e02ff */
[----:B------:R-:W-:Y:S02]  /*4810*/  IMAD R88, R24, 0x30644e72, RZ ;  /* 0x30644e7218587824 */ /* 0x000fe400078e02ff */
[----:B------:R-:W-:Y:S02]  /*4820*/  IMAD R93, R52, R25, R93 ;  /* 0x00000019345d7224 */ /* 0x000fe400078e025d */
[----:B------:R-:W-:-:S02]  /*4830*/  IMAD R97, R84, 0x432eb066, R97 ;  /* 0x432eb06654617824 */ /* 0x000fc400078e0261 */
[CC--:B------:R-:W-:Y:S02]  /*4840*/  IMAD R95, R45.reuse, R31.reuse, R95 ;  /* 0x0000001f2d5f7224 */ /* 0x0c0fe400078e025f */
[----:B------:R-:W-:Y:S02]  /*4850*/  IMAD R11, R24, -0x47afba4a, R11 ;  /* 0xb85045b6180b7824 */ /* 0x000fe400078e020b */
[CC--:B------:R-:W-:Y:S02]  /*4860*/  IMAD R9, R45.reuse, R32.reuse, R9 ;  /* 0x000000202d097224 */ /* 0x0c0fe400078e0209 */
[----:B------:R-:W-:Y:S01]  /*4870*/  IMAD R8, R56, R31, R8 ;  /* 0x0000001f38087224 */ /* 0x000fe200078e0208 */
[----:B------:R-:W-:Y:S01]  /*4880*/  LOP3.LUT R88, R88, 0xfffffffe, RZ, 0xc0, !PT ;  /* 0xfffffffe58587812 */ /* 0x000fe200078ec0ff */
[----:B------:R-:W-:Y:S02]  /*4890*/  IMAD R93, R45, R15, R93 ;  /* 0x0000000f2d5d7224 */ /* 0x000fe400078e025d */
[----:B------:R-:W-:-:S02]  /*48a0*/  IMAD R97, R53, R32, R97 ;  /* 0x0000002035617224 */ /* 0x000fc400078e0261 */
[----:B------:R-:W-:Y:S02]  /*48b0*/  IMAD R95, R24, -0x687e956f, R95 ;  /* 0x97816a91185f7824 */ /* 0x000fe400078e025f */
[----:B------:R-:W-:Y:S02]  /*48c0*/  IMAD R91, R56, R47, R11 ;  /* 0x0000002f385b7224 */ /* 0x000fe400078e020b */
[----:B------:R-:W-:Y:S02]  /*48d0*/  IMAD R11, R44, R26, R9 ;  /* 0x0000001a2c0b7224 */ /* 0x000fe400078e0209 */
[C---:B------:R-:W-:Y:S01]  /*48e0*/  IMAD R9, R57.reuse, R41, R8 ;  /* 0x0000002939097224 */ /* 0x040fe200078e0208 */
[----:B------:R-:W-:Y:S01]  /*48f0*/  IADD3 R88, P4, PT, R88, R93, RZ ;  /* 0x0000005d58587210 */ /* 0x000fe20007f9e0ff */
[----:B------:R-:W-:Y:S02]  /*4900*/  IMAD R97, R57, R47, R97 ;  /* 0x0000002f39617224 */ /* 0x000fe400078e0261 */
[----:B------:R-:W-:-:S02]  /*4910*/  IMAD R95, R84, -0x7ff8138b, R95 ;  /* 0x8007ec75545f7824 */ /* 0x000fc400078e025f */
[----:B------:R-:W-:Y:S02]  /*4920*/  IMAD R93, R84, 0x681240c5, R91 ;  /* 0x681240c5545d7824 */ /* 0x000fe400078e025b */
[----:B------:R-:W-:Y:S02]  /*4930*/  IMAD R8, R86, 0x6871ca8d, R11 ;  /* 0x6871ca8d56087824 */ /* 0x000fe400078e020b */
[-C--:B------:R-:W-:Y:S02]  /*4940*/  IMAD R11, R50, R26.reuse, R9 ;  /* 0x0000001a320b7224 */ /* 0x080fe400078e0209 */
[----:B------:R-:W-:Y:S02]  /*4950*/  IMAD R97, R52, R26, R97 ;  /* 0x0000001a34617224 */ /* 0x000fe400078e0261 */
[-C--:B------:R-:W-:Y:S02]  /*4960*/  IMAD R95, R44, R32.reuse, R95 ;  /* 0x000000202c5f7224 */ /* 0x080fe400078e025f */
[----:B------:R-:W-:-:S02]  /*4970*/  IMAD R93, R52, R32, R93 ;  /* 0x00000020345d7224 */ /* 0x000fc400078e025d */
[-C--:B------:R-:W-:Y:S02]  /*4980*/  IMAD R11, R53, R25.reuse, R11 ;  /* 0x00000019350b7224 */ /* 0x080fe400078e020b */
[C---:B------:R-:W-:Y:S02]  /*4990*/  IMAD R97, R45.reuse, R25, R97 ;  /* 0x000000192d617224 */ /* 0x040fe400078e0261 */
[----:B------:R-:W-:Y:S02]  /*49a0*/  IMAD R16, R86, 0x3c208c16, R95 ;  /* 0x3c208c1656107824 */ /* 0x000fe400078e025f */
[----:B------:R-:W-:Y:S02]  /*49b0*/  IMAD R91, R8, -0x1b799c77, RZ ;  /* 0xe4866389085b7824 */ /* 0x000fe400078e02ff */
[----:B------:R-:W-:Y:S02]  /*49c0*/  IMAD R93, R45, R26, R93 ;  /* 0x0000001a2d5d7224 */ /* 0x000fe400078e025d */
[----:B------:R-:W-:-:S02]  /*49d0*/  IMAD R11, R52, R15, R11 ;  /* 0x0000000f340b7224 */ /* 0x000fc400078e020b */
[----:B------:R-:W-:Y:S02]  /*49e0*/  IMAD.X R90, RZ, RZ, RZ, P4 ;  /* 0x000000ffff5a7224 */ /* 0x000fe400020e06ff */
[----:B------:R-:W-:Y:S02]  /*49f0*/  IMAD R97, R86, -0x7e7ea7a3, R97 ;  /* 0x8181585d56617824 */ /* 0x000fe400078e0261 */
[----:B------:R-:W-:Y:S01]  /*4a00*/  IMAD.WIDE.U32 R8, R16, -0x1b799c77, RZ ;  /* 0xe486638910087825 */ /* 0x000fe200078e00ff */
[----:B------:R-:W-:-:S03]  /*4a10*/  IADD3 R90, P4, PT, R90, R11, RZ ;  /* 0x0000000b5a5a7210 */ /* 0x000fc60007f9e0ff */
[----:B------:R-:W-:Y:S02]  /*4a20*/  IMAD R91, R16, -0x782df87e, R91 ;  /* 0x87d20782105b7824 */ /* 0x000fe400078e025b */
[C---:B------:R-:W-:Y:S02]  /*4a30*/  IMAD R93, R44.reuse, R25, R93 ;  /* 0x000000192c5d7224 */ /* 0x040fe400078e025d */
[----:B------:R-:W-:Y:S01]  /*4a40*/  IMAD R97, R44, R15, R97 ;  /* 0x0000000f2c617224 */ /* 0x000fe200078e0261 */
[----:B------:R-:W-:Y:S01]  /*4a50*/  IADD3 R24, PT, PT, R9, R91, RZ ;  /* 0x0000005b09187210 */ /* 0x000fe20007ffe0ff */
[----:B------:R-:W-:Y:S02]  /*4a60*/  IMAD R11, R84, 0x47b01102, RZ ;  /* 0x47b01102540b7824 */ /* 0x000fe400078e02ff */
[----:B------:R-:W-:Y:S02]  /*4a70*/  IMAD R93, R86, -0x687e956f, R93 ;  /* 0x97816a91565d7824 */ /* 0x000fe400078e025d */
[----:B------:R-:W-:-:S02]  /*4a80*/  IMAD R9, R84, 0xdf490f1, RZ ;  /* 0x0df490f154097824 */ /* 0x000fc400078e02ff */
[----:B------:R-:W-:Y:S02]  /*4a90*/  IMAD R97, R16, 0xc5e1a99, R97 ;  /* 0x0c5e1a9910617824 */ /* 0x000fe400078e0261 */
[----:B------:R-:W-:Y:S02]  /*4aa0*/  IMAD R95, R86, -0x1ece5fd7, R11 ;  /* 0xe131a029565f7824 */ /* 0x000fe400078e020b */
[----:B------:R-:W-:Y:S02]  /*4ab0*/  IMAD R11, R16, -0x7ff8138b, R93 ;  /* 0x8007ec75100b7824 */ /* 0x000fe400078e025d */
[----:B------:R-:W-:Y:S02]  /*4ac0*/  IMAD R9, R86, -0x47afba4a, R9 ;  /* 0xb85045b656097824 */ /* 0x000fe400078e0209 */
[----:B------:R-:W-:Y:S02]  /*4ad0*/  IMAD R97, R24, 0x6871ca8d, R97 ;  /* 0x6871ca8d18617824 */ /* 0x000fe400078e0261 */
[----:B------:R-:W-:-:S02]  /*4ae0*/  IMAD R8, R56, R32, RZ ;  /* 0x0000002038087224 */ /* 0x000fc400078e02ff */
[----:B------:R-:W-:Y:S02]  /*4af0*/  IMAD R95, R16, 0x432eb066, R95 ;  /* 0x432eb066105f7824 */ /* 0x000fe400078e025f */
[----:B------:R-:W-:Y:S02]  /*4b00*/  IMAD R11, R24, 0x3c208c16, R11 ;  /* 0x3c208c16180b7824 */ /* 0x000fe400078e020b */
[----:B------:R-:W-:Y:S02]  /*4b10*/  IMAD R91, R16, 0x681240c5, R9 ;  /* 0x681240c5105b7824 */ /* 0x000fe400078e0209 */
[----:B------:R-:W-:Y:S02]  /*4b20*/  IMAD R84, R97, -0x1b799c77, RZ ;  /* 0xe486638961547824 */ /* 0x000fe400078e02ff */
[----:B------:R-:W-:Y:S02]  /*4b30*/  IMAD R93, R57, R31, R8 ;  /* 0x0000001f395d7224 */ /* 0x000fe400078e0208 */
[----:B------:R-:W-:-:S02]  /*4b40*/  IMAD R95, R24, -0x7e7ea7a3, R95 ;  /* 0x8181585d185f7824 */ /* 0x000fc400078e025f */
[----:B------:R-:W-:-:S04]  /*4b50*/  IMAD.WIDE.U32 R8, R11, -0x1b799c77, RZ ;  /* 0xe48663890b087825 */ /* 0x000fc800078e00ff */
[----:B------:R-:W-:Y:S02]  /*4b60*/  IMAD.IADD R91, R88, 0x1, R91 ;  /* 0x00000001585b7824 */ /* 0x000fe400078e025b */
[----:B------:R-:W-:Y:S02]  /*4b70*/  IMAD R8, R11, -0x782df87e, R84 ;  /* 0x87d207820b087824 */ /* 0x000fe400078e0254 */
[----:B------:R-:W-:Y:S02]  /*4b80*/  IMAD R93, R51, R26, R93 ;  /* 0x0000001a335d7224 */ /* 0x000fe400078e025d */
[----:B------:R-:W-:Y:S02]  /*4b90*/  IMAD.IADD R88, R90, 0x1, R95 ;  /* 0x000000015a587824 */ /* 0x000fe400078e025f */
[----:B------:R-:W-:Y:S02]  /*4ba0*/  IMAD R86, R86, 0x30644e72, RZ ;  /* 0x30644e7256567824 */ /* 0x000fe400078e02ff */
[----:B------:R-:W-:-:S02]  /*4bb0*/  IMAD R90, R24, -0x687e956f, R91 ;  /* 0x97816a91185a7824 */ /* 0x000fc400078e025b */
[----:B------:R-:W-:Y:S02]  /*4bc0*/  IMAD.IADD R84, R9, 0x1, R8 ;  /* 0x0000000109547824 */ /* 0x000fe400078e0208 */
[----:B------:R-:W-:Y:S01]  /*4bd0*/  IMAD R8, R50, R25, R93 ;  /* 0x0000001932087224 */ /* 0x000fe200078e025d */
[----:B------:R-:W-:Y:S01]  /*4be0*/  LOP3.LUT R93, R86, 0xfffffffe, RZ, 0xc0, !PT ;  /* 0xfffffffe565d7812 */ /* 0x000fe200078ec0ff */
[----:B------:R-:W-:Y:S02]  /*4bf0*/  IMAD R9, R57, R32, RZ ;  /* 0x0000002039097224 */ /* 0x000fe400078e02ff */
[----:B------:R-:W-:Y:S02]  /*4c00*/  IMAD R95, R11, -0x7ff8138b, R90 ;  /* 0x8007ec750b5f7824 */ /* 0x000fe400078e025a */
[----:B------:R-:W-:Y:S02]  /*4c10*/  IMAD R86, R53, R15, R8 ;  /* 0x0000000f35567224 */ /* 0x000fe400078e0208 */
[----:B------:R-:W-:-:S02]  /*4c20*/  IMAD.X R8, RZ, RZ, RZ, P4 ;  /* 0x000000ffff087224 */ /* 0x000fc400020e06ff */
[----:B------:R-:W-:Y:S02]  /*4c30*/  IMAD R9, R56, R26, R9 ;  /* 0x0000001a38097224 */ /* 0x000fe400078e0209 */
[----:B------:R-:W-:Y:S01]  /*4c40*/  IMAD R95, R84, 0x3c208c16, R95 ;  /* 0x3c208c16545f7824 */ /* 0x000fe200078e025f */
[----:B------:R-:W-:Y:S01]  /*4c50*/  IADD3 R93, P4, P5, R8, R86, R93 ;  /* 0x00000056085d7210 */ /* 0x000fe20007d9e05d */
[----:B------:R-:W-:Y:S02]  /*4c60*/  IMAD R9, R51, R25, R9 ;  /* 0x0000001933097224 */ /* 0x000fe400078e0209 */
[----:B------:R-:W-:Y:S01]  /*4c70*/  IMAD R91, R16, 0xdf490f1, RZ ;  /* 0x0df490f1105b7824 */ /* 0x000fe200078e02ff */
[----:B------:R-:W-:Y:S01]  /*4c80*/  IADD3 R8, P6, PT, R95, 0x278302b9, RZ ;  /* 0x278302b95f087810 */ /* 0x000fe20007fde0ff */
[----:B------:R-:W-:Y:S01]  /*4c90*/  IMAD R86, R50, R15, R9 ;  /* 0x0000000f32567224 */ /* 0x000fe200078e0209 */
[----:B------:R-:W-:Y:S01]  /*4ca0*/  IADD3.X R95, PT, PT, RZ, RZ, RZ, P4, P5 ;  /* 0x000000ffff5f7210 */ /* 0x000fe200027ea4ff */
[----:B------:R-:W-:-:S02]  /*4cb0*/  IMAD R90, R24, -0x47afba4a, R91 ;  /* 0xb85045b6185a7824 */ /* 0x000fc400078e025b */
[----:B------:R-:W-:Y:S02]  /*4cc0*/  IMAD R91, R11, 0xc5e1a99, R88 ;  /* 0x0c5e1a990b5b7824 */ /* 0x000fe400078e0258 */
[----:B------:R-:W-:Y:S01]  /*4cd0*/  IMAD.X R9, RZ, RZ, -0x1, P6 ;  /* 0xffffffffff097424 */ /* 0x000fe200030e06ff */
[----:B------:R-:W-:Y:S01]  /*4ce0*/  IADD3 R95, P4, PT, R95, R86, RZ ;  /* 0x000000565f5f7210 */ /* 0x000fe20007f9e0ff */
[----:B------:R-:W-:Y:S02]  /*4cf0*/  IMAD R97, R31, R39, RZ ;  /* 0x000000271f617224 */ /* 0x000fe400078e02ff */
[----:B------:R-:W-:Y:S01]  /*4d00*/  IMAD R86, R84, 0x6871ca8d, R91 ;  /* 0x6871ca8d54567824 */ /* 0x000fe200078e025b */
[----:B------:R-:W-:Y:S01]  /*4d10*/  SHF.R.S32.HI R91, RZ, 0x1f, R9 ;  /* 0x0000001fff5b7819 */ /* 0x000fe20000011409 */
[----:B------:R-:W-:Y:S01]  /*4d20*/  IMAD R99, R38, R32, R97 ;  /* 0x0000002026637224 */ /* 0x000fe200078e0261 */
[----:B------:R-:W-:Y:S01]  /*4d30*/  IADD3.X R97, PT, PT, RZ, RZ, RZ, P4, !PT ;  /* 0x000000ffff617210 */ /* 0x000fe200027fe4ff */
[----:B------:R-:W-:Y:S01]  /*4d40*/  IMAD R90, R11, 0x681240c5, R90 ;  /* 0x681240c50b5a7824 */ /* 0x000fe200078e025a */
[----:B------:R-:W-:Y:S01]  /*4d50*/  IADD3 R91, P4, P5, R86, -0x3c208c16, R91 ;  /* 0xc3df73ea565b7810 */ /* 0x000fe20007d9e05b */
[----:B------:R-:W-:-:S02]  /*4d60*/  IMAD R101, R16, 0x47b01102, RZ ;  /* 0x47b0110210657824 */ /* 0x000fc400078e02ff */
[----:B------:R-:W-:Y:S02]  /*4d70*/  IMAD R86, R26, R57, RZ ;  /* 0x000000391a567224 */ /* 0x000fe400078e02ff */
[----:B------:R-:W-:Y:S02]  /*4d80*/  IMAD R99, R29, R26, R99 ;  /* 0x0000001a1d637224 */ /* 0x000fe400078e0263 */
[----:B------:R-:W-:Y:S02]  /*4d90*/  IMAD.IADD R93, R93, 0x1, R90 ;  /* 0x000000015d5d7824 */ /* 0x000fe400078e025a */
[----:B------:R-:W-:Y:S02]  /*4da0*/  IMAD R90, R24, -0x1ece5fd7, R101 ;  /* 0xe131a029185a7824 */ /* 0x000fe400078e0265 */
[-C--:B------:R-:W-:Y:S02]  /*4db0*/  IMAD R88, R56, R25.reuse, R86 ;  /* 0x0000001938587224 */ /* 0x080fe400078e0256 */
[----:B------:R-:W-:Y:S01]  /*4dc0*/  IMAD R24, R24, 0x30644e72, RZ ;  /* 0x30644e7218187824 */ /* 0x000fe200078e02ff */
[----:B------:R-:W-:Y:S01]  /*4dd0*/  SHF.R.S32.HI R9, RZ, 0x1f, R9 ;  /* 0x0000001fff097819 */ /* 0x000fe20000011409 */
[----:B------:R-:W-:-:S02]  /*4de0*/  IMAD R99, R28, R25, R99 ;  /* 0x000000191c637224 */ /* 0x000fc400078e0263 */
[----:B------:R-:W-:Y:S01]  /*4df0*/  IMAD R16, R10, 0x30644e72, RZ ;  /* 0x30644e720a107824 */ /* 0x000fe200078e02ff */
[----:B------:R-:W-:Y:S01]  /*4e00*/  LOP3.LUT R24, R24, 0xfffffffe, RZ, 0xc0, !PT ;  /* 0xfffffffe18187812 */ /* 0x000fe200078ec0ff */
[-C--:B------:R-:W-:Y:S01]  /*4e10*/  IMAD R88, R51, R15.reuse, R88 ;  /* 0x0000000f33587224 */ /* 0x080fe200078e0258 */
[----:B------:R-:W-:Y:S01]  /*4e20*/  IADD3.X R9, PT, PT, RZ, -0x1, R9, P4, P5 ;  /* 0xffffffffff097810 */ /* 0x000fe200027ea409 */
[C---:B------:R-:W-:Y:S02]  /*4e30*/  IMAD R86, R55.reuse, R15, R99 ;  /* 0x0000000f37567224 */ /* 0x040fe400078e0263 */
[-C--:B------:R-:W-:Y:S01]  /*4e40*/  IMAD R87, R55, R46.reuse, R87 ;  /* 0x0000002e37577224 */ /* 0x080fe200078e0257 */
[----:B------:R-:W-:Y:S01]  /*4e50*/  LOP3.LUT R16, R16, 0xfffffffe, RZ, 0xc0, !PT ;  /* 0xfffffffe10107812 */ /* 0x000fe200078ec0ff */
[----:B------:R-:W-:Y:S02]  /*4e60*/  IMAD.X R99, RZ, RZ, RZ, P0 ;  /* 0x000000ffff637224 */ /* 0x000fe400000e06ff */
[----:B------:R-:W-:Y:S01]  /*4e70*/  IMAD R85, R28, R46, R85 ;  /* 0x0000002e1c557224 */ /* 0x000fe200078e0255 */
[----:B------:R-:W-:Y:S01]  /*4e80*/  IADD3 R24, P4, P6, R97, R24, R88 ;  /* 0x0000001861187210 */ /* 0x000fe20007e9e058 */
[----:B------:R-:W-:-:S02]  /*4e90*/  IMAD R92, R11, 0x432eb066, R90 ;  /* 0x432eb0660b5c7824 */ /* 0x000fc400078e025a */
[----:B------:R-:W-:Y:S02]  /*4ea0*/  IMAD R83, R29, R46, R83 ;  /* 0x0000002e1d537224 */ /* 0x000fe400078e0253 */
[----:B------:R-:W-:Y:S01]  /*4eb0*/  IMAD R90, R84, -0x687e956f, R93 ;  /* 0x97816a91545a7824 */ /* 0x000fe200078e025d */
[----:B------:R-:W-:Y:S01]  /*4ec0*/  SHF.R.S32.HI R93, RZ, 0x1f, R9 ;  /* 0x0000001fff5d7819 */ /* 0x000fe20000011409 */
[-C--:B------:R-:W-:Y:S01]  /*4ed0*/  IMAD R87, R54, R41.reuse, R87 ;  /* 0x0000002936577224 */ /* 0x080fe200078e0257 */
[----:B------:R-:W-:Y:S01]  /*4ee0*/  IADD3 R16, P0, P5, R99, R86, R16 ;  /* 0x0000005663107210 */ /* 0x000fe20007d1e010 */
[-C--:B------:R-:W-:Y:S01]  /*4ef0*/  IMAD R85, R55, R41.reuse, R85 ;  /* 0x0000002937557224 */ /* 0x080fe200078e0255 */
[----:B------:R-:W-:Y:S01]  /*4f00*/  IADD3.X R88, PT, PT, RZ, RZ, RZ, P4, P6 ;  /* 0x000000ffff587210 */ /* 0x000fe200027ec4ff */
[----:B------:R-:W-:Y:S02]  /*4f10*/  IMAD R89, R38, R46, R89 ;  /* 0x0000002e26597224 */ /* 0x000fe400078e0259 */
[----:B------:R-:W-:Y:S01]  /*4f20*/  IMAD R86, R28, R41, R83 ;  /* 0x000000291c567224 */ /* 0x000fe200078e0253 */
[----:B------:R-:W-:Y:S01]  /*4f30*/  IADD3 R93, P4, P6, R90, -0x6871ca8d, R93 ;  /* 0x978e35735a5d7810 */ /* 0x000fe20007e9e05d */
[-C--:B------:R-:W-:Y:S01]  /*4f40*/  IMAD R83, R49, R31.reuse, R87 ;  /* 0x0000001f31537224 */ /* 0x080fe200078e0257 */
[----:B------:R-:W-:Y:S01]  /*4f50*/  SHF.R.S32.HI R87, RZ, 0x1f, R9 ;  /* 0x0000001fff577819 */ /* 0x000fe20000011409 */
[----:B------:R-:W-:-:S02]  /*4f60*/  IMAD R85, R54, R31, R85 ;  /* 0x0000001f36557224 */ /* 0x000fc400078e0255 */
[----:B------:R-:W-:Y:S01]  /*4f70*/  IMAD R90, R29, R41, R89 ;  /* 0x000000291d5a7224 */ /* 0x000fe200078e0259 */
[----:B------:R-:W-:Y:S01]  /*4f80*/  IADD3.X R87, PT, PT, RZ, -0x1, R87, P4, P6 ;  /* 0xffffffffff577810 */ /* 0x000fe200027ec457 */
[----:B------:R-:W-:Y:S02]  /*4f90*/  IMAD.IADD R95, R95, 0x1, R92 ;  /* 0x000000015f5f7824 */ /* 0x000fe400078e025c */
[-C--:B------:R-:W-:Y:S02]  /*4fa0*/  IMAD R89, R55, R31.reuse, R86 ;  /* 0x0000001f37597224 */ /* 0x080fe400078e0256 */
[----:B------:R-:W-:Y:S02]  /*4fb0*/  IMAD R85, R12, -0x7e7ea7a3, R85 ;  /* 0x8181585d0c557824 */ /* 0x000fe400078e0255 */
[----:B------:R-:W-:Y:S02]  /*4fc0*/  IMAD R99, R28, R31, R90 ;  /* 0x0000001f1c637224 */ /* 0x000fe400078e025a */
[----:B------:R-:W-:-:S02]  /*4fd0*/  IMAD R9, R25, R57, RZ ;  /* 0x0000003919097224 */ /* 0x000fc400078e02ff */
[----:B------:R-:W-:Y:S01]  /*4fe0*/  IMAD R97, R12, -0x47afba4a, R89 ;  /* 0xb85045b60c617824 */ /* 0x000fe200078e0259 */
[----:B------:R-:W-:Y:S01]  /*4ff0*/  SHF.R.S32.HI R89, RZ, 0x1f, R87 ;  /* 0x0000001fff597819 */ /* 0x000fe20000011457 */
[----:B------:R-:W-:Y:S02]  /*5000*/  IMAD R90, R84, -0x7e7ea7a3, R95 ;  /* 0x8181585d545a7824 */ /* 0x000fe400078e025f */
[----:B------:R-:W-:Y:S02]  /*5010*/  IMAD R79, R14, -0x7ff8138b, R79 ;  /* 0x8007ec750e4f7824 */ /* 0x000fe400078e024f */
[----:B------:R-:W-:Y:S01]  /*5020*/  IMAD R85, R82, 0xc5e1a99, R85 ;  /* 0x0c5e1a9952557824 */ /* 0x000fe200078e0255 */
[----:B------:R-:W-:Y:S01]  /*5030*/  IADD3.X R86, PT, PT, RZ, RZ, RZ, P0, P5 ;  /* 0x000000ffff567210 */ /* 0x000fe200007ea4ff */
[----:B------:R-:W-:Y:S01]  /*5040*/  IMAD R9, R56, R15, R9 ;  /* 0x0000000f38097224 */ /* 0x000fe200078e0209 */
[----:B------:R-:W-:Y:S01]  /*5050*/  IADD3 R89, P0, P5, R90, 0x687e956f, R89 ;  /* 0x687e956f5a597810 */ /* 0x000fe20007d1e059 */
[C---:B------:R-:W-:Y:S01]  /*5060*/  IMAD R83, R12.reuse, -0x687e956f, R83 ;  /* 0x97816a910c537824 */ /* 0x040fe200078e0253 */
[----:B------:R-:W-:Y:S01]  /*5070*/  SHF.R.S32.HI R87, RZ, 0x1f, R87 ;  /* 0x0000001fff577819 */ /* 0x000fe20000011457 */
[----:B------:R-:W-:-:S02]  /*5080*/  IMAD R99, R12, -0x1ece5fd7, R99 ;  /* 0xe131a0290c637824 */ /* 0x000fc400078e0263 */
[----:B------:R-:W-:Y:S02]  /*5090*/  IMAD R12, R0, 0x3c208c16, R79 ;  /* 0x3c208c16000c7824 */ /* 0x000fe400078e024f */
[----:B------:R-:W-:Y:S01]  /*50a0*/  IMAD R85, R49, R32, R85 ;  /* 0x0000002031557224 */ /* 0x000fe200078e0255 */
[----:B------:R-:W-:Y:S01]  /*50b0*/  IADD3 R88, P4, PT, R88, R9, RZ ;  /* 0x0000000958587210 */ /* 0x000fe20007f9e0ff */
[----:B------:R-:W-:Y:S01]  /*50c0*/  IMAD R9, R82, -0x7ff8138b, R83 ;  /* 0x8007ec7552097824 */ /* 0x000fe200078e0253 */
[----:B------:R-:W-:Y:S01]  /*50d0*/  IADD3.X R87, PT, PT, RZ, -0x1, R87, P0, P5 ;  /* 0xffffffffff577810 */ /* 0x000fe200007ea457 */
[----:B------:R-:W-:Y:S01]  /*50e0*/  IMAD R85, R48, R26, R85 ;  /* 0x0000001a30557224 */ /* 0x000fe200078e0255 */
[----:B------:R-:W-:Y:S01]  /*50f0*/  IADD3 R12, P5, PT, R12, 0x278302b9, RZ ;  /* 0x278302b90c0c7810 */ /* 0x000fe20007fbe0ff */
[----:B------:R-:W-:Y:S01]  /*5100*/  IMAD R83, R11, 0xdf490f1, R24 ;  /* 0x0df490f10b537824 */ /* 0x000fe200078e0218 */
[----:B------:R-:W-:Y:S01]  /*5110*/  IADD3 R79, P0, PT, R8, -0x278302b9, RZ ;  /* 0xd87cfd47084f7810 */ /* 0x000fe20007f1e0ff */
[----:B------:R-:W-:-:S02]  /*5120*/  IMAD R9, R48, R32, R9 ;  /* 0x0000002030097224 */ /* 0x000fc400078e0209 */
[----:B------:R-:W-:Y:S02]  /*5130*/  IMAD R85, R10, 0x6871ca8d, R85 ;  /* 0x6871ca8d0a557824 */ /* 0x000fe400078e0255 */
[----:B------:R-:W-:Y:S01]  /*5140*/  IMAD R8, R84, -0x47afba4a, R83 ;  /* 0xb85045b654087824 */ /* 0x000fe200078e0253 */
[----:B------:R-:W-:Y:S01]  /*5150*/  SHF.R.S32.HI R83, RZ, 0x1f, R87 ;  /* 0x0000001fff537819 */ /* 0x000fe20000011457 */
[----:B------:R-:W-:Y:S02]  /*5160*/  IMAD.X R24, RZ, RZ, -0x1, P5 ;  /* 0xffffffffff187424 */ /* 0x000fe400028e06ff */
[----:B------:R-:W-:Y:S02]  /*5170*/  IMAD R95, R14, 0xc5e1a99, R81 ;  /* 0x0c5e1a990e5f7824 */ /* 0x000fe400078e0251 */
[C---:B------:R-:W-:Y:S02]  /*5180*/  IMAD R97, R82.reuse, 0x681240c5, R97 ;  /* 0x681240c552617824 */ /* 0x040fe400078e0261 */
[----:B------:R-:W-:-:S02]  /*5190*/  IMAD R99, R82, 0x432eb066, R99 ;  /* 0x432eb06652637824 */ /* 0x000fc400078e0263 */
[----:B------:R-:W-:Y:S02]  /*51a0*/  IMAD R81, R10, 0x3c208c16, R9 ;  /* 0x3c208c160a517824 */ /* 0x000fe400078e0209 */
[----:B------:R-:W-:Y:S01]  /*51b0*/  IMAD R92, R85, -0x1b799c77, RZ ;  /* 0xe4866389555c7824 */ /* 0x000fe200078e02ff */
[----:B------:R-:W-:Y:S01]  /*51c0*/  SHF.R.S32.HI R87, RZ, 0x1f, R87 ;  /* 0x0000001fff577819 */ /* 0x000fe20000011457 */
[----:B------:R-:W-:Y:S01]  /*51d0*/  IMAD.X R90, RZ, RZ, RZ, P0 ;  /* 0x000000ffff5a7224 */ /* 0x000fe200000e06ff */
[----:B------:R-:W-:Y:S01]  /*51e0*/  IADD3 R83, P0, P5, R8, 0x7e7ea7a3, R83 ;  /* 0x7e7ea7a308537810 */ /* 0x000fe20007d1e053 */
[----:B------:R-:W-:Y:S01]  /*51f0*/  IMAD R94, R0, 0x6871ca8d, R95 ;  /* 0x6871ca8d005e7824 */ /* 0x000fe200078e025f */
[----:B------:R-:W-:Y:S01]  /*5200*/  SHF.R.S32.HI R85, RZ, 0x1f, R24 ;  /* 0x0000001fff557819 */ /* 0x000fe20000011418 */
[----:B------:R-:W-:Y:S01]  /*5210*/  IMAD.WIDE.U32 R8, R81, -0x1b799c77, RZ ;  /* 0xe486638951087825 */ /* 0x000fe200078e00ff */
[----:B------:R-:W-:-:S03]  /*5220*/  IADD3.X R87, PT, PT, RZ, -0x1, R87, P0, P5 ;  /* 0xffffffffff577810 */ /* 0x000fc600007ea457 */
[----:B------:R-:W-:Y:S02]  /*5230*/  IMAD R95, R81, -0x782df87e, R92 ;  /* 0x87d20782515f7824 */ /* 0x000fe400078e025c */
[-C--:B------:R-:W-:Y:S02]  /*5240*/  IMAD R97, R54, R32.reuse, R97 ;  /* 0x0000002036617224 */ /* 0x080fe400078e0261 */
[----:B------:R-:W-:Y:S01]  /*5250*/  IMAD R99, R55, R32, R99 ;  /* 0x0000002037637224 */ /* 0x000fe200078e0263 */
[----:B------:R-:W-:Y:S01]  /*5260*/  IADD3 R8, P0, P5, R94, -0x3c208c16, R85 ;  /* 0xc3df73ea5e087810 */ /* 0x000fe20007d1e055 */
[----:B------:R-:W-:Y:S02]  /*5270*/  IMAD.IADD R85, R9, 0x1, R95 ;  /* 0x0000000109557824 */ /* 0x000fe400078e025f */
[-C--:B------:R-:W-:Y:S02]  /*5280*/  IMAD R97, R49, R26.reuse, R97 ;  /* 0x0000001a31617224 */ /* 0x080fe400078e0261 */
[----:B------:R-:W-:-:S02]  /*5290*/  IMAD R99, R54, R26, R99 ;  /* 0x0000001a36637224 */ /* 0x000fc400078e0263 */
[----:B------:R-:W-:Y:S02]  /*52a0*/  IMAD R95, R11, 0x47b01102, R88 ;  /* 0x47b011020b5f7824 */ /* 0x000fe400078e0258 */
[C---:B------:R-:W-:Y:S02]  /*52b0*/  IMAD R9, R82.reuse, 0xdf490f1, RZ ;  /* 0x0df490f152097824 */ /* 0x040fe400078e02ff */
[----:B------:R-:W-:Y:S02]  /*52c0*/  IMAD R11, R82, 0x47b01102, RZ ;  /* 0x47b01102520b7824 */ /* 0x000fe400078e02ff */
[-C--:B------:R-:W-:Y:S02]  /*52d0*/  IMAD R97, R48, R25.reuse, R97 ;  /* 0x0000001930617224 */ /* 0x080fe400078e0261 */
[----:B------:R-:W-:Y:S01]  /*52e0*/  IMAD R99, R49, R25, R99 ;  /* 0x0000001931637224 */ /* 0x000fe200078e0263 */
[----:B------:R-:W-:Y:S01]  /*52f0*/  SHF.R.S32.HI R88, RZ, 0x1f, R87 ;  /* 0x0000001fff587819 */ /* 0x000fe20000011457 */
[----:B------:R-:W-:-:S02]  /*5300*/  IMAD R95, R84, -0x1ece5fd7, R95 ;  /* 0xe131a029545f7824 */ /* 0x000fc400078e025f */
[----:B------:R-:W-:Y:S02]  /*5310*/  IMAD R84, R84, 0x30644e72, RZ ;  /* 0x30644e7254547824 */ /* 0x000fe400078e02ff */
[C---:B------:R-:W-:Y:S02]  /*5320*/  IMAD R92, R10.reuse, -0x47afba4a, R9 ;  /* 0xb85045b60a5c7824 */ /* 0x040fe400078e0209 */
[C---:B------:R-:W-:Y:S02]  /*5330*/  IMAD R94, R10.reuse, -0x1ece5fd7, R11 ;  /* 0xe131a0290a5e7824 */ /* 0x040fe400078e020b */
[C---:B------:R-:W-:Y:S02]  /*5340*/  IMAD R82, R10.reuse, -0x687e956f, R97 ;  /* 0x97816a910a527824 */ /* 0x040fe400078e0261 */
[----:B------:R-:W-:Y:S01]  /*5350*/  IMAD R99, R10, -0x7e7ea7a3, R99 ;  /* 0x8181585d0a637824 */ /* 0x000fe200078e0263 */
[----:B------:R-:W-:Y:S01]  /*5360*/  SHF.R.S32.HI R87, RZ, 0x1f, R87 ;  /* 0x0000001fff577819 */ /* 0x000fe20000011457 */
[----:B------:R-:W-:Y:S01]  /*5370*/  IMAD.X R10, RZ, RZ, RZ, P4 ;  /* 0x000000ffff0a7224 */ /* 0x000fe200020e06ff */
[----:B------:R-:W-:Y:S01]  /*5380*/  IADD3 R88, P4, P6, R95, 0x47afba4a, R88 ;  /* 0x47afba4a5f587810 */ /* 0x000fe20007e9e058 */
[----:B------:R-:W-:Y:S01]  /*5390*/  IMAD R11, R15, R57, RZ ;  /* 0x000000390f0b7224 */ /* 0x000fe200078e02ff */
[----:B------:R-:W-:Y:S01]  /*53a0*/  LOP3.LUT R95, R84, 0xfffffffe, RZ, 0xc0, !PT ;  /* 0xfffffffe545f7812 */ /* 0x000fe200078ec0ff */
[----:B------:R-:W-:Y:S01]  /*53b0*/  IMAD R84, R48, R15, R99 ;  /* 0x0000000f30547224 */ /* 0x000fe200078e0263 */
[----:B------:R-:W-:-:S02]  /*53c0*/  IADD3.X R87, PT, PT, RZ, -0x1, R87, P4, P6 ;  /* 0xffffffffff577810 */ /* 0x000fc400027ec457 */
[----:B------:R-:W-:Y:S01]  /*53d0*/  IADD3 R95, P4, P6, R10, R95, R11 ;  /* 0x0000005f0a5f7210 */ /* 0x000fe20007e9e00b */
[C---:B------:R-:W-:Y:S02]  /*53e0*/  IMAD R84, R81.reuse, 0xc5e1a99, R84 ;  /* 0x0c5e1a9951547824 */ /* 0x040fe400078e0254 */
[C---:B------:R-:W-:Y:S01]  /*53f0*/  IMAD R10, R81.reuse, -0x7ff8138b, R82 ;  /* 0x8007ec75510a7824 */ /* 0x040fe200078e0252 */
[--C-:B------:R-:W-:Y:S01]  /*5400*/  SHF.R.S32.HI R82, RZ, 0x1f, R87.reuse ;  /* 0x0000001fff527819 */ /* 0x100fe20000011457 */
[C---:B------:R-:W-:Y:S01]  /*5410*/  IMAD R9, R81.reuse, 0x681240c5, R92 ;  /* 0x681240c551097824 */ /* 0x040fe200078e025c */
[----:B------:R-:W-:Y:S01]  /*5420*/  IADD3.X R92, PT, PT, RZ, RZ, RZ, P4, P6 ;  /* 0x000000ffff5c7210 */ /* 0x000fe200027ec4ff */
[----:B------:R-:W-:Y:S01]  /*5430*/  IMAD R94, R81, 0x432eb066, R94 ;  /* 0x432eb066515e7824 */ /* 0x000fe200078e025e */
[----:B------:R-:W-:Y:S01]  /*5440*/  SHF.R.S32.HI R87, RZ, 0x1f, R87 ;  /* 0x0000001fff577819 */ /* 0x000fe20000011457 */
[----:B------:R-:W-:Y:S01]  /*5450*/  IMAD R84, R85, 0x6871ca8d, R84 ;  /* 0x6871ca8d55547824 */ /* 0x000fe200078e0254 */
[----:B------:R-:W-:Y:S01]  /*5460*/  IADD3 R82, P4, P6, R95, 0x1ece5fd7, R82 ;  /* 0x1ece5fd75f527810 */ /* 0x000fe20007e9e052 */
[----:B------:R-:W-:Y:S01]  /*5470*/  IMAD R11, R32, R39, RZ ;  /* 0x00000027200b7224 */ /* 0x000fe200078e02ff */
[----:B------:R-:W-:Y:S01]  /*5480*/  IADD3 R22, PT, PT, R22, R9, RZ ;  /* 0x0000000916167210 */ /* 0x000fe20007ffe0ff */
[C---:B------:R-:W-:Y:S01]  /*5490*/  IMAD R99, R85.reuse, -0x7e7ea7a3, R94 ;  /* 0x8181585d55637824 */ /* 0x040fe200078e025e */
[----:B------:R-:W-:Y:S01]  /*54a0*/  IADD3.X R87, PT, PT, RZ, -0x1, R87, P4, P6 ;  /* 0xffffffffff577810 */ /* 0x000fe200027ec457 */
[----:B------:R-:W-:-:S02]  /*54b0*/  IMAD R9, R85, 0x3c208c16, R10 ;  /* 0x3c208c1655097824 */ /* 0x000fc400078e020a */
[----:B------:R-:W-:Y:S01]  /*54c0*/  IMAD R94, R84, -0x1b799c77, RZ ;  /* 0xe4866389545e7824 */ /* 0x000fe200078e02ff */
[----:B------:R-:W-:Y:S01]  /*54d0*/  IADD3 R91, P4, P6, R90, 0x3c208c16, R91 ;  /* 0x3c208c165a5b7810 */ /* 0x000fe20007e9e05b */
[----:B------:R-:W-:Y:S02]  /*54e0*/  IMAD R84, R38, R26, R11 ;  /* 0x0000001a26547224 */ /* 0x000fe400078e020b */
[----:B------:R-:W-:Y:S01]  /*54f0*/  IMAD.WIDE.U32 R10, R9, -0x1b799c77, RZ ;  /* 0xe4866389090a7825 */ /* 0x000fe200078e00ff */
[----:B------:R-:W-:-:S03]  /*5500*/  IADD3.X R10, PT, PT, RZ, RZ, RZ, P4, P6 ;  /* 0x000000ffff0a7210 */ /* 0x000fc600027ec4ff */
[----:B------:R-:W-:Y:S02]  /*5510*/  IMAD R97, R9, -0x782df87e, R94 ;  /* 0x87d2078209617824 */ /* 0x000fe400078e025e */
[----:B------:R-:W-:Y:S02]  /*5520*/  IMAD.IADD R90, R18, 0x1, R99 ;  /* 0x00000001125a7824 */ /* 0x000fe400078e0263 */
[----:B------:R-:W-:Y:S02]  /*5530*/  IMAD R18, R85, -0x687e956f, R22 ;  /* 0x97816a9155127824 */ /* 0x000fe400078e0216 */
[----:B------:R-:W-:Y:S01]  /*5540*/  IMAD.IADD R22, R11, 0x1, R97 ;  /* 0x000000010b167824 */ /* 0x000fe200078e0261 */
[----:B------:R-:W-:Y:S01]  /*5550*/  IADD3 R93, P4, P6, R93, 0x6871ca8d, R10 ;  /* 0x6871ca8d5d5d7810 */ /* 0x000fe20007e9e00a */
[----:B------:R-:W-:Y:S02]  /*5560*/  IMAD R84, R29, R25, R84 ;  /* 0x000000191d547224 */ /* 0x000fe400078e0254 */
[----:B------:R-:W-:-:S02]  /*5570*/  IMAD R97, R9, -0x7ff8138b, R18 ;  /* 0x8007ec7509617824 */ /* 0x000fc400078e0212 */
[----:B------:R-:W-:Y:S02]  /*5580*/  IMAD R23, R23, R35, RZ ;  /* 0x0000002317177224 */ /* 0x000fe400078e02ff */
[----:B------:R-:W-:Y:S01]  /*5590*/  IMAD R11, R28, R15, R84 ;  /* 0x0000000f1c0b7224 */ /* 0x000fe200078e0254 */
[----:B------:R-:W-:Y:S01]  /*55a0*/  IADD3.X R84, PT, PT, RZ, RZ, RZ, P4, P6 ;  /* 0x000000ffff547210 */ /* 0x000fe200027ec4ff */
[----:B------:R-:W-:Y:S01]  /*55b0*/  IMAD R10, R22, 0x3c208c16, R97 ;  /* 0x3c208c16160a7824 */ /* 0x000fe200078e0261 */
[----:B------:R-:W-:Y:S01]  /*55c0*/  IADD3 RZ, P4, PT, RZ, R95, RZ ;  /* 0x0000005fffff7210 */ /* 0x000fe20007f9e0ff */
[----:B------:R-:W-:Y:S01]  /*55d0*/  IMAD R94, R34, R13, R23 ;  /* 0x0000000d225e7224 */ /* 0x000fe200078e0217 */
[----:B------:R-:W-:Y:S02]  /*55e0*/  IADD3.X R23, PT, PT, RZ, RZ, RZ, P2, P1 ;  /* 0x000000ffff177210 */ /* 0x000fe400017e24ff */
[----:B------:R-:W-:Y:S02]  /*55f0*/  IADD3 R18, P2, PT, R86, R11, RZ ;  /* 0x0000000b56127210 */ /* 0x000fe40007f5e0ff */
[----:B------:R-:W-:-:S02]  /*5600*/  IADD3 R10, P6, PT, R10, 0x278302b9, RZ ;  /* 0x278302b90a0a7810 */ /* 0x000fc40007fde0ff */
[----:B------:R-:W-:Y:S01]  /*5610*/  LEA.HI.X.SX32 R11, R87, R92, 0x1, P4 ;  /* 0x0000005c570b7211 */ /* 0x000fe200020f0eff */
[----:B------:R-:W-:Y:S02]  /*5620*/  IMAD R87, R9, 0xc5e1a99, R90 ;  /* 0x0c5e1a9909577824 */ /* 0x000fe400078e025a */
[----:B------:R-:W-:Y:S02]  /*5630*/  IMAD.X R96, RZ, RZ, -0x1, P6 ;  /* 0xffffffffff607424 */ /* 0x000fe400030e06ff */
[----:B------:R-:W-:Y:S02]  /*5640*/  IMAD R97, R22, 0x6871ca8d, R87 ;  /* 0x6871ca8d16617824 */ /* 0x000fe400078e0257 */
[----:B------:R-:W-:Y:S02]  /*5650*/  IMAD R87, R26, R39, RZ ;  /* 0x000000271a577224 */ /* 0x000fe400078e02ff */
[----:B------:R-:W-:Y:S01]  /*5660*/  IMAD.X R95, RZ, RZ, RZ, P2 ;  /* 0x000000ffff5f7224 */ /* 0x000fe200010e06ff */
[----:B------:R-:W-:Y:S01]  /*5670*/  IADD3 R89, P2, P4, R89, -0x687e956f, R84 ;  /* 0x97816a9159597810 */ /* 0x000fe20007c5e054 */
[----:B------:R-:W-:Y:S01]  /*5680*/  IMAD R92, R81, 0xdf490f1, RZ ;  /* 0x0df490f1515c7824 */ /* 0x000fe200078e02ff */
[----:B------:R-:W-:Y:S01]  /*5690*/  SHF.R.S32.HI R86, RZ, 0x1f, R96 ;  /* 0x0000001fff567819 */ /* 0x000fe20000011460 */
[----:B------:R-:W-:Y:S01]  /*56a0*/  IMAD R90, R38, R25, R87 ;  /* 0x00000019265a7224 */ /* 0x000fe200078e0257 */
[----:B------:R-:W-:Y:S01]  /*56b0*/  IADD3 R23, P1, PT, R23, R94, RZ ;  /* 0x0000005e17177210 */ /* 0x000fe20007f3e0ff */
[----:B------:R-:W-:Y:S01]  /*56c0*/  IMAD R94, R85, -0x47afba4a, R92 ;  /* 0xb85045b6555e7824 */ /* 0x000fe200078e025c */
[----:B------:R-:W-:Y:S01]  /*56d0*/  IADD3.X R84, PT, PT, RZ, RZ, RZ, P2, P4 ;  /* 0x000000ffff547210 */ /* 0x000fe200017e84ff */
[C---:B------:R-:W-:Y:S01]  /*56e0*/  IMAD R87, R14.reuse, 0xdf490f1, R21 ;  /* 0x0df490f10e577824 */ /* 0x040fe200078e0215 */
[----:B------:R-:W-:Y:S01]  /*56f0*/  IADD3 R86, P2, P4, R97, -0x3c208c16, R86 ;  /* 0xc3df73ea61567810 */ /* 0x000fe20007c5e056 */
[----:B------:R-:W-:Y:S01]  /*5700*/  IMAD R21, R14, 0x47b01102, RZ ;  /* 0x47b011020e157824 */ /* 0x000fe200078e02ff */
[----:B------:R-:W-:Y:S01]  /*5710*/  SHF.R.S32.HI R96, RZ, 0x1f, R96 ;  /* 0x0000001fff607819 */ /* 0x000fe20000011460 */
[----:B------:R-:W-:-:S02]  /*5720*/  IMAD R92, R85, 0x30644e72, RZ ;  /* 0x30644e72555c7824 */ /* 0x000fc400078e02ff */
[----:B------:R-:W-:Y:S01]  /*5730*/  IMAD R97, R9, 0x681240c5, R94 ;  /* 0x681240c509617824 */ /* 0x000fe200078e025e */
[----:B------:R-:W-:Y:S01]  /*5740*/  IADD3.X R96, PT, PT, RZ, -0x1, R96, P2, P4 ;  /* 0xffffffffff607810 */ /* 0x000fe200017e8460 */
[----:B------:R-:W-:Y:S01]  /*5750*/  IMAD R14, R0, -0x1ece5fd7, R21 ;  /* 0xe131a029000e7824 */ /* 0x000fe200078e0215 */
[----:B------:R-:W-:Y:S01]  /*5760*/  IADD3 R21, P2, P4, R83, -0x7e7ea7a3, R84 ;  /* 0x8181585d53157810 */ /* 0x000fe20007c5e054 */
[----:B------:R-:W-:Y:S01]  /*5770*/  IMAD R90, R29, R15, R90 ;  /* 0x0000000f1d5a7224 */ /* 0x000fe200078e025a */
[----:B------:R-:W-:Y:S01]  /*5780*/  LOP3.LUT R92, R92, 0xfffffffe, RZ, 0xc0, !PT ;  /* 0xfffffffe5c5c7812 */ /* 0x000fe200078ec0ff */
[----:B------:R-:W-:Y:S02]  /*5790*/  IMAD.IADD R83, R16, 0x1, R97 ;  /* 0x0000000110537824 */ /* 0x000fe400078e0261 */
[----:B------:R-:W-:Y:S01]  /*57a0*/  IMAD.IADD R16, R23, 0x1, R14 ;  /* 0x0000000117107824 */ /* 0x000fe200078e020e */
[----:B------:R-:W-:Y:S01]  /*57b0*/  IADD3.X R23, PT, PT, RZ, RZ, RZ, P2, P4 ;  /* 0x000000ffff177210 */ /* 0x000fe200017e84ff */
[----:B------:R-:W-:Y:S01]  /*57c0*/  IMAD R14, R81, 0x47b01102, RZ ;  /* 0x47b01102510e7824 */ /* 0x000fe200078e02ff */
[----:B------:R-:W-:-:S02]  /*57d0*/  IADD3 R92, P2, P4, R95, R92, R90 ;  /* 0x0000005c5f5c7210 */ /* 0x000fc40007c5e05a */
[----:B------:R-:W-:Y:S01]  /*57e0*/  SHF.R.S32.HI R90, RZ, 0x1f, R24 ;  /* 0x0000001fff5a7819 */ /* 0x000fe20000011418 */
[----:B------:R-:W-:Y:S01]  /*57f0*/  IMAD R94, R85, -0x1ece5fd7, R14 ;  /* 0xe131a029555e7824 */ /* 0x000fe200078e020e */
[----:B------:R-:W-:Y:S01]  /*5800*/  SHF.R.S32.HI R84, RZ, 0x1f, R96 ;  /* 0x0000001fff547819 */ /* 0x000fe20000011460 */
[----:B------:R-:W-:Y:S01]  /*5810*/  IMAD R83, R22, -0x687e956f, R83 ;  /* 0x97816a9116537824 */ /* 0x000fe200078e0253 */
[----:B------:R-:W-:Y:S01]  /*5820*/  IADD3.X R90, PT, PT, RZ, -0x1, R90, P0, P5 ;  /* 0xffffffffff5a7810 */ /* 0x000fe200007ea45a */
[----:B------:R-:W-:Y:S01]  /*5830*/  IMAD R95, R9, 0x432eb066, R94 ;  /* 0x432eb066095f7824 */ /* 0x000fe200078e025e */
[----:B------:R-:W-:Y:S01]  /*5840*/  IADD3 R81, P0, P5, R88, -0x47afba4a, R23 ;  /* 0xb85045b658517810 */ /* 0x000fe20007d1e017 */
[----:B------:R-:W-:Y:S01]  /*5850*/  IMAD R14, R25, R39, RZ ;  /* 0x00000027190e7224 */ /* 0x000fe200078e02ff */
[----:B------:R-:W-:Y:S01]  /*5860*/  IADD3.X R24, PT, PT, RZ, RZ, RZ, P2, P4 ;  /* 0x000000ffff187210 */ /* 0x000fe200017e84ff */
[----:B------:R-:W-:Y:S01]  /*5870*/  IMAD R88, R0, -0x687e956f, R19 ;  /* 0x97816a9100587824 */ /* 0x000fe200078e0213 */
[----:B------:R-:W-:-:S02]  /*5880*/  IADD3 R84, P2, P4, R83, -0x6871ca8d, R84 ;  /* 0x978e357353547810 */ /* 0x000fc40007c5e054 */
[----:B------:R-:W-:Y:S02]  /*5890*/  SHF.R.S32.HI R85, RZ, 0x1f, R90 ;  /* 0x0000001fff557819 */ /* 0x000fe4000001145a */
[----:B------:R-:W-:Y:S01]  /*58a0*/  SHF.R.S32.HI R96, RZ, 0x1f, R96 ;  /* 0x0000001fff607819 */ /* 0x000fe20000011460 */
[----:B------:R-:W-:Y:S01]  /*58b0*/  IMAD R23, R38, R15, R14 ;  /* 0x0000000f26177224 */ /* 0x000fe200078e020e */
[----:B------:R-:W-:Y:S02]  /*58c0*/  IADD3.X R83, PT, PT, RZ, RZ, RZ, P0, P5 ;  /* 0x000000ffff537210 */ /* 0x000fe400007ea4ff */
[----:B------:R-:W-:Y:S02]  /*58d0*/  IADD3 R19, PT, PT, R18, R95, RZ ;  /* 0x0000005f12137210 */ /* 0x000fe40007ffe0ff */
[----:B------:R-:W-:Y:S02]  /*58e0*/  IADD3 R85, P5, P6, R88, -0x6871ca8d, R85 ;  /* 0x978e357358557810 */ /* 0x000fe40007ebe055 */
[----:B------:R-:W-:-:S02]  /*58f0*/  IADD3.X R96, PT, PT, RZ, -0x1, R96, P2, P4 ;  /* 0xffffffffff607810 */ /* 0x000fc400017e8460 */
[----:B------:R-:W-:Y:S02]  /*5900*/  SHF.R.S32.HI R90, RZ, 0x1f, R90 ;  /* 0x0000001fff5a7819 */ /* 0x000fe4000001145a */
[----:B------:R-:W-:Y:S01]  /*5910*/  IADD3 R83, P2, P4, R82, -0x1ece5fd7, R83 ;  /* 0xe131a02952537810 */ /* 0x000fe20007c5e053 */
[----:B------:R-:W-:Y:S01]  /*5920*/  IMAD R82, R22, -0x7e7ea7a3, R19 ;  /* 0x8181585d16527824 */ /* 0x000fe200078e0213 */
[----:B------:R-:W-:Y:S02]  /*5930*/  IADD3 R24, P0, PT, R24, R23, RZ ;  /* 0x0000001718187210 */ /* 0x000fe40007f1e0ff */
[----:B------:R-:W-:Y:S02]  /*5940*/  SHF.R.S32.HI R23, RZ, 0x1f, R96 ;  /* 0x0000001fff177819 */ /* 0x000fe40000011460 */
[----:B------:R-:W-:Y:S02]  /*5950*/  IADD3.X R90, PT, PT, RZ, -0x1, R90, P5, P6 ;  /* 0xffffffffff5a7810 */ /* 0x000fe40002fec45a */
[----:B------:R-:W-:-:S02]  /*5960*/  IADD3 RZ, P5, PT, RZ, R83, RZ ;  /* 0x00000053ffff7210 */ /* 0x000fc40007fbe0ff */
[----:B------:R-:W-:Y:S02]  /*5970*/  IADD3.X R18, PT, PT, RZ, RZ, RZ, P2, P4 ;  /* 0x000000ffff127210 */ /* 0x000fe400017e84ff */
[----:B------:R-:W-:Y:S02]  /*5980*/  IADD3 R23, P2, P4, R82, 0x687e956f, R23 ;  /* 0x687e956f52177810 */ /* 0x000fe40007c5e017 */
[----:B------:R-:W-:Y:S01]  /*5990*/  SHF.R.S32.HI R96, RZ, 0x1f, R96 ;  /* 0x0000001fff607819 */ /* 0x000fe20000011460 */
[----:B------:R-:W-:Y:S02]  /*59a0*/  IMAD.X R19, R11, 0x1, R18, P5 ;  /* 0x000000010b137824 */ /* 0x000fe400028e0612 */
[C---:B------:R-:W-:Y:S01]  /*59b0*/  IMAD R11, R9.reuse, 0xdf490f1, R92 ;  /* 0x0df490f1090b7824 */ /* 0x040fe200078e025c */
[----:B------:R-:W-:Y:S01]  /*59c0*/  IADD3.X R96, PT, PT, RZ, -0x1, R96, P2, P4 ;  /* 0xffffffffff607810 */ /* 0x000fe200017e8460 */
[----:B------:R-:W-:Y:S01]  /*59d0*/  IMAD R17, R0, -0x7e7ea7a3, R17 ;  /* 0x8181585d00117824 */ /* 0x000fe200078e0211 */
[----:B------:R-:W-:Y:S01]  /*59e0*/  SHF.R.S32.HI R14, RZ, 0x1f, R90 ;  /* 0x0000001fff0e7819 */ /* 0x000fe2000001145a */
[----:B------:R-:W-:Y:S01]  /*59f0*/  IMAD R97, R9, 0x47b01102, R24 ;  /* 0x47b0110209617824 */ /* 0x000fe200078e0218 */
[----:B------:R-:W-:Y:S01]  /*5a00*/  IADD3 R9, P2, PT, R10, -0x278302b9, RZ ;  /* 0xd87cfd470a097810 */ /* 0x000fe20007f5e0ff */
[----:B------:R-:W-:Y:S01]  /*5a10*/  IMAD R11, R22, -0x47afba4a, R11 ;  /* 0xb85045b6160b7824 */ /* 0x000fe200078e020b */
[----:B------:R-:W-:Y:S01]  /*5a20*/  SHF.R.S32.HI R24, RZ, 0x1f, R96 ;  /* 0x0000001fff187819 */ /* 0x000fe20000011460 */
[----:B------:R-:W-:Y:S01]  /*5a30*/  IMAD R10, R79, R61, RZ ;  /* 0x0000003d4f0a7224 */ /* 0x000fe200078e02ff */
[----:B------:R-:W-:Y:S01]  /*5a40*/  IADD3 R14, P5, P6, R17, 0x687e956f, R14 ;  /* 0x687e956f110e7810 */ /* 0x000fe20007ebe00e */
[----:B------:R-:W-:-:S02]  /*5a50*/  IMAD.X R17, RZ, RZ, RZ, P2 ;  /* 0x000000ffff117224 */ /* 0x000fc400010e06ff */
[----:B------:R-:W-:Y:S01]  /*5a60*/  IMAD.X R95, RZ, RZ, RZ, P0 ;  /* 0x000000ffff5f7224 */ /* 0x000fe200000e06ff */
[----:B------:R-:W-:Y:S01]  /*5a70*/  IADD3 R24, P0, P2, R11, 0x7e7ea7a3, R24 ;  /* 0x7e7ea7a30b187810 */ /* 0x000fe20007a1e018 */
[C---:B------:R-:W-:Y:S02]  /*5a80*/  IMAD R88, R79.reuse, R60, RZ ;  /* 0x0000003c4f587224 */ /* 0x040fe400078e02ff */
[----:B------:R-:W-:Y:S02]  /*5a90*/  IMAD R11, R79, R63, RZ ;  /* 0x0000003f4f0b7224 */ /* 0x000fe400078e02ff */
[----:B------:R-:W-:Y:S02]  /*5aa0*/  IMAD R10, R60, R91, R10 ;  /* 0x0000005b3c0a7224 */ /* 0x000fe400078e020a */
[----:B------:R-:W-:Y:S02]  /*5ab0*/  IMAD R92, R88, 0xc5e1a99, R11 ;  /* 0x0c5e1a99585c7824 */ /* 0x000fe400078e020b */
[----:B------:R-:W-:-:S02]  /*5ac0*/  IMAD R101, R10, -0x1b799c77, RZ ;  /* 0xe48663890a657824 */ /* 0x000fc400078e02ff */
[----:B------:R-:W-:-:S04]  /*5ad0*/  IMAD.WIDE.U32 R10, R88, -0x1b799c77, RZ ;  /* 0xe4866389580a7825 */ /* 0x000fc800078e00ff */
[----:B------:R-:W-:Y:S02]  /*5ae0*/  IMAD R10, R62, R91, R92 ;  /* 0x0000005b3e0a7224 */ /* 0x000fe400078e025c */
[----:B------:R-:W-:Y:S02]  /*5af0*/  IMAD R99, R79, R62, RZ ;  /* 0x0000003e4f637224 */ /* 0x000fe400078e02ff */
[C---:B------:R-:W-:Y:S02]  /*5b00*/  IMAD R101, R88.reuse, -0x782df87e, R101 ;  /* 0x87d2078258657824 */ /* 0x040fe400078e0265 */
[----:B------:R-:W-:Y:S02]  /*5b10*/  IMAD R10, R61, R93, R10 ;  /* 0x0000005d3d0a7224 */ /* 0x000fe400078e020a */
[----:B------:R-:W-:Y:S02]  /*5b20*/  IMAD R99, R88, -0x7ff8138b, R99 ;  /* 0x8007ec7558637824 */ /* 0x000fe400078e0263 */
[----:B------:R-:W-:-:S02]  /*5b30*/  IMAD.IADD R92, R11, 0x1, R101 ;  /* 0x000000010b5c7824 */ /* 0x000fc400078e0265 */
[----:B------:R-:W-:Y:S02]  /*5b40*/  IMAD R18, R22, 0x30644e72, RZ ;  /* 0x30644e7216127824 */ /* 0x000fe400078e02ff */
[----:B------:R-:W-:Y:S01]  /*5b50*/  IMAD R11, R60, R89, R10 ;  /* 0x000000593c0b7224 */ /* 0x000fe200078e020a */
[----:B------:R-:W-:Y:S01]  /*5b60*/  SHF.R.S32.HI R96, RZ, 0x1f, R96 ;  /* 0x0000001fff607819 */ /* 0x000fe20000011460 */
[----:B------:R-:W-:Y:S01]  /*5b70*/  IMAD R99, R61, R91, R99 ;  /* 0x0000005b3d637224 */ /* 0x000fe200078e0263 */
[----:B------:R-:W-:Y:S01]  /*5b80*/  LOP3.LUT R18, R18, 0xfffffffe, RZ, 0xc0, !PT ;  /* 0xfffffffe12127812 */ /* 0x000fe200078ec0ff */
[----:B------:R-:W-:Y:S02]  /*5b90*/  IMAD R82, R15, R39, RZ ;  /* 0x000000270f527224 */ /* 0x000fe400078e02ff */
[----:B------:R-:W-:Y:S01]  /*5ba0*/  IMAD R10, R92, 0x6871ca8d, R11 ;  /* 0x6871ca8d5c0a7824 */ /* 0x000fe200078e020b */
[----:B------:R-:W-:Y:S01]  /*5bb0*/  IADD3.X R96, PT, PT, RZ, -0x1, R96, P0, P2 ;  /* 0xffffffffff607810 */ /* 0x000fe200007e4460 */
[----:B------:R-:W-:-:S02]  /*5bc0*/  IMAD R99, R60, R93, R99 ;  /* 0x0000005d3c637224 */ /* 0x000fc400078e0263 */
[----:B------:R-:W-:Y:S01]  /*5bd0*/  IMAD R11, R79, R65, RZ ;  /* 0x000000414f0b7224 */ /* 0x000fe200078e02ff */
[----:B------:R-:W-:Y:S01]  /*5be0*/  IADD3 R18, P0, P2, R95, R18, R82 ;  /* 0x000000125f127210 */ /* 0x000fe20007a1e052 */
[----:B------:R-:W-:Y:S01]  /*5bf0*/  IMAD R97, R22, -0x1ece5fd7, R97 ;  /* 0xe131a02916617824 */ /* 0x000fe200078e0261 */
[----:B------:R-:W-:Y:S01]  /*5c00*/  SHF.R.S32.HI R82, RZ, 0x1f, R96 ;  /* 0x0000001fff527819 */ /* 0x000fe20000011460 */
[----:B------:R-:W-:Y:S02]  /*5c10*/  IMAD R94, R92, 0x3c208c16, R99 ;  /* 0x3c208c165c5e7824 */ /* 0x000fe400078e0263 */
[----:B------:R-:W-:Y:S02]  /*5c20*/  IMAD R98, R88, 0x432eb066, R11 ;  /* 0x432eb06658627824 */ /* 0x000fe400078e020b */
[----:B------:R-:W-:Y:S01]  /*5c30*/  IMAD R95, R79, R64, RZ ;  /* 0x000000404f5f7224 */ /* 0x000fe200078e02ff */
[----:B------:R-:W-:Y:S01]  /*5c40*/  IADD3.X R22, PT, PT, RZ, RZ, RZ, P0, P2 ;  /* 0x000000ffff167210 */ /* 0x000fe200007e44ff */
[----:B------:R-:W-:Y:S01]  /*5c50*/  IMAD R99, R10, -0x1b799c77, RZ ;  /* 0xe48663890a637824 */ /* 0x000fe200078e02ff */
[----:B------:R-:W-:Y:S01]  /*5c60*/  IADD3 R82, P0, P2, R97, 0x47afba4a, R82 ;  /* 0x47afba4a61527810 */ /* 0x000fe20007a1e052 */
[----:B------:R-:W-:-:S04]  /*5c70*/  IMAD.WIDE.U32 R10, R94, -0x1b799c77, RZ ;  /* 0xe48663895e0a7825 */ /* 0x000fc800078e00ff */
[----:B------:R-:W-:Y:S02]  /*5c80*/  IMAD R98, R64, R91, R98 ;  /* 0x0000005b40627224 */ /* 0x000fe400078e0262 */
[C---:B------:R-:W-:Y:S02]  /*5c90*/  IMAD R97, R79.reuse, R66, RZ ;  /* 0x000000424f617224 */ /* 0x040fe400078e02ff */
[----:B------:R-:W-:Y:S02]  /*5ca0*/  IMAD R10, R88, 0x681240c5, R95 ;  /* 0x681240c5580a7824 */ /* 0x000fe400078e025f */
[----:B------:R-:W-:Y:S02]  /*5cb0*/  IMAD R79, R79, R67, RZ ;  /* 0x000000434f4f7224 */ /* 0x000fe400078e02ff */
[----:B------:R-:W-:Y:S02]  /*5cc0*/  IMAD R99, R94, -0x782df87e, R99 ;  /* 0x87d207825e637824 */ /* 0x000fe400078e0263 */
[----:B------:R-:W-:-:S02]  /*5cd0*/  IMAD R98, R63, R93, R98 ;  /* 0x0000005d3f627224 */ /* 0x000fc400078e0262 */
[----:B------:R-:W-:Y:S02]  /*5ce0*/  IMAD R10, R63, R91, R10 ;  /* 0x0000005b3f0a7224 */ /* 0x000fe400078e020a */
[C---:B------:R-:W-:Y:S02]  /*5cf0*/  IMAD R97, R88.reuse, 0xdf490f1, R97 ;  /* 0x0df490f158617824 */ /* 0x040fe400078e0261 */
[----:B------:R-:W-:Y:S02]  /*5d00*/  IMAD R79, R88, 0x47b01102, R79 ;  /* 0x47b01102584f7824 */ /* 0x000fe400078e024f */
[----:B------:R-:W-:Y:S02]  /*5d10*/  IMAD.IADD R95, R11, 0x1, R99 ;  /* 0x000000010b5f7824 */ /* 0x000fe400078e0263 */
[C---:B------:R-:W-:Y:S02]  /*5d20*/  IMAD R11, R62.reuse, R89, R98 ;  /* 0x000000593e0b7224 */ /* 0x040fe400078e0262 */
[----:B------:R-:W-:-:S02]  /*5d30*/  IMAD R10, R62, R93, R10 ;  /* 0x0000005d3e0a7224 */ /* 0x000fc400078e020a */
[-C--:B------:R-:W-:Y:S02]  /*5d40*/  IMAD R97, R65, R91.reuse, R97 ;  /* 0x0000005b41617224 */ /* 0x080fe400078e0261 */
[----:B------:R-:W-:Y:S02]  /*5d50*/  IMAD R88, R66, R91, R79 ;  /* 0x0000005b42587224 */ /* 0x000fe400078e024f */
[----:B------:R-:W-:Y:S02]  /*5d60*/  IMAD R91, R91, R67, RZ ;  /* 0x000000435b5b7224 */ /* 0x000fe400078e02ff */
[----:B------:R-:W-:Y:S02]  /*5d70*/  IMAD R79, R92, -0x7e7ea7a3, R11 ;  /* 0x8181585d5c4f7824 */ /* 0x000fe400078e020b */
[----:B------:R-:W-:Y:S02]  /*5d80*/  IMAD R11, R61, R89, R10 ;  /* 0x000000593d0b7224 */ /* 0x000fe400078e020a */
[----:B------:R-:W-:-:S02]  /*5d90*/  IMAD R91, R66, R93, R91 ;  /* 0x0000005d425b7224 */ /* 0x000fc400078e025b */
[----:B------:R-:W-:Y:S02]  /*5da0*/  IMAD R79, R94, 0xc5e1a99, R79 ;  /* 0x0c5e1a995e4f7824 */ /* 0x000fe400078e024f */
[-C--:B------:R-:W-:Y:S02]  /*5db0*/  IMAD R97, R64, R93.reuse, R97 ;  /* 0x0000005d40617224 */ /* 0x080fe400078e0261 */
[C---:B------:R-:W-:Y:S02]  /*5dc0*/  IMAD R88, R65.reuse, R93, R88 ;  /* 0x0000005d41587224 */ /* 0x040fe400078e0258 */
[----:B------:R-:W-:Y:S02]  /*5dd0*/  IMAD R11, R92, -0x687e956f, R11 ;  /* 0x97816a915c0b7824 */ /* 0x000fe400078e020b */
[----:B------:R-:W-:Y:S02]  /*5de0*/  IMAD R91, R65, R89, R91 ;  /* 0x00000059415b7224 */ /* 0x000fe400078e025b */
[----:B------:R-:W-:-:S02]  /*5df0*/  IMAD R79, R61, R21, R79 ;  /* 0x000000153d4f7224 */ /* 0x000fc400078e024f */
[-C--:B------:R-:W-:Y:S02]  /*5e00*/  IMAD R97, R63, R89.reuse, R97 ;  /* 0x000000593f617224 */ /* 0x080fe400078e0261 */
[----:B------:R-:W-:Y:S02]  /*5e10*/  IMAD R101, R64, R89, R88 ;  /* 0x0000005940657224 */ /* 0x000fe400078e0258 */
[----:B------:R-:W-:Y:S02]  /*5e20*/  IMAD R11, R94, -0x7ff8138b, R11 ;  /* 0x8007ec755e0b7824 */ /* 0x000fe400078e020b */
[----:B------:R-:W-:Y:S02]  /*5e30*/  IMAD R10, R60, R81, R79 ;  /* 0x000000513c0a7224 */ /* 0x000fe400078e024f */
[----:B------:R-:W-:Y:S02]  /*5e40*/  IMAD R91, R64, R21, R91 ;  /* 0x00000015405b7224 */ /* 0x000fe400078e025b */
[----:B------:R-:W-:-:S02]  /*5e50*/  IMAD R99, R92, -0x47afba4a, R97 ;  /* 0xb85045b65c637824 */ /* 0x000fc400078e0261 */
[C---:B------:R-:W-:Y:S02]  /*5e60*/  IMAD R101, R92.reuse, -0x1ece5fd7, R101 ;  /* 0xe131a0295c657824 */ /* 0x040fe400078e0265 */
[----:B------:R-:W-:Y:S02]  /*5e70*/  IMAD R79, R92, 0x30644e72, RZ ;  /* 0x30644e725c4f7824 */ /* 0x000fe400078e02ff */
[----:B------:R-:W-:Y:S02]  /*5e80*/  IMAD R92, R60, R21, R11 ;  /* 0x000000153c5c7224 */ /* 0x000fe400078e020b */
[----:B------:R-:W-:Y:S02]  /*5e90*/  IMAD R91, R63, R81, R91 ;  /* 0x000000513f5b7224 */ /* 0x000fe400078e025b */
[----:B------:R-:W-:Y:S02]  /*5ea0*/  IMAD R10, R95, 0x6871ca8d, R10 ;  /* 0x6871ca8d5f0a7824 */ /* 0x000fe400078e020a */
[----:B------:R-:W-:-:S02]  /*5eb0*/  IMAD R101, R94, 0x432eb066, R101 ;  /* 0x432eb0665e657824 */ /* 0x000fc400078e0265 */
[----:B------:R-:W-:Y:S02]  /*5ec0*/  IMAD R92, R95, 0x3c208c16, R92 ;  /* 0x3c208c165f5c7824 */ /* 0x000fe400078e025c */
[----:B------:R-:W-:Y:S02]  /*5ed0*/  IMAD R91, R62, R83, R91 ;  /* 0x000000533e5b7224 */ /* 0x000fe400078e025b */
[----:B------:R-:W-:Y:S02]  /*5ee0*/  IMAD R97, R10, -0x1b799c77, RZ ;  /* 0xe48663890a617824 */ /* 0x000fe400078e02ff */
[----:B------:R-:W-:Y:S02]  /*5ef0*/  IMAD R101, R63, R21, R101 ;  /* 0x000000153f657224 */ /* 0x000fe400078e0265 */
[----:B------:R-:W-:-:S04]  /*5f00*/  IMAD.WIDE.U32 R10, R92, -0x1b799c77, RZ ;  /* 0xe48663895c0a7825 */ /* 0x000fc800078e00ff */
[----:B------:R-:W-:Y:S02]  /*5f10*/  IMAD R99, R94, 0x681240c5, R99 ;  /* 0x681240c55e637824 */ /* 0x000fe400078e0263 */
[----:B------:R-:W-:Y:S01]  /*5f20*/  IMAD R10, R61, R19, R91 ;  /* 0x000000133d0a7224 */ /* 0x000fe200078e025b */
[----:B------:R-:W-:Y:S01]  /*5f30*/  LOP3.LUT R91, R79, 0xfffffffe, RZ, 0xc0, !PT ;  /* 0xfffffffe4f5b7812 */ /* 0x000fe200078ec0ff */
[C---:B------:R-:W-:Y:S02]  /*5f40*/  IMAD R98, R62.reuse, R81, R101 ;  /* 0x000000513e627224 */ /* 0x040fe400078e0265 */
[----:B------:R-:W-:Y:S01]  /*5f50*/  IMAD R99, R62, R21, R99 ;  /* 0x000000153e637224 */ /* 0x000fe200078e0263 */
[----:B------:R-:W-:Y:S01]  /*5f60*/  IADD3 R91, P4, PT, R91, R10, RZ ;  /* 0x0000000a5b5b7210 */ /* 0x000fe20007f9e0ff */
[----:B------:R-:W-:Y:S02]  /*5f70*/  IMAD R97, R92, -0x782df87e, R97 ;  /* 0x87d207825c617824 */ /* 0x000fe400078e0261 */
[----:B------:R-:W-:-:S02]  /*5f80*/  IMAD R10, R95, -0x7e7ea7a3, R98 ;  /* 0x8181585d5f0a7824 */ /* 0x000fc400078e0262 */
[----:B------:R-:W-:Y:S02]  /*5f90*/  IMAD R93, R93, R67, RZ ;  /* 0x000000435d5d7224 */ /* 0x000fe400078e02ff */
[----:B------:R-:W-:Y:S02]  /*5fa0*/  IMAD R100, R61, R81, R99 ;  /* 0x000000513d647224 */ /* 0x000fe400078e0263 */
[----:B------:R-:W-:Y:S02]  /*5fb0*/  IMAD.IADD R88, R11, 0x1, R97 ;  /* 0x000000010b587824 */ /* 0x000fe400078e0261 */
[----:B------:R-:W-:Y:S02]  /*5fc0*/  IMAD R11, R61, R83, R10 ;  /* 0x000000533d0b7224 */ /* 0x000fe400078e020a */
[----:B------:R-:W-:Y:S02]  /*5fd0*/  IMAD R10, R66, R89, R93 ;  /* 0x00000059420a7224 */ /* 0x000fe400078e025d */
[----:B------:R-:W-:-:S02]  /*5fe0*/  IMAD R100, R95, -0x687e956f, R100 ;  /* 0x97816a915f647824 */ /* 0x000fc400078e0264 */
[----:B------:R-:W-:Y:S02]  /*5ff0*/  IMAD R79, R92, 0xc5e1a99, R11 ;  /* 0x0c5e1a995c4f7824 */ /* 0x000fe400078e020b */
[----:B------:R-:W-:Y:S02]  /*6000*/  IMAD R10, R65, R21, R10 ;  /* 0x00000015410a7224 */ /* 0x000fe400078e020a */
[----:B------:R-:W-:Y:S02]  /*6010*/  IMAD R11, R60, R83, R100 ;  /* 0x000000533c0b7224 */ /* 0x000fe400078e0264 */
[----:B------:R-:W-:Y:S02]  /*6020*/  IMAD R98, R94, 0xdf490f1, RZ ;  /* 0x0df490f15e627824 */ /* 0x000fe400078e02ff */
[----:B------:R-:W-:Y:S02]  /*6030*/  IMAD R79, R60, R19, R79 ;  /* 0x000000133c4f7224 */ /* 0x000fe400078e024f */
[----:B------:R-:W-:Y:S01]  /*6040*/  IMAD R10, R64, R81, R10 ;  /* 0x00000051400a7224 */ /* 0x000fe200078e020a */
[----:B------:R-:W-:Y:S01]  /*6050*/  SHF.R.S32.HI R93, RZ, 0x1f, R96 ;  /* 0x0000001fff5d7819 */ /* 0x000fe20000011460 */
[----:B------:R-:W-:-:S02]  /*6060*/  IMAD R11, R92, -0x7ff8138b, R11 ;  /* 0x8007ec755c0b7824 */ /* 0x000fc400078e020b */
[----:B------:R-:W-:Y:S02]  /*6070*/  IMAD R97, R95, -0x47afba4a, R98 ;  /* 0xb85045b65f617824 */ /* 0x000fe400078e0262 */
[C---:B------:R-:W-:Y:S02]  /*6080*/  IMAD R96, R88.reuse, 0x6871ca8d, R79 ;  /* 0x6871ca8d58607824 */ /* 0x040fe400078e024f */
[----:B------:R-:W-:Y:S02]  /*6090*/  IMAD R10, R63, R83, R10 ;  /* 0x000000533f0a7224 */ /* 0x000fe400078e020a */
[----:B------:R-:W-:Y:S02]  /*60a0*/  IMAD R79, R88, 0x3c208c16, R11 ;  /* 0x3c208c16584f7824 */ /* 0x000fe400078e020b */
[----:B------:R-:W-:Y:S02]  /*60b0*/  IMAD R100, R92, 0x681240c5, R97 ;  /* 0x681240c55c647824 */ /* 0x000fe400078e0261 */
[----:B------:R-:W-:-:S02]  /*60c0*/  IMAD R98, R96, -0x1b799c77, RZ ;  /* 0xe486638960627824 */ /* 0x000fc400078e02ff */
[----:B------:R-:W-:Y:S02]  /*60d0*/  IMAD R97, R62, R19, R10 ;  /* 0x000000133e617224 */ /* 0x000fe400078e020a */
[----:B------:R-:W-:Y:S01]  /*60e0*/  IMAD.WIDE.U32 R10, R79, -0x1b799c77, RZ ;  /* 0xe48663894f0a7825 */ /* 0x000fe200078e00ff */
[----:B------:R-:W-:Y:S02]  /*60f0*/  IADD3.X R93, PT, PT, RZ, -0x1, R93, P0, P2 ;  /* 0xffffffffff5d7810 */ /* 0x000fe400007e445d */
[----:B------:R-:W-:Y:S01]  /*6100*/  IADD3.X R96, PT, PT, RZ, RZ, RZ, P4, !PT ;  /* 0x000000ffff607210 */ /* 0x000fe200027fe4ff */
[----:B------:R-:W-:Y:S01]  /*6110*/  IMAD.IADD R91, R91, 0x1, R100 ;  /* 0x000000015b5b7824 */ /* 0x000fe200078e0264 */
[----:B------:R-:W-:Y:S01]  /*6120*/  IADD3 R17, P0, P2, R17, 0x3c208c16, R86 ;  /* 0x3c208c1611117810 */ /* 0x000fe20007a1e056 */
[----:B------:R-:W-:Y:S01]  /*6130*/  IMAD R10, R79, -0x782df87e, R98 ;  /* 0x87d207824f0a7824 */ /* 0x000fe200078e0262 */
[----:B------:R-:W-:Y:S01]  /*6140*/  SHF.R.S32.HI R86, RZ, 0x1f, R90 ;  /* 0x0000001fff567819 */ /* 0x000fe2000001145a */
[----:B------:R-:W-:Y:S01]  /*6150*/  IMAD R94, R94, 0x47b01102, RZ ;  /* 0x47b011025e5e7824 */ /* 0x000fe200078e02ff */
[----:B------:R-:W-:Y:S01]  /*6160*/  IADD3 R96, P4, PT, R96, R97, RZ ;  /* 0x0000006160607210 */ /* 0x000fe20007f9e0ff */
[----:B------:R-:W-:-:S02]  /*6170*/  IMAD R90, R88, -0x687e956f, R91 ;  /* 0x97816a91585a7824 */ /* 0x000fc400078e025b */
[----:B------:R-:W-:Y:S02]  /*6180*/  IMAD.IADD R11, R11, 0x1, R10 ;  /* 0x000000010b0b7824 */ /* 0x000fe400078e020a */
[----:B------:R-:W-:Y:S01]  /*6190*/  IMAD R10, R89, R67, RZ ;  /* 0x00000043590a7224 */ /* 0x000fe200078e02ff */
[--C-:B------:R-:W-:Y:S01]  /*61a0*/  SHF.R.S32.HI R89, RZ, 0x1f, R93.reuse ;  /* 0x0000001fff597819 */ /* 0x100fe2000001145d */
[----:B------:R-:W-:Y:S01]  /*61b0*/  IMAD R97, R95, -0x1ece5fd7, R94 ;  /* 0xe131a0295f617824 */ /* 0x000fe200078e025e */
[----:B------:R-:W-:Y:S01]  /*61c0*/  IADD3.X R86, PT, PT, RZ, -0x1, R86, P5, P6 ;  /* 0xffffffffff567810 */ /* 0x000fe20002fec456 */
[----:B------:R-:W-:Y:S01]  /*61d0*/  IMAD R90, R79, -0x7ff8138b, R90 ;  /* 0x8007ec754f5a7824 */ /* 0x000fe200078e025a */
[----:B------:R-:W-:Y:S01]  /*61e0*/  SHF.R.S32.HI R93, RZ, 0x1f, R93 ;  /* 0x0000001fff5d7819 */ /* 0x000fe2000001145d */
[----:B------:R-:W-:Y:S01]  /*61f0*/  IMAD R97, R92, 0x432eb066, R97 ;  /* 0x432eb0665c617824 */ /* 0x000fe200078e0261 */
[----:B------:R-:W-:Y:S01]  /*6200*/  IADD3 R91, P5, P6, R18, 0x1ece5fd7, R89 ;  /* 0x1ece5fd7125b7810 */ /* 0x000fe20007ebe059 */
[----:B------:R-:W-:Y:S01]  /*6210*/  IMAD R94, R0, -0x47afba4a, R87 ;  /* 0xb85045b6005e7824 */ /* 0x000fe200078e0257 */
[----:B------:R-:W-:Y:S01]  /*6220*/  SHF.R.S32.HI R89, RZ, 0x1f, R86 ;  /* 0x0000001fff597819 */ /* 0x000fe20000011456 */
[----:B------:R-:W-:Y:S01]  /*6230*/  IMAD R90, R11, 0x3c208c16, R90 ;  /* 0x3c208c160b5a7824 */ /* 0x000fe200078e025a */
[----:B------:R-:W-:Y:S01]  /*6240*/  IADD3.X R93, PT, PT, RZ, -0x1, R93, P5, P6 ;  /* 0xffffffffff5d7810 */ /* 0x000fe20002fec45d */
[----:B------:R-:W-:-:S02]  /*6250*/  IMAD R97, R88, -0x7e7ea7a3, R97 ;  /* 0x8181585d58617824 */ /* 0x000fc400078e0261 */
[----:B------:R-:W-:Y:S01]  /*6260*/  IMAD R10, R66, R21, R10 ;  /* 0x00000015420a7224 */ /* 0x000fe200078e020a */
[----:B------:R-:W-:Y:S02]  /*6270*/  IADD3 R89, P5, P6, R94, 0x7e7ea7a3, R89 ;  /* 0x7e7ea7a35e597810 */ /* 0x000fe40007ebe059 */
[----:B------:R-:W-:Y:S01]  /*6280*/  IADD3.X R99, PT, PT, RZ, RZ, RZ, P0, P2 ;  /* 0x000000ffff637210 */ /* 0x000fe200007e44ff */
[----:B------:R-:W-:Y:S01]  /*6290*/  IMAD.IADD R96, R96, 0x1, R97 ;  /* 0x0000000160607824 */ /* 0x000fe200078e0261 */
[----:B------:R-:W-:Y:S01]  /*62a0*/  IADD3 R94, P0, PT, R90, 0x278302b9, RZ ;  /* 0x278302b95a5e7810 */ /* 0x000fe20007f1e0ff */
[----:B------:R-:W-:Y:S02]  /*62b0*/  IMAD R10, R65, R81, R10 ;  /* 0x00000051410a7224 */ /* 0x000fe400078e020a */
[----:B------:R-:W-:Y:S02]  /*62c0*/  IMAD R97, R95, 0x30644e72, RZ ;  /* 0x30644e725f617824 */ /* 0x000fe400078e02ff */
[----:B------:R-:W-:-:S02]  /*62d0*/  IMAD R87, R64, R83, R10 ;  /* 0x0000005340577224 */ /* 0x000fc400078e020a */
[----:B------:R-:W-:Y:S02]  /*62e0*/  IMAD.X R90, RZ, RZ, -0x1, P0 ;  /* 0xffffffffff5a7424 */ /* 0x000fe400000e06ff */
[----:B------:R-:W-:Y:S01]  /*62f0*/  IMAD R98, R79, 0xc5e1a99, R96 ;  /* 0x0c5e1a994f627824 */ /* 0x000fe200078e0260 */
[----:B------:R-:W-:Y:S01]  /*6300*/  LOP3.LUT R96, R97, 0xfffffffe, RZ, 0xc0, !PT ;  /* 0xfffffffe61607812 */ /* 0x000fe200078ec0ff */
[----:B------:R-:W-:Y:S01]  /*6310*/  IMAD.X R95, RZ, RZ, RZ, P4 ;  /* 0x000000ffff5f7224 */ /* 0x000fe200020e06ff */
[----:B------:R-:W-:Y:S01]  /*6320*/  IADD3 R10, P2, P4, R84, 0x6871ca8d, R99 ;  /* 0x6871ca8d540a7810 */ /* 0x000fe20007c5e063 */
[----:B------:R-:W-:Y:S01]  /*6330*/  IMAD R97, R63, R19, R87 ;  /* 0x000000133f617224 */ /* 0x000fe200078e0257 */
[----:B------:R-:W-:Y:S01]  /*6340*/  SHF.R.S32.HI R84, RZ, 0x1f, R86 ;  /* 0x0000001fff547819 */ /* 0x000fe20000011456 */
[----:B------:R-:W-:Y:S01]  /*6350*/  IMAD R98, R11, 0x6871ca8d, R98 ;  /* 0x6871ca8d0b627824 */ /* 0x000fe200078e0262 */
[----:B------:R-:W-:Y:S02]  /*6360*/  SHF.R.S32.HI R87, RZ, 0x1f, R90 ;  /* 0x0000001fff577819 */ /* 0x000fe4000001145a */
[----:B------:R-:W-:-:S02]  /*6370*/  IADD3 R86, P0, PT, R12, -0x278302b9, RZ ;  /* 0xd87cfd470c567810 */ /* 0x000fc40007f1e0ff */
[----:B------:R-:W-:Y:S02]  /*6380*/  IADD3.X R100, PT, PT, RZ, RZ, RZ, P2, P4 ;  /* 0x000000ffff647210 */ /* 0x000fe400017e84ff */
[----:B------:R-:W-:Y:S02]  /*6390*/  IADD3.X R84, PT, PT, RZ, -0x1, R84, P5, P6 ;  /* 0xffffffffff547810 */ /* 0x000fe40002fec454 */
[----:B------:R-:W-:Y:S01]  /*63a0*/  IADD3 R12, P2, P4, R98, -0x3c208c16, R87 ;  /* 0xc3df73ea620c7810 */ /* 0x000fe20007c5e057 */
[----:B------:R-:W-:Y:S01]  /*63b0*/  IMAD.X R87, RZ, RZ, RZ, P0 ;  /* 0x000000ffff577224 */ /* 0x000fe200000e06ff */
[----:B------:R-:W-:Y:S02]  /*63c0*/  IADD3 R96, P5, P6, R95, R97, R96 ;  /* 0x000000615f607210 */ /* 0x000fe40007ebe060 */
[----:B------:R-:W-:Y:S02]  /*63d0*/  SHF.R.S32.HI R90, RZ, 0x1f, R90 ;  /* 0x0000001fff5a7819 */ /* 0x000fe4000001145a */
[----:B------:R-:W-:-:S02]  /*63e0*/  IADD3.X R97, PT, PT, RZ, RZ, RZ, P5, P6 ;  /* 0x000000ffff617210 */ /* 0x000fc40002fec4ff */
[----:B------:R-:W-:Y:S02]  /*63f0*/  SHF.R.S32.HI R95, RZ, 0x1f, R84 ;  /* 0x0000001fff5f7819 */ /* 0x000fe40000011454 */
[----:B------:R-:W-:Y:S01]  /*6400*/  IADD3 R87, P0, P5, R87, 0x3c208c16, R8 ;  /* 0x3c208c1657577810 */ /* 0x000fe20007d1e008 */
[----:B------:R-:W-:Y:S01]  /*6410*/  IMAD R8, R0, 0x30644e72, RZ ;  /* 0x30644e7200087824 */ /* 0x000fe200078e02ff */
[----:B------:R-:W-:Y:S02]  /*6420*/  IADD3.X R0, PT, PT, RZ, -0x1, R90, P2, P4 ;  /* 0xffffffffff007810 */ /* 0x000fe400017e845a */
[----:B------:R-:W-:Y:S01]  /*6430*/  IADD3 R90, P2, P4, R16, 0x47afba4a, R95 ;  /* 0x47afba4a105a7810 */ /* 0x000fe20007c5e05f */
[----:B------:R-:W-:Y:S01]  /*6440*/  IMAD R16, R21, R67, RZ ;  /* 0x0000004315107224 */ /* 0x000fe200078e02ff */
[----:B------:R-:W-:Y:S01]  /*6450*/  LOP3.LUT R21, R8, 0xfffffffe, RZ, 0xc0, !PT ;  /* 0xfffffffe08157812 */ /* 0x000fe200078ec0ff */
[----:B------:R-:W-:Y:S01]  /*6460*/  IMAD R98, R13, R35, RZ ;  /* 0x000000230d627224 */ /* 0x000fe200078e02ff */
[----:B------:R-:W-:Y:S01]  /*6470*/  SHF.R.S32.HI R13, RZ, 0x1f, R84 ;  /* 0x0000001fff0d7819 */ /* 0x000fe20000011454 */
[----:B------:R-:W-:Y:S01]  /*6480*/  IMAD R95, R92, 0xdf490f1, RZ ;  /* 0x0df490f15c5f7824 */ /* 0x000fe200078e02ff */
[----:B------:R-:W-:Y:S01]  /*6490*/  IADD3.X R8, PT, PT, RZ, RZ, RZ, P1, !PT ;  /* 0x000000ffff087210 */ /* 0x000fe20000ffe4ff */
[----:B------:R-:W-:Y:S01]  /*64a0*/  IMAD R16, R66, R81, R16 ;  /* 0x0000005142107224 */ /* 0x000fe200078e0210 */
[----:B------:R-:W-:Y:S01]  /*64b0*/  IADD3.X R13, PT, PT, RZ, -0x1, R13, P2, P4 ;  /* 0xffffffffff0d7810 */ /* 0x000fe200017e840d */
[----:B------:R-:W-:Y:S01]  /*64c0*/  IMAD R84, R88, -0x47afba4a, R95 ;  /* 0xb85045b658547824 */ /* 0x000fe200078e025f */
[----:B------:R-:W-:Y:S01]  /*64d0*/  IADD3 R21, P1, P2, R8, R21, R98 ;  /* 0x0000001508157210 */ /* 0x000fe20007a3e062 */
[----:B------:R-:W-:Y:S01]  /*64e0*/  IMAD R16, R65, R83, R16 ;  /* 0x0000005341107224 */ /* 0x000fe200078e0210 */
[----:B------:R-:W-:Y:S01]  /*64f0*/  IADD3.X R8, PT, PT, RZ, RZ, RZ, P0, P5 ;  /* 0x000000ffff087210 */ /* 0x000fe200007ea4ff */
[----:B------:R-:W-:Y:S01]  /*6500*/  IMAD R99, R79, 0x681240c5, R84 ;  /* 0x681240c54f637824 */ /* 0x000fe200078e0254 */
[----:B------:R-:W-:Y:S01]  /*6510*/  IADD3 R23, P4, P6, R23, -0x687e956f, R100 ;  /* 0x97816a9117177810 */ /* 0x000fe20007e9e064 */
[----:B------:R-:W-:Y:S01]  /*6520*/  IMAD R16, R64, R19, R16 ;  /* 0x0000001340107224 */ /* 0x000fe200078e0210 */
[----:B------:R-:W-:Y:S01]  /*6530*/  IADD3 R85, P0, P5, R85, 0x6871ca8d, R8 ;  /* 0x6871ca8d55557810 */ /* 0x000fe20007d1e008 */
[----:B------:R-:W-:Y:S01]  /*6540*/  IMAD R95, R92, 0x47b01102, RZ ;  /* 0x47b011025c5f7824 */ /* 0x000fe200078e02ff */
[----:B------:R-:W-:Y:S01]  /*6550*/  SHF.R.S32.HI R92, RZ, 0x1f, R13 ;  /* 0x0000001fff5c7819 */ /* 0x000fe2000001140d */
[----:B------:R-:W-:Y:S01]  /*6560*/  IMAD.IADD R8, R96, 0x1, R99 ;  /* 0x0000000160087824 */ /* 0x000fe200078e0263 */
[----:B------:R-:W-:Y:S01]  /*6570*/  IADD3.X R101, PT, PT, RZ, RZ, RZ, P4, P6 ;  /* 0x000000ffff657210 */ /* 0x000fe200027ec4ff */
[----:B------:R-:W-:Y:S01]  /*6580*/  IMAD R84, R88, -0x1ece5fd7, R95 ;  /* 0xe131a02958547824 */ /* 0x000fe200078e025f */
[----:B------:R-:W-:Y:S01]  /*6590*/  IADD3 R16, P4, PT, R97, R16, RZ ;  /* 0x0000001061107210 */ /* 0x000fe20007f9e0ff */
[----:B------:R-:W-:Y:S01]  /*65a0*/  IMAD R96, R11, -0x687e956f, R8 ;  /* 0x97816a910b607824 */ /* 0x000fe200078e0208 */
[----:B------:R-:W-:Y:S01]  /*65b0*/  IADD3.X R95, PT, PT, RZ, RZ, RZ, P1, P2 ;  /* 0x000000ffff5f7210 */ /* 0x000fe20000fe44ff */
[----:B------:R-:W-:Y:S01]  /*65c0*/  IMAD R81, R81, R67, RZ ;  /* 0x0000004351517224 */ /* 0x000fe200078e02ff */
[----:B------:R-:W-:-:S02]  /*65d0*/  IADD3 R92, P1, P2, R21, 0x1ece5fd7, R92 ;  /* 0x1ece5fd7155c7810 */ /* 0x000fc40007a3e05c */
[----:B------:R-:W-:Y:S01]  /*65e0*/  SHF.R.S32.HI R8, RZ, 0x1f, R13 ;  /* 0x0000001fff087819 */ /* 0x000fe2000001140d */
[----:B------:R-:W-:Y:S01]  /*65f0*/  IMAD R99, R79, 0x432eb066, R84 ;  /* 0x432eb0664f637824 */ /* 0x000fe200078e0254 */
[----:B------:R-:W-:Y:S01]  /*6600*/  SHF.R.S32.HI R13, RZ, 0x1f, R0 ;  /* 0x0000001fff0d7819 */ /* 0x000fe20000011400 */
[----:B------:R-:W-:Y:S01]  /*6610*/  IMAD.X R97, RZ, RZ, RZ, P4 ;  /* 0x000000ffff617224 */ /* 0x000fe200020e06ff */
[----:B------:R-:W-:Y:S01]  /*6620*/  IADD3 RZ, P4, PT, RZ, R21, RZ ;  /* 0x00000015ffff7210 */ /* 0x000fe20007f9e0ff */
[----:B------:R-:W-:Y:S01]  /*6630*/  IMAD R84, R88, 0x30644e72, RZ ;  /* 0x30644e7258547824 */ /* 0x000fe200078e02ff */
[----:B------:R-:W-:Y:S01]  /*6640*/  IADD3.X R88, PT, PT, RZ, -0x1, R8, P1, P2 ;  /* 0xffffffffff587810 */ /* 0x000fe20000fe4408 */
[----:B------:R-:W-:Y:S01]  /*6650*/  IMAD R81, R66, R83, R81 ;  /* 0x0000005342517224 */ /* 0x000fe200078e0251 */
[----:B------:R-:W-:Y:S02]  /*6660*/  IADD3 R8, P1, P2, R96, -0x6871ca8d, R13 ;  /* 0x978e357360087810 */ /* 0x000fe40007a3e00d */
[----:B------:R-:W-:Y:S01]  /*6670*/  SHF.R.S32.HI R0, RZ, 0x1f, R0 ;  /* 0x0000001fff007819 */ /* 0x000fe20000011400 */
[----:B------:R-:W-:Y:S01]  /*6680*/  IMAD R81, R65, R19, R81 ;  /* 0x0000001341517224 */ /* 0x000fe200078e0251 */
[----:B------:R-:W-:Y:S01]  /*6690*/  LEA.HI.X.SX32 R88, R88, R95, 0x1, P4 ;  /* 0x0000005f58587211 */ /* 0x000fe200020f0eff */
[----:B------:R-:W-:Y:S01]  /*66a0*/  IMAD.IADD R16, R16, 0x1, R99 ;  /* 0x0000000110107824 */ /* 0x000fe200078e0263 */
[----:B------:R-:W-:-:S02]  /*66b0*/  IADD3 R24, P4, P6, R24, -0x7e7ea7a3, R101 ;  /* 0x8181585d18187810 */ /* 0x000fc40007e9e065 */
[----:B------:R-:W-:Y:S02]  /*66c0*/  LOP3.LUT R84, R84, 0xfffffffe, RZ, 0xc0, !PT ;  /* 0xfffffffe54547812 */ /* 0x000fe400078ec0ff */
[----:B------:R-:W-:Y:S01]  /*66d0*/  IADD3.X R0, PT, PT, RZ, -0x1, R0, P1, P2 ;  /* 0xffffffffff007810 */ /* 0x000fe20000fe4400 */
[----:B------:R-:W-:Y:S01]  /*66e0*/  IMAD R16, R11, -0x7e7ea7a3, R16 ;  /* 0x8181585d0b107824 */ /* 0x000fe200078e0210 */
[----:B------:R-:W-:Y:S02]  /*66f0*/  IADD3.X R95, PT, PT, RZ, RZ, RZ, P4, P6 ;  /* 0x000000ffff5f7210 */ /* 0x000fe400027ec4ff */
[----:B------:R-:W-:Y:S02]  /*6700*/  IADD3 R84, P1, P2, R97, R84, R81 ;  /* 0x0000005461547210 */ /* 0x000fe40007a3e051 */
[----:B------:R-:W-:Y:S02]  /*6710*/  IADD3 R21, P4, PT, R94, -0x278302b9, RZ ;  /* 0xd87cfd475e157810 */ /* 0x000fe40007f9e0ff */
[----:B------:R-:W-:-:S02]  /*6720*/  SHF.R.S32.HI R81, RZ, 0x1f, R0 ;  /* 0x0000001fff517819 */ /* 0x000fc40000011400 */
[----:B------:R-:W-:Y:S01]  /*6730*/  IADD3.X R13, PT, PT, RZ, RZ, RZ, P1, P2 ;  /* 0x000000ffff0d7210 */ /* 0x000fe20000fe44ff */
[----:B------:R-:W-:Y:S01]  /*6740*/  IMAD.X R97, RZ, RZ, RZ, P4 ;  /* 0x000000ffff617224 */ /* 0x000fe200020e06ff */
[----:B------:R-:W-:Y:S02]  /*6750*/  IADD3 R81, P2, P6, R16, 0x687e956f, R81 ;  /* 0x687e956f10517810 */ /* 0x000fe40007e5e051 */
[----:B------:R-:W-:Y:S01]  /*6760*/  SHF.R.S32.HI R0, RZ, 0x1f, R0 ;  /* 0x0000001fff007819 */ /* 0x000fe20000011400 */
[----:B------:R-:W-:Y:S01]  /*6770*/  IMAD R83, R83, R67, RZ ;  /* 0x0000004353537224 */ /* 0x000fe200078e02ff */
[----:B------:R-:W-:Y:S02]  /*6780*/  IADD3 RZ, P1, PT, RZ, R18, RZ ;  /* 0x00000012ffff7210 */ /* 0x000fe40007f3e0ff */
[----:B------:R-:W-:Y:S01]  /*6790*/  IADD3.X R0, PT, PT, RZ, -0x1, R0, P2, P6 ;  /* 0xffffffffff007810 */ /* 0x000fe200017ec400 */
[----:B------:R-:W-:Y:S01]  /*67a0*/  IMAD R84, R79, 0xdf490f1, R84 ;  /* 0x0df490f14f547824 */ /* 0x000fe200078e0254 */
[----:B------:R-:W-:Y:S01]  /*67b0*/  IADD3 R12, P4, P6, R97, 0x3c208c16, R12 ;  /* 0x3c208c16610c7810 */ /* 0x000fe20007e9e00c */
[----:B------:R-:W-:Y:S01]  /*67c0*/  IMAD R18, R66, R19, R83 ;  /* 0x0000001342127224 */ /* 0x000fe200078e0253 */
[----:B------:R-:W-:-:S02]  /*67d0*/  LEA.HI.X.SX32 R93, R93, R22, 0x1, P1 ;  /* 0x000000165d5d7211 */ /* 0x000fc400008f0eff */
[----:B------:R-:W-:Y:S01]  /*67e0*/  IADD3 R16, P1, P2, R82, -0x47afba4a, R95 ;  /* 0xb85045b652107810 */ /* 0x000fe20007a3e05f */
[----:B------:R-:W-:Y:S01]  /*67f0*/  IMAD R95, R11, -0x47afba4a, R84 ;  /* 0xb85045b60b5f7824 */ /* 0x000fe200078e0254 */
[----:B------:R-:W-:Y:S02]  /*6800*/  IADD3.X R97, PT, PT, RZ, RZ, RZ, P4, P6 ;  /* 0x000000ffff617210 */ /* 0x000fe400027ec4ff */
[----:B------:R-:W-:Y:S02]  /*6810*/  SHF.R.S32.HI R22, RZ, 0x1f, R0 ;  /* 0x0000001fff167819 */ /* 0x000fe40000011400 */
[----:B------:R-:W-:Y:S02]  /*6820*/  IADD3 R83, P4, PT, R13, R18, RZ ;  /* 0x000000120d537210 */ /* 0x000fe40007f9e0ff */
[----:B------:R-:W-:Y:S02]  /*6830*/  IADD3.X R82, PT, PT, RZ, RZ, RZ, P1, P2 ;  /* 0x000000ffff527210 */ /* 0x000fe40000fe44ff */
[----:B------:R-:W-:Y:S01]  /*6840*/  IADD3 R18, P1, P2, R8, 0x6871ca8d, R97 ;  /* 0x6871ca8d08127810 */ /* 0x000fe20007a3e061 */
[----:B------:R-:W-:Y:S01]  /*6850*/  IMAD R8, R79, 0x47b01102, RZ ;  /* 0x47b011024f087824 */ /* 0x000fe200078e02ff */
[----:B------:R-:W-:-:S02]  /*6860*/  IADD3.X R13, PT, PT, RZ, RZ, RZ, P0, P5 ;  /* 0x000000ffff0d7210 */ /* 0x000fc400007ea4ff */
[----:B------:R-:W-:Y:S02]  /*6870*/  IADD3 R22, P0, P5, R95, 0x7e7ea7a3, R22 ;  /* 0x7e7ea7a35f167810 */ /* 0x000fe40007d1e016 */
[----:B------:R-:W-:Y:S01]  /*6880*/  SHF.R.S32.HI R79, RZ, 0x1f, R0 ;  /* 0x0000001fff4f7819 */ /* 0x000fe20000011400 */
[----:B------:R-:W-:Y:S01]  /*6890*/  IMAD R0, R11, -0x1ece5fd7, R8 ;  /* 0xe131a0290b007824 */ /* 0x000fe200078e0208 */
[----:B------:R-:W-:Y:S02]  /*68a0*/  IADD3.X R96, PT, PT, RZ, RZ, RZ, P1, P2 ;  /* 0x000000ffff607210 */ /* 0x000fe40000fe44ff */
[----:B------:R-:W-:Y:S02]  /*68b0*/  IADD3.X R79, PT, PT, RZ, -0x1, R79, P0, P5 ;  /* 0xffffffffff4f7810 */ /* 0x000fe400007ea44f */
[----:B------:R-:W-:Y:S01]  /*68c0*/  IADD3 R8, P1, P2, R91, -0x1ece5fd7, R82 ;  /* 0xe131a0295b087810 */ /* 0x000fe20007a3e052 */
[----:B------:R-:W-:Y:S02]  /*68d0*/  IMAD R82, R11, 0x30644e72, RZ ;  /* 0x30644e720b527824 */ /* 0x000fe400078e02ff */
[----:B------:R-:W-:Y:S01]  /*68e0*/  IMAD.IADD R83, R83, 0x1, R0 ;  /* 0x0000000153537824 */ /* 0x000fe200078e0200 */
[----:B------:R-:W-:Y:S01]  /*68f0*/  SHF.R.S32.HI R0, RZ, 0x1f, R79 ;  /* 0x0000001fff007819 */ /* 0x000fe2000001144f */
[----:B------:R-:W-:Y:S01]  /*6900*/  IMAD R19, R19, R67, RZ ;  /* 0x0000004313137224 */ /* 0x000fe200078e02ff */
[----:B------:R-:W-:Y:S01]  /*6910*/  IADD3 R84, P0, P6, R14, -0x687e956f, R13 ;  /* 0x97816a910e547810 */ /* 0x000fe20007e1e00d */
[----:B------:R-:W-:Y:S01]  /*6920*/  IMAD.X R14, RZ, RZ, RZ, P4 ;  /* 0x000000ffff0e7224 */ /* 0x000fe200020e06ff */
[----:B------:R-:W-:-:S02]  /*6930*/  IADD3.X R94, PT, PT, RZ, RZ, RZ, P1, P2 ;  /* 0x000000ffff5e7210 */ /* 0x000fc40000fe44ff */
[----:B------:R-:W-:Y:S02]  /*6940*/  IADD3 R13, P1, P2, R81, -0x687e956f, R96 ;  /* 0x97816a91510d7810 */ /* 0x000fe40007a3e060 */
[----:B------:R-:W-:Y:S02]  /*6950*/  LOP3.LUT R81, R82, 0xfffffffe, RZ, 0xc0, !PT ;  /* 0xfffffffe52517812 */ /* 0x000fe400078ec0ff */
[----:B------:R-:W-:Y:S02]  /*6960*/  IADD3 R11, P4, P5, R83, 0x47afba4a, R0 ;  /* 0x47afba4a530b7810 */ /* 0x000fe40007d9e000 */
[----:B------:R-:W-:Y:S02]  /*6970*/  SHF.R.S32.HI R79, RZ, 0x1f, R79 ;  /* 0x0000001fff4f7819 */ /* 0x000fe4000001144f */
[----:B------:R-:W-:Y:S02]  /*6980*/  IADD3.X R0, PT, PT, RZ, RZ, RZ, P0, P6 ;  /* 0x000000ffff007210 */ /* 0x000fe400007ec4ff */
[----:B------:R-:W-:-:S02]  /*6990*/  IADD3 R91, P0, PT, RZ, R8, RZ ;  /* 0x00000008ff5b7210 */ /* 0x000fc40007f1e0ff */
[----:B------:R-:W-:Y:S02]  /*69a0*/  IADD3.X R95, PT, PT, RZ, RZ, RZ, P1, P2 ;  /* 0x000000ffff5f7210 */ /* 0x000fe40000fe44ff */
[----:B------:R-:W-:Y:S02]  /*69b0*/  IADD3 R81, P1, P2, R14, R81, R19 ;  /* 0x000000510e517210 */ /* 0x000fe40007a3e013 */
[----:B------:R-:W-:Y:S02]  /*69c0*/  IADD3.X R79, PT, PT, RZ, -0x1, R79, P4, P5 ;  /* 0xffffffffff4f7810 */ /* 0x000fe400027ea44f */
[----:B------:R-:W-:Y:S02]  /*69d0*/  IADD3.X R19, PT, PT, R93, R94, RZ, P0, !PT ;  /* 0x0000005e5d137210 */ /* 0x000fe400007fe4ff */
[----:B------:R-:W-:Y:S02]  /*69e0*/  IADD3.X R94, PT, PT, RZ, RZ, RZ, P1, P2 ;  /* 0x000000ffff5e7210 */ /* 0x000fe40000fe44ff */
[----:B------:R-:W-:-:S02]  /*69f0*/  IADD3 R14, P0, P2, R22, -0x7e7ea7a3, R95 ;  /* 0x8181585d160e7810 */ /* 0x000fc40007a1e05f */
[--C-:B------:R-:W-:Y:S02]  /*6a00*/  SHF.R.S32.HI R22, RZ, 0x1f, R79.reuse ;  /* 0x0000001fff167819 */ /* 0x100fe4000001144f */
[----:B------:R-:W-:Y:S02]  /*6a10*/  IADD3 R83, P5, P6, R89, -0x7e7ea7a3, R0 ;  /* 0x8181585d59537810 */ /* 0x000fe40007ebe000 */
[----:B------:R-:W-:Y:S02]  /*6a20*/  IADD3.X R82, PT, PT, RZ, RZ, RZ, P0, P2 ;  /* 0x000000ffff527210 */ /* 0x000fe400007e44ff */
[----:B------:R-:W-:Y:S02]  /*6a30*/  SHF.R.S32.HI R89, RZ, 0x1f, R79 ;  /* 0x0000001fff597819 */ /* 0x000fe4000001144f */
[----:B------:R-:W-:Y:S02]  /*6a40*/  IADD3 R22, P2, P4, R81, 0x1ece5fd7, R22 ;  /* 0x1ece5fd751167810 */ /* 0x000fe40007c5e016 */
[----:B------:R-:W-:-:S02]  /*6a50*/  ISETP.NE.U32.AND P1, PT, R10, R27, PT ;  /* 0x0000001b0a00720c */ /* 0x000fc40003f25070 */
[----:B------:R-:W-:Y:S02]  /*6a60*/  IADD3.X R79, PT, PT, RZ, RZ, RZ, P5, P6 ;  /* 0x000000ffff4f7210 */ /* 0x000fe40002fec4ff */
[----:B------:R-:W-:Y:S02]  /*6a70*/  IADD3.X R89, PT, PT, RZ, -0x1, R89, P2, P4 ;  /* 0xffffffffff597810 */ /* 0x000fe400017e8459 */
[----:B------:R-:W-:Y:S02]  /*6a80*/  IADD3 R11, P2, P6, R11, -0x47afba4a, R82 ;  /* 0xb85045b60b0b7810 */ /* 0x000fe40007e5e052 */
[----:B------:R-:W-:Y:S02]  /*6a90*/  ISETP.NE.U32.AND P0, PT, R9, R30, PT ;  /* 0x0000001e0900720c */ /* 0x000fe40003f05070 */
[----:B------:R-:W-:Y:S02]  /*6aa0*/  ISETP.NE.AND.EX P1, PT, R23, R78, PT, P1 ;  /* 0x0000004e1700720c */ /* 0x000fe40003f25310 */
[----:B------:R-:W-:-:S02]  /*6ab0*/  IADD3 R82, P4, P5, R90, -0x47afba4a, R79 ;  /* 0xb85045b65a527810 */ /* 0x000fc40007d9e04f */
[----:B------:R-:W-:Y:S02]  /*6ac0*/  IADD3.X R79, PT, PT, RZ, RZ, RZ, P2, P6 ;  /* 0x000000ffff4f7210 */ /* 0x000fe400017ec4ff */
[----:B------:R-:W-:Y:S02]  /*6ad0*/  ISETP.NE.OR.EX P0, PT, R17, R76, P1, P0 ;  /* 0x0000004c1100720c */ /* 0x000fe40000f05700 */
[----:B------:R-:W-:Y:S01]  /*6ae0*/  ISETP.NE.U32.AND P2, PT, R24, R77, PT ;  /* 0x0000004d1800720c */ /* 0x000fe20003f45070 */
[----:B------:R-:W0:Y:S01]  /*6af0*/  S2R R0, SR_TID.X ;  /* 0x0000000000007919 */ /* 0x000e220000002100 */
[----:B------:R-:W-:Y:S02]  /*6b00*/  ISETP.NE.U32.AND P1, PT, R91, R20, PT ;  /* 0x000000145b00720c */ /* 0x000fe40003f25070 */
[----:B------:R-:W-:Y:S02]  /*6b10*/  ISETP.NE.OR.EX P0, PT, R16, R75, P0, P2 ;  /* 0x0000004b1000720c */ /* 0x000fe40000705720 */
[----:B------:R-:W-:-:S02]  /*6b20*/  IADD3 RZ, P6, PT, RZ, R81, RZ ;  /* 0x00000051ffff7210 */ /* 0x000fc40007fde0ff */
[----:B------:R-:W-:Y:S02]  /*6b30*/  ISETP.NE.OR.EX P0, PT, R19, R80, P0, P1 ;  /* 0x000000501300720c */ /* 0x000fe40000705710 */
[----:B------:R-:W-:Y:S02]  /*6b40*/  IADD3.X R81, PT, PT, RZ, RZ, RZ, P4, P5 ;  /* 0x000000ffff517210 */ /* 0x000fe400027ea4ff */
[----:B------:R-:W-:Y:S02]  /*6b50*/  LEA.HI.X.SX32 R20, R89, R94, 0x1, P6 ;  /* 0x0000005e59147211 */ /* 0x000fe400030f0eff */
[----:B------:R-:W-:Y:S02]  /*6b60*/  IADD3 R81, P6, P2, R92, -0x1ece5fd7, R81 ;  /* 0xe131a0295c517810 */ /* 0x000fe40007ade051 */
[----:B------:R-:W-:Y:S02]  /*6b70*/  IADD3 R22, P5, P4, R22, -0x1ece5fd7, R79 ;  /* 0xe131a02916167810 */ /* 0x000fe40007cbe04f */
[----:B------:R-:W-:-:S02]  /*6b80*/  IADD3.X R79, PT, PT, RZ, RZ, RZ, P6, P2 ;  /* 0x000000ffff4f7210 */ /* 0x000fc400037e44ff */
[----:B------:R-:W-:Y:S02]  /*6b90*/  IADD3 R90, P1, PT, RZ, R22, RZ ;  /* 0x00000016ff5a7210 */ /* 0x000fe40007f3e0ff */
[----:B------:R-:W-:Y:S02]  /*6ba0*/  IADD3 R91, P2, PT, RZ, R81, RZ ;  /* 0x00000051ff5b7210 */ /* 0x000fe40007f5e0ff */
[----:B------:R-:W-:-:S03]  /*6bb0*/  IADD3.X R89, PT, PT, RZ, RZ, RZ, P5, P4 ;  /* 0x000000ffff597210 */ /* 0x000fc60002fe84ff */
[----:B------:R-:W-:Y:S02]  /*6bc0*/  IMAD.X R79, R88, 0x1, R79, P2 ;  /* 0x00000001584f7824 */ /* 0x000fe400010e064f */
[----:B------:R-:W-:Y:S01]  /*6bd0*/  IMAD.X R20, R20, 0x1, R89, P1 ;  /* 0x0000000114147824 */ /* 0x000fe200008e0659 */
[----:B------:R-:W-:Y:S06]  /*6be0*/  @P0 BRA `(.L_x_3) ;  /* 0x0000009400980947 */ /* 0x000fec0003800000 */
[----:B------:R-:W-:Y:S02]  /*6bf0*/  ISETP.NE.U32.AND P0, PT, R18, R85, PT ;  /* 0x000000551200720c */ /* 0x000fe40003f05070 */
[----:B------:R-:W-:Y:S02]  /*6c00*/  ISETP.NE.U32.AND P1, PT, R21, R86, PT ;  /* 0x000000561500720c */ /* 0x000fe40003f25070 */
[----:B------:R-:W-:Y:S02]  /*6c10*/  ISETP.NE.AND.EX P0, PT, R13, R84, PT, P0 ;  /* 0x000000540d00720c */ /* 0x000fe40003f05300 */
[----:B------:R-:W-:Y:S02]  /*6c20*/  ISETP.NE.U32.AND P2, PT, R14, R83, PT ;  /* 0x000000530e00720c */ /* 0x000fe40003f45070 */
[----:B------:R-:W-:Y:S02]  /*6c30*/  ISETP.NE.OR.EX P0, PT, R12, R87, P0, P1 ;  /* 0x000000570c00720c */ /* 0x000fe40000705710 */
[----:B------:R-:W-:-:S02]  /*6c40*/  ISETP.NE.U32.AND P1, PT, R90, R91, PT ;  /* 0x0000005b5a00720c */ /* 0x000fc40003f25070 */
[----:B------:R-:W-:-:S04]  /*6c50*/  ISETP.NE.OR.EX P0, PT, R11, R82, P0, P2 ;  /* 0x000000520b00720c */ /* 0x000fc80000705720 */
[----:B------:R-:W-:-:S13]  /*6c60*/  ISETP.NE.OR.EX P0, PT, R20, R79, P0, P1 ;  /* 0x0000004f1400720c */ /* 0x000fda0000705710 */
[----:B------:R-:W-:Y:S05]  /*6c70*/  @P0 BRA `(.L_x_4) ;  /* 0x0000009400200947 */ /* 0x000fea0003800000 */
[-C--:B------:R-:W-:Y:S02]  /*6c80*/  IMAD R13, R45, R59.reuse, RZ ;  /* 0x0000003b2d0d7224 */ /* 0x080fe400078e02ff */
[----:B------:R-:W-:Y:S02]  /*6c90*/  IMAD R11, R59, R44, RZ ;  /* 0x0000002c3b0b7224 */ /* 0x000fe400078e02ff */
[----:B------:R-:W-:Y:S02]  /*6ca0*/  IMAD R24, R44, R58, RZ ;  /* 0x0000003a2c187224 */ /* 0x000fe400078e02ff */
[-C--:B------:R-:W-:Y:S02]  /*6cb0*/  IMAD R17, R52, R59.reuse, RZ ;  /* 0x0000003b34117224 */ /* 0x080fe400078e02ff */
[-C--:B------:R-:W-:Y:S02]  /*6cc0*/  IMAD R25, R51, R59.reuse, RZ ;  /* 0x0000003b33197224 */ /* 0x080fe400078e02ff */
[----:B------:R-:W-:-:S02]  /*6cd0*/  IMAD R19, R53, R59, RZ ;  /* 0x0000003b35137224 */ /* 0x000fc400078e02ff */
[----:B------:R-:W-:Y:S02]  /*6ce0*/  IMAD R21, R59, R50, RZ ;  /* 0x000000323b157224 */ /* 0x000fe400078e02ff */
[----:B------:R-:W-:Y:S02]  /*6cf0*/  IMAD R27, R56, R59, RZ ;  /* 0x0000003b381b7224 */ /* 0x000fe400078e02ff */
[C---:B------:R-:W-:Y:S02]  /*6d00*/  IMAD R71, R58.reuse, R52, R13 ;  /* 0x000000343a477224 */ /* 0x040fe400078e020d */
[----:B------:R-:W-:Y:S02]  /*6d10*/  IMAD R46, R58, R45, R11 ;  /* 0x0000002d3a2e7224 */ /* 0x000fe400078e020b */
[C---:B------:R-:W-:Y:S02]  /*6d20*/  IMAD R17, R24.reuse, 0xc5e1a99, R17 ;  /* 0x0c5e1a9918117824 */ /* 0x040fe400078e0211 */
[----:B------:R-:W-:-:S02]  /*6d30*/  IMAD R13, R24, 0xdf490f1, R25 ;  /* 0x0df490f1180d7824 */ /* 0x000fc400078e0219 */
[C---:B------:R-:W-:Y:S02]  /*6d40*/  IMAD R11, R24.reuse, 0x681240c5, R19 ;  /* 0x681240c5180b7824 */ /* 0x040fe400078e0213 */
[C---:B------:R-:W-:Y:S02]  /*6d50*/  IMAD R21, R24.reuse, 0x432eb066, R21 ;  /* 0x432eb06618157824 */ /* 0x040fe400078e0215 */
[----:B------:R-:W-:Y:S02]  /*6d60*/  IMAD R25, R24, 0x47b01102, R27 ;  /* 0x47b0110218197824 */ /* 0x000fe400078e021b */
[----:B------:R-:W-:Y:S02]  /*6d70*/  IMAD R31, R53, R56, RZ ;  /* 0x00000038351f7224 */ /* 0x000fe400078e02ff */
[----:B------:R-:W-:Y:S02]  /*6d80*/  IMAD R47, R57, R59, RZ ;  /* 0x0000003b392f7224 */ /* 0x000fe400078e02ff */
[----:B------:R-:W-:-:S02]  /*6d90*/  IMAD R23, R39, R29, RZ ;  /* 0x0000001d27177224 */ /* 0x000fc400078e02ff */
[----:B------:R-:W-:Y:S02]  /*6da0*/  IMAD R15, R38, R39, RZ ;  /* 0x00000027260f7224 */ /* 0x000fe400078e02ff */
[----:B------:R-:W-:Y:S01]  /*6db0*/  IMAD R67, R57, R51, RZ ;  /* 0x0000003339437224 */ /* 0x000fe200078e02ff */
[----:B------:R-:W-:Y:S01]  /*6dc0*/  SHF.L.W.U32.HI R14, R23, 0x1, RZ ;  /* 0x00000001170e7819 */ /* 0x000fe20000010eff */
[----:B------:R-:W-:Y:S02]  /*6dd0*/  IMAD R9, R56, R57, RZ ;  /* 0x0000003938097224 */ /* 0x000fe400078e02ff */
[----:B------:R-:W-:Y:S01]  /*6de0*/  IMAD R19, R58, R53, R17 ;  /* 0x000000353a137224 */ /* 0x000fe200078e0211 */
[----:B------:R-:W-:Y:S01]  /*6df0*/  SHF.L.W.U32.HI R20, R67, 0x1, RZ ;  /* 0x0000000143147819 */ /* 0x000fe20000010eff */
[----:B------:R-:W-:Y:S02]  /*6e00*/  IMAD R64, R54, R48, RZ ;  /* 0x0000003036407224 */ /* 0x000fe400078e02ff */
[----:B------:R-:W-:-:S02]  /*6e10*/  IMAD R11, R58, R50, R11 ;  /* 0x000000323a0b7224 */ /* 0x000fc400078e020b */
[C---:B------:R-:W-:Y:S02]  /*6e20*/  IMAD R17, R58.reuse, R51, R21 ;  /* 0x000000333a117224 */ /* 0x040fe400078e0215 */
[C---:B------:R-:W-:Y:S02]  /*6e30*/  IMAD R13, R58.reuse, R56, R13 ;  /* 0x000000383a0d7224 */ /* 0x040fe400078e020d */
[-C--:B------:R-:W-:Y:S02]  /*6e40*/  IMAD R25, R58, R57.reuse, R25 ;  /* 0x000000393a197224 */ /* 0x080fe400078e0219 */
[----:B------:R-:W-:Y:S02]  /*6e50*/  IMAD R58, R52, R57, R31 ;  /* 0x00000039343a7224 */ /* 0x000fe400078e021f */
[----:B------:R-:W-:Y:S02]  /*6e60*/  IMAD R31, R37, R51, R47 ;  /* 0x00000033251f7224 */ /* 0x000fe400078e022f */
[----:B------:R-:W-:-:S02]  /*6e70*/  IMAD.SHL.U32 R15, R15, 0x2, RZ ;  /* 0x000000020f0f7824 */ /* 0x000fc400078e00ff */
[----:B------:R-:W-:Y:S02]  /*6e80*/  IMAD.SHL.U32 R9, R9, 0x2, RZ ;  /* 0x0000000209097824 */ /* 0x000fe400078e00ff */
[----:B------:R-:W-:Y:S01]  /*6e90*/  IMAD.SHL.U32 R47, R64, 0x2, RZ ;  /* 0x00000002402f7824 */ /* 0x000fe200078e00ff */
[----:B------:R-:W-:Y:S01]  /*6ea0*/  LOP3.LUT R14, R14, R15, RZ, 0xfc, !PT ;  /* 0x0000000f0e0e7212 */ /* 0x000fe200078efcff */
[----:B------:R-:W-:Y:S01]  /*6eb0*/  IMAD R12, R49, R49, RZ ;  /* 0x00000031310c7224 */ /* 0x000fe200078e02ff */
[----:B------:R-:W-:Y:S01]  /*6ec0*/  LOP3.LUT R20, R20, R9, RZ, 0xfc, !PT ;  /* 0x0000000914147212 */ /* 0x000fe200078efcff */
[----:B------:R-:W-:Y:S01]  /*6ed0*/  IMAD R21, R29, R38, RZ ;  /* 0x000000261d157224 */ /* 0x000fe200078e02ff */
[----:B------:R-:W-:Y:S01]  /*6ee0*/  LOP3.LUT R47, R47, 0xfffffffe, RZ, 0xc0, !PT ;  /* 0xfffffffe2f2f7812 */ /* 0x000fe200078ec0ff */
[----:B------:R-:W-:Y:S02]  /*6ef0*/  IMAD R41, R51, R56, RZ ;  /* 0x0000003833297224 */ /* 0x000fe400078e02ff */
[----:B------:R-:W-:Y:S01]  /*6f00*/  IMAD R9, R55, R38, RZ ;  /* 0x0000002637097224 */ /* 0x000fe200078e02ff */
[----:B------:R-:W-:Y:S01]  /*6f10*/  IADD3 R47, P5, PT, R12, R47, RZ ;  /* 0x0000002f0c2f7210 */ /* 0x000fe20007fbe0ff */
[----:B------:R-:W-:-:S02]  /*6f20*/  IMAD R15, R39, R55, RZ ;  /* 0x00000037270f7224 */ /* 0x000fc400078e02ff */
[----:B------:R-:W-:Y:S01]  /*6f30*/  IMAD R30, R44, R45, RZ ;  /* 0x0000002d2c1e7224 */ /* 0x000fe200078e02ff */
[----:B------:R-:W-:Y:S01]  /*6f40*/  IADD3.X R83, PT, PT, RZ, RZ, RZ, P5, !PT ;  /* 0x000000ffff537210 */ /* 0x000fe20002ffe4ff */
[C---:B------:R-:W-:Y:S02]  /*6f50*/  IMAD R73, R57.reuse, R37, RZ ;  /* 0x0000002539497224 */ /* 0x040fe400078e02ff */
[----:B------:R-:W-:Y:S01]  /*6f60*/  IMAD R32, R48, R49, RZ ;  /* 0x0000003130207224 */ /* 0x000fe200078e02ff */
[----:B------:R-:W-:Y:S01]  /*6f70*/  SHF.L.U32 R30, R30, 0x1, RZ ;  /* 0x000000011e1e7819 */ /* 0x000fe200000006ff */
[----:B------:R-:W-:Y:S02]  /*6f80*/  IMAD R33, R57, R53, RZ ;  /* 0x0000003539217224 */ /* 0x000fe400078e02ff */
[----:B------:R-:W-:Y:S02]  /*6f90*/  IMAD R26, R28, R39, R21 ;  /* 0x000000271c1a7224 */ /* 0x000fe400078e0215 */
[----:B------:R-:W-:-:S02]  /*6fa0*/  IMAD R40, R50, R57, R41 ;  /* 0x0000003932287224 */ /* 0x000fc400078e0229 */
[C---:B------:R-:W-:Y:S01]  /*6fb0*/  IMAD R27, R57.reuse, R45, RZ ;  /* 0x0000002d391b7224 */ /* 0x040fe200078e02ff */
[----:B------:R-:W-:Y:S01]  /*6fc0*/  SHF.L.W.U32.HI R23, R26, 0x1, R23 ;  /* 0x000000011a177819 */ /* 0x000fe20000010e17 */
[----:B------:R-:W-:Y:S02]  /*6fd0*/  IMAD R77, R57, R43, RZ ;  /* 0x0000002b394d7224 */ /* 0x000fe400078e02ff */
[----:B------:R-:W-:Y:S02]  /*6fe0*/  IMAD R60, R54, R39, R9 ;  /* 0x00000027363c7224 */ /* 0x000fe400078e0209 */
[----:B------:R-:W-:Y:S02]  /*6ff0*/  IMAD R15, R28, R38, R15 ;  /* 0x000000261c0f7224 */ /* 0x000fe400078e020f */
[----:B------:R-:W-:Y:S02]  /*7000*/  IMAD R16, R48, R48, RZ ;  /* 0x0000003030107224 */ /* 0x000fe400078e02ff */
[----:B------:R-:W-:Y:S01]  /*7010*/  IMAD R12, R44, R44, RZ ;  /* 0x0000002c2c0c7224 */ /* 0x000fe200078e02ff */
[----:B------:R-:W-:Y:S01]  /*7020*/  SHF.L.W.U32.HI R26, R15, 0x1, R26 ;  /* 0x000000010f1a7819 */ /* 0x000fe20000010e1a */
[-C--:B------:R-:W-:Y:S01]  /*7030*/  IMAD R63, R45, R56.reuse, RZ ;  /* 0x000000382d3f7224 */ /* 0x080fe200078e02ff */
[----:B------:R-:W-:Y:S01]  /*7040*/  SHF.L.W.U32.HI R22, R60, 0x1, R15 ;  /* 0x000000013c167819 */ /* 0x000fe20000010e0f */
[-C--:B------:R-:W-:Y:S01]  /*7050*/  IMAD R69, R37, R56.reuse, RZ ;  /* 0x0000003825457224 */ /* 0x080fe200078e02ff */
[----:B------:R-:W-:Y:S01]  /*7060*/  LOP3.LUT R66, R16, 0xfffffffd, RZ, 0xc0, !PT ;  /* 0xfffffffd10427812 */ /* 0x000fe200078ec0ff */
[-C--:B------:R-:W-:Y:S01]  /*7070*/  IMAD R75, R43, R56.reuse, RZ ;  /* 0x000000382b4b7224 */ /* 0x080fe200078e02ff */
[----:B------:R-:W-:Y:S01]  /*7080*/  LOP3.LUT R68, R12, 0xfffffffd, RZ, 0xc0, !PT ;  /* 0xfffffffd0c447812 */ /* 0x000fe200078ec0ff */
[----:B------:R-:W-:-:S02]  /*7090*/  IMAD R79, R35, R56, RZ ;  /* 0x00000038234f7224 */ /* 0x000fc400078e02ff */
[----:B------:R-:W-:Y:S02]  /*70a0*/  IMAD R73, R43, R51, R73 ;  /* 0x000000332b497224 */ /* 0x000fe400078e0249 */
[----:B------:R-:W-:Y:S02]  /*70b0*/  IMAD.SHL.U32 R32, R32, 0x2, RZ ;  /* 0x0000000220207824 */ /* 0x000fe400078e00ff */
[----:B------:R-:W-:Y:S01]  /*70c0*/  IMAD R65, R50, R56, R33 ;  /* 0x0000003832417224 */ /* 0x000fe200078e0221 */
[----:B------:R-:W-:Y:S01]  /*70d0*/  SHF.L.W.U32.HI R33, R40, 0x1, R67 ;  /* 0x0000000128217819 */ /* 0x000fe20000010e43 */
[----:B------:R-:W-:Y:S02]  /*70e0*/  IMAD R61, R51, R45, RZ ;  /* 0x0000002d333d7224 */ /* 0x000fe400078e02ff */
[-C--:B------:R-:W-:Y:S02]  /*70f0*/  IMAD R59, R53, R51.reuse, R27 ;  /* 0x00000033353b7224 */ /* 0x080fe400078e021b */
[----:B------:R-:W-:-:S02]  /*7100*/  IMAD R77, R35, R51, R77 ;  /* 0x00000033234d7224 */ /* 0x000fc400078e024d */
[C---:B------:R-:W-:Y:S02]  /*7110*/  IMAD R18, R57.reuse, R57, RZ ;  /* 0x0000003939127224 */ /* 0x040fe400078e02ff */
[----:B------:R-:W-:Y:S02]  /*7120*/  IMAD R8, R57, R35, RZ ;  /* 0x0000002339087224 */ /* 0x000fe400078e02ff */
[-C--:B------:R-:W-:Y:S02]  /*7130*/  IMAD R63, R44, R57.reuse, R63 ;  /* 0x000000392c3f7224 */ /* 0x080fe400078e023f */
[-C--:B------:R-:W-:Y:S02]  /*7140*/  IMAD R21, R36, R57.reuse, R69 ;  /* 0x0000003924157224 */ /* 0x080fe400078e0245 */
[-C--:B------:R-:W-:Y:S02]  /*7150*/  IMAD R27, R42, R57.reuse, R75 ;  /* 0x000000392a1b7224 */ /* 0x080fe400078e024b */
[----:B------:R-:W-:-:S02]  /*7160*/  IMAD R9, R34, R57, R79 ;  /* 0x0000003922097224 */ /* 0x000fc400078e024f */
[-C--:B------:R-:W-:Y:S02]  /*7170*/  IMAD R15, R42, R56.reuse, R73 ;  /* 0x000000382a0f7224 */ /* 0x080fe400078e0249 */
[----:B------:R-:W-:Y:S01]  /*7180*/  IMAD R57, R32, -0x1b799c77, RZ ;  /* 0xe486638920397824 */ /* 0x000fe200078e02ff */
[----:B------:R-:W-:Y:S01]  /*7190*/  SHF.L.W.U32.HI R32, R58, 0x1, R65 ;  /* 0x000000013a207819 */ /* 0x000fe20000010e41 */
[----:B------:R-:W-:Y:S01]  /*71a0*/  IMAD R69, R30, -0x1b799c77, RZ ;  /* 0xe48663891e457824 */ /* 0x000fe200078e02ff */
[----:B------:R-:W-:Y:S01]  /*71b0*/  SHF.L.W.U32.HI R30, R65, 0x1, R40 ;  /* 0x00000001411e7819 */ /* 0x000fe20000010e28 */
[----:B------:R-:W-:Y:S02]  /*71c0*/  IMAD R73, R46, -0x1b799c77, RZ ;  /* 0xe48663892e497824 */ /* 0x000fe400078e02ff */
[-C--:B------:R-:W-:Y:S02]  /*71d0*/  IMAD R61, R44, R56.reuse, R61 ;  /* 0x000000382c3d7224 */ /* 0x080fe400078e023d */
[----:B------:R-:W-:-:S02]  /*71e0*/  IMAD R59, R52, R56, R59 ;  /* 0x00000038343b7224 */ /* 0x000fc400078e023b */
[-C--:B------:R-:W-:Y:S02]  /*71f0*/  IMAD R31, R36, R56.reuse, R31 ;  /* 0x00000038241f7224 */ /* 0x080fe400078e021f */
[-C--:B------:R-:W-:Y:S01]  /*7200*/  IMAD R10, R34, R56.reuse, R77 ;  /* 0x00000038220a7224 */ /* 0x080fe200078e024d */
[----:B------:R-:W-:Y:S01]  /*7210*/  SHF.L.W.U32.HI R58, R59, 0x1, R58 ;  /* 0x000000013b3a7819 */ /* 0x000fe20000010e3a */
[----:B------:R-:W-:Y:S02]  /*7220*/  IMAD R56, R56, R56, R33 ;  /* 0x0000003838387224 */ /* 0x000fe400078e0221 */
[----:B------:R-:W-:Y:S02]  /*7230*/  IMAD R75, R51, R51, RZ ;  /* 0x00000033334b7224 */ /* 0x000fe400078e02ff */
[----:B------:R-:W-:Y:S02]  /*7240*/  IMAD R33, R24, -0x7ff8138b, R71 ;  /* 0x8007ec7518217824 */ /* 0x000fe400078e0247 */
[----:B------:R-:W-:-:S02]  /*7250*/  IMAD R57, R66, -0x782df87e, R57 ;  /* 0x87d2078242397824 */ /* 0x000fc400078e0239 */
[----:B------:R-:W-:Y:S02]  /*7260*/  IMAD R65, R68, -0x782df87e, R69 ;  /* 0x87d2078244417824 */ /* 0x000fe400078e0245 */
[----:B------:R-:W-:-:S04]  /*7270*/  IMAD.WIDE.U32 R66, R66, -0x1b799c77, RZ ;  /* 0xe486638942427825 */ /* 0x000fc800078e00ff */
[----:B------:R-:W-:-:S04]  /*7280*/  IMAD.WIDE.U32 R68, R68, -0x1b799c77, RZ ;  /* 0xe486638944447825 */ /* 0x000fc800078e00ff */
[C---:B------:R-:W-:Y:S02]  /*7290*/  IMAD R73, R24.reuse, -0x782df87e, R73 ;  /* 0x87d2078218497824 */ /* 0x040fe400078e0249 */
[----:B------:R-:W-:Y:S01]  /*72a0*/  IMAD.WIDE.U32 R70, R24, -0x1b799c77, RZ ;  /* 0xe486638918467825 */ /* 0x000fe200078e00ff */
[----:B------:R-:W-:-:S03]  /*72b0*/  IADD3 R24, P4, PT, R75, R32, RZ ;  /* 0x000000204b187210 */ /* 0x000fc60007f9e0ff */
[----:B------:R-:W-:Y:S02]  /*72c0*/  IMAD.IADD R46, R67, 0x1, R57 ;  /* 0x00000001432e7824 */ /* 0x000fe400078e0239 */
[----:B------:R-:W-:Y:S02]  /*72d0*/  IMAD.IADD R40, R69, 0x1, R65 ;  /* 0x0000000145287824 */ /* 0x000fe400078e0241 */
[----:B------:R-:W-:Y:S02]  /*72e0*/  IMAD.IADD R32, R71, 0x1, R73 ;  /* 0x0000000147207824 */ /* 0x000fe400078e0249 */
[----:B------:R-:W-:Y:S02]  /*72f0*/  IMAD R69, R29, R49, RZ ;  /* 0x000000311d457224 */ /* 0x000fe400078e02ff */
[C---:B------:R-:W-:Y:S02]  /*7300*/  IMAD R71, R49.reuse, R38, RZ ;  /* 0x0000002631477224 */ /* 0x040fe400078e02ff */
[----:B------:R-:W-:-:S02]  /*7310*/  IMAD R57, R49, R54, RZ ;  /* 0x0000003631397224 */ /* 0x000fc400078e02ff */
[-C--:B------:R-:W-:Y:S02]  /*7320*/  IMAD R65, R55, R49.reuse, RZ ;  /* 0x0000003137417224 */ /* 0x080fe400078e02ff */
[-C--:B------:R-:W-:Y:S02]  /*7330*/  IMAD R67, R28, R49.reuse, RZ ;  /* 0x000000311c437224 */ /* 0x080fe400078e02ff */
[----:B------:R-:W-:Y:S02]  /*7340*/  IMAD R73, R39, R49, RZ ;  /* 0x0000003127497224 */ /* 0x000fe400078e02ff */
[C---:B------:R-:W-:Y:S02]  /*7350*/  IMAD R69, R48.reuse, R38, R69 ;  /* 0x0000002630457224 */ /* 0x040fe400078e0245 */
[C---:B------:R-:W-:Y:S02]  /*7360*/  IMAD R71, R48.reuse, R39, R71 ;  /* 0x0000002730477224 */ /* 0x040fe400078e0247 */
[----:B------:R-:W-:-:S02]  /*7370*/  IMAD R57, R48, R55, R57 ;  /* 0x0000003730397224 */ /* 0x000fc400078e0239 */
[CC--:B------:R-:W-:Y:S02]  /*7380*/  IMAD R68, R48.reuse, R28.reuse, R65 ;  /* 0x0000001c30447224 */ /* 0x0c0fe400078e0241 */
[-C--:B------:R-:W-:Y:S01]  /*7390*/  IMAD R67, R48, R29.reuse, R67 ;  /* 0x0000001d30437224 */ /* 0x080fe200078e0243 */
[----:B------:R-:W-:Y:S01]  /*73a0*/  SHF.L.U64.HI R66, R64, 0x1, R57 ;  /* 0x0000000140427819 */ /* 0x000fe20000010239 */
[-C--:B------:R-:W-:Y:S02]  /*73b0*/  IMAD R73, R55, R29.reuse, R73 ;  /* 0x0000001d37497224 */ /* 0x080fe400078e0249 */
[-C--:B------:R-:W-:Y:S01]  /*73c0*/  IMAD R70, R54, R28.reuse, R69 ;  /* 0x0000001c36467224 */ /* 0x080fe200078e0245 */
[----:B------:R-:W-:Y:S01]  /*73d0*/  SHF.L.W.U32.HI R69, R57, 0x1, R68 ;  /* 0x0000000139457819 */ /* 0x000fe20000010e44 */
[----:B------:R-:W-:Y:S01]  /*73e0*/  IMAD R71, R55, R28, R71 ;  /* 0x0000001c37477224 */ /* 0x000fe200078e0247 */
[----:B------:R-:W-:Y:S01]  /*73f0*/  SHF.L.W.U32.HI R57, R68, 0x1, R67 ;  /* 0x0000000144397819 */ /* 0x000fe20000010e43 */
[C---:B------:R-:W-:Y:S01]  /*7400*/  IMAD R73, R54.reuse, R38, R73 ;  /* 0x0000002636497224 */ /* 0x040fe200078e0249 */
[----:B------:R-:W-:Y:S01]  /*7410*/  SHF.L.W.U32.HI R64, R67, 0x1, R70 ;  /* 0x0000000143407819 */ /* 0x000fe20000010e46 */
[-C--:B------:R-:W-:Y:S01]  /*7420*/  IMAD R71, R54, R29.reuse, R71 ;  /* 0x0000001d36477224 */ /* 0x080fe200078e0247 */
[----:B------:R-:W-:Y:S01]  /*7430*/  IADD3 R83, P5, PT, R83, R66, RZ ;  /* 0x0000004253537210 */ /* 0x000fe20007fbe0ff */
[----:B------:R-:W-:-:S02]  /*7440*/  IMAD R81, R29, R29, RZ ;  /* 0x0000001d1d517224 */ /* 0x000fc400078e02ff */
[----:B------:R-:W-:Y:S01]  /*7450*/  IMAD R67, R16, 0x432eb066, R57 ;  /* 0x432eb06610437824 */ /* 0x000fe200078e0239 */
[----:B------:R-:W-:Y:S01]  /*7460*/  SHF.L.W.U32.HI R57, R73, 0x1, R60 ;  /* 0x0000000149397819 */ /* 0x000fe20000010e3c */
[----:B------:R-:W-:Y:S01]  /*7470*/  IMAD R62, R52, R44, RZ ;  /* 0x0000002c343e7224 */ /* 0x000fe200078e02ff */
[----:B------:R-:W-:Y:S01]  /*7480*/  SHF.L.W.U32.HI R65, R71, 0x1, R73 ;  /* 0x0000000147417819 */ /* 0x000fe20000010e49 */
[----:B------:R-:W-:Y:S01]  /*7490*/  IMAD R68, R28, R29, RZ ;  /* 0x0000001d1c447224 */ /* 0x000fe200078e02ff */
[----:B------:R-:W-:Y:S01]  /*74a0*/  SHF.L.W.U32.HI R60, R70, 0x1, R71 ;  /* 0x00000001463c7819 */ /* 0x000fe20000010e47 */
[----:B------:R-:W-:Y:S01]  /*74b0*/  IMAD R71, R45, R52, RZ ;  /* 0x000000342d477224 */ /* 0x000fe200078e02ff */
[----:B------:R-:W-:Y:S01]  /*74c0*/  IADD3 R22, P6, PT, R81, R22, RZ ;  /* 0x0000001651167210 */ /* 0x000fe20007fde0ff */
[----:B------:R-:W-:Y:S02]  /*74d0*/  IMAD R75, R50, R45, RZ ;  /* 0x0000002d324b7224 */ /* 0x000fe400078e02ff */
[----:B------:R-:W-:-:S02]  /*74e0*/  IMAD R81, R55, R55, RZ ;  /* 0x0000003737517224 */ /* 0x000fc400078e02ff */
[----:B------:R-:W-:Y:S02]  /*74f0*/  IMAD.SHL.U32 R41, R62, 0x2, RZ ;  /* 0x000000023e297824 */ /* 0x000fe400078e00ff */
[----:B------:R-:W-:Y:S01]  /*7500*/  IMAD.U32 R57, R68, 0x2, R57 ;  /* 0x0000000244397824 */ /* 0x000fe200078e0039 */
[----:B------:R-:W-:Y:S01]  /*7510*/  IADD3 R81, P0, PT, R64, R81, RZ ;  /* 0x0000005140517210 */ /* 0x000fe20007f1e0ff */
[----:B------:R-:W-:Y:S01]  /*7520*/  IMAD R73, R53, R45, RZ ;  /* 0x0000002d35497224 */ /* 0x000fe200078e02ff */
[----:B------:R-:W-:Y:S01]  /*7530*/  LOP3.LUT R41, R41, 0xfffffffe, RZ, 0xc0, !PT ;  /* 0xfffffffe29297812 */ /* 0x000fe200078ec0ff */
[C---:B------:R-:W-:Y:S02]  /*7540*/  IMAD R71, R44.reuse, R53, R71 ;  /* 0x000000352c477224 */ /* 0x040fe400078e0247 */
[----:B------:R-:W-:Y:S02]  /*7550*/  IMAD R75, R44, R51, R75 ;  /* 0x000000332c4b7224 */ /* 0x000fe400078e024b */
[----:B------:R-:W-:Y:S01]  /*7560*/  IMAD R68, R52, R50, R61 ;  /* 0x0000003234447224 */ /* 0x000fe200078e023d */
[----:B------:R-:W-:Y:S01]  /*7570*/  SHF.L.U64.HI R77, R62, 0x1, R71 ;  /* 0x000000013e4d7819 */ /* 0x000fe20000010247 */
[----:B------:R-:W-:-:S02]  /*7580*/  IMAD R72, R45, R45, RZ ;  /* 0x0000002d2d487224 */ /* 0x000fc400078e02ff */
[-C--:B------:R-:W-:Y:S01]  /*7590*/  IMAD R64, R44, R50.reuse, R73 ;  /* 0x000000322c407224 */ /* 0x080fe200078e0249 */
[----:B------:R-:W-:Y:S01]  /*75a0*/  SHF.L.W.U32.HI R62, R75, 0x1, R68 ;  /* 0x000000014b3e7819 */ /* 0x000fe20000010e44 */
[C---:B------:R-:W-:Y:S01]  /*75b0*/  IMAD R79, R53.reuse, R53, RZ ;  /* 0x00000035354f7224 */ /* 0x040fe200078e02ff */
[----:B------:R-:W-:Y:S01]  /*75c0*/  IADD3 R41, P1, PT, R72, R41, RZ ;  /* 0x0000002948297210 */ /* 0x000fe20007f3e0ff */
[----:B------:R-:W-:Y:S01]  /*75d0*/  IMAD R73, R53, R50, R63 ;  /* 0x0000003235497224 */ /* 0x000fe200078e023f */
[----:B------:R-:W-:Y:S01]  /*75e0*/  SHF.L.W.U32.HI R61, R64, 0x1, R75 ;  /* 0x00000001403d7819 */ /* 0x000fe20000010e4b */
[----:B------:R-:W-:Y:S01]  /*75f0*/  IMAD R81, R16, 0xdf490f1, R81 ;  /* 0x0df490f110517824 */ /* 0x000fe200078e0251 */
[----:B------:R-:W-:Y:S01]  /*7600*/  IADD3 R75, P2, PT, R62, R79, RZ ;  /* 0x0000004f3e4b7210 */ /* 0x000fe20007f5e0ff */
[----:B------:R-:W-:Y:S01]  /*7610*/  IMAD R73, R52, R51, R73 ;  /* 0x0000003334497224 */ /* 0x000fe200078e0249 */
[----:B------:R-:W-:Y:S01]  /*7620*/  SHF.L.W.U32.HI R63, R71, 0x1, R64 ;  /* 0x00000001473f7819 */ /* 0x000fe20000010e40 */
[----:B------:R-:W-:-:S02]  /*7630*/  IMAD.X R79, RZ, RZ, RZ, P6 ;  /* 0x000000ffff4f7224 */ /* 0x000fc400030e06ff */
[----:B------:R-:W-:Y:S02]  /*7640*/  IMAD.X R62, RZ, RZ, RZ, P1 ;  /* 0x000000ffff3e7224 */ /* 0x000fe400008e06ff */
[----:B------:R-:W-:Y:S01]  /*7650*/  IMAD R64, R12, 0x432eb066, R61 ;  /* 0x432eb0660c407824 */ /* 0x000fe200078e023d */
[----:B------:R-:W-:Y:S01]  /*7660*/  SHF.L.W.U32.HI R61, R73, 0x1, R59 ;  /* 0x00000001493d7819 */ /* 0x000fe20000010e3b */
[----:B------:R-:W-:Y:S01]  /*7670*/  IMAD R71, R52, R53, RZ ;  /* 0x0000003534477224 */ /* 0x000fe200078e02ff */
[----:B------:R-:W-:Y:S01]  /*7680*/  SHF.L.W.U32.HI R59, R68, 0x1, R73 ;  /* 0x00000001443b7819 */ /* 0x000fe20000010e49 */
[----:B------:R-:W-:Y:S01]  /*7690*/  IMAD.X R73, RZ, RZ, RZ, P4 ;  /* 0x000000ffff497224 */ /* 0x000fe200020e06ff */
[----:B------:R-:W-:Y:S01]  /*76a0*/  IADD3 R26, P1, PT, R26, R79, RZ ;  /* 0x0000004f1a1a7210 */ /* 0x000fe20007f3e0ff */
[----:B------:R-:W-:Y:S01]  /*76b0*/  IMAD R79, R54, R54, R69 ;  /* 0x00000036364f7224 */ /* 0x000fe200078e0245 */
[----:B------:R-:W-:Y:S01]  /*76c0*/  IADD3 R69, P6, PT, R62, R77, RZ ;  /* 0x0000004d3e457210 */ /* 0x000fe20007fde0ff */
[----:B------:R-:W-:Y:S01]  /*76d0*/  IMAD R77, R52, R52, R63 ;  /* 0x00000034344d7224 */ /* 0x000fe200078e023f */
[----:B------:R-:W-:Y:S01]  /*76e0*/  IADD3 R30, P4, PT, R30, R73, RZ ;  /* 0x000000491e1e7210 */ /* 0x000fe20007f9e0ff */
[----:B------:R-:W-:-:S02]  /*76f0*/  IMAD R63, R16, -0x7ff8138b, R47 ;  /* 0x8007ec75103f7824 */ /* 0x000fc400078e022f */
[----:B------:R-:W-:Y:S02]  /*7700*/  IMAD.X R47, RZ, RZ, RZ, P0 ;  /* 0x000000ffff2f7224 */ /* 0x000fe400000e06ff */
[C---:B------:R-:W-:Y:S02]  /*7710*/  IMAD R73, R16.reuse, 0x47b01102, RZ ;  /* 0x47b0110210497824 */ /* 0x040fe400078e02ff */
[----:B------:R-:W-:Y:S01]  /*7720*/  IMAD R79, R16, 0x681240c5, R79 ;  /* 0x681240c5104f7824 */ /* 0x000fe200078e024f */
[----:B------:R-:W-:Y:S01]  /*7730*/  IADD3 R62, P0, PT, R60, R47, RZ ;  /* 0x0000002f3c3e7210 */ /* 0x000fe20007f1e0ff */
[----:B------:R-:W-:Y:S01]  /*7740*/  IMAD R83, R16, 0xc5e1a99, R83 ;  /* 0x0c5e1a9910537824 */ /* 0x000fe200078e0253 */
[----:B------:R-:W-:Y:S01]  /*7750*/  IADD3.X R16, PT, PT, RZ, RZ, RZ, P2, !PT ;  /* 0x000000ffff107210 */ /* 0x000fe200017fe4ff */
[----:B------:R-:W-:Y:S02]  /*7760*/  IMAD R77, R12, 0x681240c5, R77 ;  /* 0x681240c50c4d7824 */ /* 0x000fe400078e024d */
[----:B------:R-:W-:Y:S01]  /*7770*/  IMAD R73, R46, -0x1ece5fd7, R73 ;  /* 0xe131a0292e497824 */ /* 0x000fe200078e0249 */
[----:B------:R-:W-:Y:S01]  /*7780*/  IADD3 R16, P2, PT, R59, R16, RZ ;  /* 0x000000103b107210 */ /* 0x000fe20007f5e0ff */
[----:B------:R-:W-:-:S02]  /*7790*/  IMAD.U32 R71, R71, 0x2, R64 ;  /* 0x0000000247477824 */ /* 0x000fc400078e0040 */
[----:B------:R-:W-:Y:S02]  /*77a0*/  IMAD R72, R54, R55, RZ ;  /* 0x0000003736487224 */ /* 0x000fe400078e02ff */
[----:B------:R-:W-:Y:S02]  /*77b0*/  IMAD R64, R40, -0x687e956f, R77 ;  /* 0x97816a9128407824 */ /* 0x000fe400078e024d */
[----:B------:R-:W-:Y:S02]  /*77c0*/  IMAD.X R47, RZ, RZ, RZ, P6 ;  /* 0x000000ffff2f7224 */ /* 0x000fe400030e06ff */
[----:B------:R-:W-:Y:S02]  /*77d0*/  IMAD.IADD R59, R62, 0x1, R73 ;  /* 0x000000013e3b7824 */ /* 0x000fe400078e0249 */
[----:B------:R-:W-:Y:S02]  /*77e0*/  IMAD R73, R12, -0x7ff8138b, R41 ;  /* 0x8007ec750c497824 */ /* 0x000fe400078e0229 */
[----:B------:R-:W-:-:S02]  /*77f0*/  IMAD.U32 R67, R72, 0x2, R67 ;  /* 0x0000000248437824 */ /* 0x000fc400078e0043 */
[----:B------:R-:W-:Y:S02]  /*7800*/  IMAD.IADD R47, R47, 0x1, R64 ;  /* 0x000000012f2f7824 */ /* 0x000fe400078e0240 */
[----:B------:R-:W-:Y:S02]  /*7810*/  IMAD R77, R12, 0x47b01102, RZ ;  /* 0x47b011020c4d7824 */ /* 0x000fe400078e02ff */
[----:B------:R-:W-:Y:S02]  /*7820*/  IMAD R41, R46, 0x3c208c16, R63 ;  /* 0x3c208c162e297824 */ /* 0x000fe400078e023f */
[C---:B------:R-:W-:Y:S02]  /*7830*/  IMAD R75, R12.reuse, 0xdf490f1, R75 ;  /* 0x0df490f10c4b7824 */ /* 0x040fe400078e024b */
[----:B------:R-:W-:Y:S01]  /*7840*/  IMAD R69, R12, 0xc5e1a99, R69 ;  /* 0x0c5e1a990c457824 */ /* 0x000fe200078e0245 */
[----:B------:R-:W-:Y:S01]  /*7850*/  IADD3.X R12, PT, PT, RZ, RZ, RZ, P2, !PT ;  /* 0x000000ffff0c7210 */ /* 0x000fe200017fe4ff */
[----:B------:R-:W-:-:S02]  /*7860*/  IMAD R62, R28, R28, R65 ;  /* 0x0000001c1c3e7224 */ /* 0x000fc400078e0241 */
[----:B------:R-:W-:Y:S02]  /*7870*/  IMAD R64, R46, 0x30644e72, RZ ;  /* 0x30644e722e407824 */ /* 0x000fe400078e02ff */
[----:B------:R-:W-:Y:S02]  /*7880*/  IMAD.X R63, RZ, RZ, RZ, P0 ;  /* 0x000000ffff3f7224 */ /* 0x000fe400000e06ff */
[----:B------:R-:W-:Y:S02]  /*7890*/  IMAD R19, R37, R44, R19 ;  /* 0x0000002c25137224 */ /* 0x000fe400078e0213 */
[----:B------:R-:W-:Y:S02]  /*78a0*/  IMAD R61, R50, R50, R61 ;  /* 0x00000032323d7224 */ /* 0x000fe400078e023d */
[----:B------:R-:W-:Y:S02]  /*78b0*/  IMAD R65, R40, 0x30644e72, RZ ;  /* 0x30644e7228417824 */ /* 0x000fe400078e02ff */
[----:B------:R-:W-:-:S02]  /*78c0*/  IMAD R31, R43, R53, R31 ;  /* 0x000000352b1f7224 */ /* 0x000fc400078e021f */
[C---:B------:R-:W-:Y:S01]  /*78d0*/  IMAD R79, R46.reuse, -0x687e956f, R79 ;  /* 0x97816a912e4f7824 */ /* 0x040fe200078e024f */
[----:B------:R-:W-:Y:S01]  /*78e0*/  LOP3.LUT R65, R65, 0xfffffffe, RZ, 0xc0, !PT ;  /* 0xfffffffe41417812 */ /* 0x000fe200078ec0ff */
[C---:B------:R-:W-:Y:S02]  /*78f0*/  IMAD R68, R46.reuse, -0x7e7ea7a3, R67 ;  /* 0x8181585d2e447824 */ /* 0x040fe400078e0243 */
[C---:B------:R-:W-:Y:S02]  /*7900*/  IMAD R66, R46.reuse, -0x47afba4a, R81 ;  /* 0xb85045b62e427824 */ /* 0x040fe400078e0251 */
[----:B------:R-:W-:Y:S02]  /*7910*/  IMAD R83, R46, 0x6871ca8d, R83 ;  /* 0x6871ca8d2e537824 */ /* 0x000fe400078e0253 */
[C---:B------:R-:W-:Y:S02]  /*7920*/  IMAD R77, R40.reuse, -0x1ece5fd7, R77 ;  /* 0xe131a029284d7824 */ /* 0x040fe400078e024d */
[----:B------:R-:W-:-:S02]  /*7930*/  IMAD R46, R40, 0x3c208c16, R73 ;  /* 0x3c208c16282e7824 */ /* 0x000fc400078e0249 */
[C---:B------:R-:W-:Y:S02]  /*7940*/  IMAD R71, R40.reuse, -0x7e7ea7a3, R71 ;  /* 0x8181585d28477824 */ /* 0x040fe400078e0247 */
[C---:B------:R-:W-:Y:S02]  /*7950*/  IMAD R75, R40.reuse, -0x47afba4a, R75 ;  /* 0xb85045b6284b7824 */ /* 0x040fe400078e024b */
[----:B------:R-:W-:Y:S01]  /*7960*/  IMAD R69, R40, 0x6871ca8d, R69 ;  /* 0x6871ca8d28457824 */ /* 0x000fe200078e0245 */
[----:B------:R-:W-:Y:S01]  /*7970*/  LOP3.LUT R40, R64, 0xfffffffe, RZ, 0xc0, !PT ;  /* 0xfffffffe40287812 */ /* 0x000fe200078ec0ff */
[----:B------:R-:W-:Y:S02]  /*7980*/  IMAD.IADD R63, R63, 0x1, R62 ;  /* 0x000000013f3f7824 */ /* 0x000fe400078e023e */
[-C--:B------:R-:W-:Y:S02]  /*7990*/  IMAD R19, R36, R45.reuse, R19 ;  /* 0x0000002d24137224 */ /* 0x080fe400078e0213 */
[----:B------:R-:W-:Y:S01]  /*79a0*/  IMAD R11, R37, R45, R11 ;  /* 0x0000002d250b7224 */ /* 0x000fe200078e020b */
[----:B------:R-:W-:Y:S01]  /*79b0*/  IADD3 R40, P0, PT, R40, R63, RZ ;  /* 0x0000003f28287210 */ /* 0x000fe20007f1e0ff */
[----:B------:R-:W-:-:S02]  /*79c0*/  IMAD.IADD R12, R12, 0x1, R61 ;  /* 0x000000010c0c7824 */ /* 0x000fc400078e023d */
[----:B------:R-:W-:Y:S02]  /*79d0*/  IMAD R31, R42, R50, R31 ;  /* 0x000000322a1f7224 */ /* 0x000fe400078e021f */
[----:B------:R-:W-:Y:S01]  /*79e0*/  IMAD.IADD R61, R16, 0x1, R77 ;  /* 0x00000001103d7824 */ /* 0x000fe200078e024d */
[----:B------:R-:W-:Y:S01]  /*79f0*/  IADD3 R65, P2, PT, R65, R12, RZ ;  /* 0x0000000c41417210 */ /* 0x000fe20007f5e0ff */
[----:B------:R-:W-:Y:S02]  /*7a00*/  IMAD R33, R36, R44, R33 ;  /* 0x0000002c24217224 */ /* 0x000fe400078e0221 */
[C---:B------:R-:W-:Y:S02]  /*7a10*/  IMAD R16, R32.reuse, 0x6871ca8d, R19 ;  /* 0x6871ca8d20107824 */ /* 0x040fe400078e0213 */
[----:B------:R-:W-:Y:S02]  /*7a20*/  IMAD R19, R32, -0x687e956f, R11 ;  /* 0x97816a9120137824 */ /* 0x000fe400078e020b */
[----:B------:R-:W-:-:S02]  /*7a30*/  IMAD R62, R83, -0x1b799c77, RZ ;  /* 0xe4866389533e7824 */ /* 0x000fc400078e02ff */
[----:B------:R-:W-:Y:S02]  /*7a40*/  IMAD R11, R35, R45, R31 ;  /* 0x0000002d230b7224 */ /* 0x000fe400078e021f */
[C---:B------:R-:W-:Y:S02]  /*7a50*/  IMAD R63, R32.reuse, 0x30644e72, RZ ;  /* 0x30644e72203f7824 */ /* 0x040fe400078e02ff */
[C---:B------:R-:W-:Y:S02]  /*7a60*/  IMAD R12, R32.reuse, 0x3c208c16, R33 ;  /* 0x3c208c16200c7824 */ /* 0x040fe400078e0221 */
[C---:B------:R-:W-:Y:S02]  /*7a70*/  IMAD R17, R32.reuse, -0x7e7ea7a3, R17 ;  /* 0x8181585d20117824 */ /* 0x040fe400078e0211 */
[C---:B------:R-:W-:Y:S02]  /*7a80*/  IMAD R13, R32.reuse, -0x47afba4a, R13 ;  /* 0xb85045b6200d7824 */ /* 0x040fe400078e020d */
[----:B------:R-:W-:-:S02]  /*7a90*/  IMAD R25, R32, -0x1ece5fd7, R25 ;  /* 0xe131a02920197824 */ /* 0x000fc400078e0219 */
[----:B------:R-:W-:-:S04]  /*7aa0*/  IMAD.WIDE.U32 R32, R41, -0x1b799c77, RZ ;  /* 0xe486638929207825 */ /* 0x000fc800078e00ff */
[----:B------:R-:W-:Y:S02]  /*7ab0*/  IMAD R31, R41, -0x782df87e, R62 ;  /* 0x87d20782291f7824 */ /* 0x000fe400078e023e */
[----:B------:R-:W-:Y:S02]  /*7ac0*/  IMAD R69, R69, -0x1b799c77, RZ ;  /* 0xe486638945457824 */ /* 0x000fe400078e02ff */
[----:B------:R-:W-:Y:S01]  /*7ad0*/  IMAD R70, R34, R52, R11 ;  /* 0x0000003422467224 */ /* 0x000fe200078e020b */
[----:B------:R-:W-:Y:S01]  /*7ae0*/  LOP3.LUT R11, R63, 0xfffffffe, RZ, 0xc0, !PT ;  /* 0xfffffffe3f0b7812 */ /* 0x000fe200078ec0ff */
[----:B------:R-:W-:Y:S02]  /*7af0*/  IMAD.X R32, RZ, RZ, RZ, P0 ;  /* 0x000000ffff207224 */ /* 0x000fe400000e06ff */
[----:B------:R-:W-:Y:S01]  /*7b00*/  IMAD.X R60, RZ, RZ, RZ, P5 ;  /* 0x000000ffff3c7224 */ /* 0x000fe200028e06ff */
[----:B------:R-:W-:Y:S01]  /*7b10*/  IADD3 R11, P0, PT, R11, R70, RZ ;  /* 0x000000460b0b7210 */ /* 0x000fe20007f1e0ff */
[----:B------:R-:W-:Y:S01]  /*7b20*/  IMAD.WIDE.U32 R62, R46, -0x1b799c77, RZ ;  /* 0xe48663892e3e7825 */ /* 0x000fe200078e00ff */
[----:B------:R-:W-:-:S03]  /*7b30*/  IADD3 R32, P5, PT, R32, R57, RZ ;  /* 0x0000003920207210 */ /* 0x000fc60007fbe0ff */
[----:B------:R-:W-:Y:S02]  /*7b40*/  IMAD.IADD R64, R33, 0x1, R31 ;  /* 0x0000000121407824 */ /* 0x000fe400078e021f */
[----:B------:R-:W-:Y:S02]  /*7b50*/  IMAD R62, R46, -0x782df87e, R69 ;  /* 0x87d207822e3e7824 */ /* 0x000fe400078e0245 */
[----:B------:R-:W-:Y:S02]  /*7b60*/  IMAD.IADD R60, R60, 0x1, R79 ;  /* 0x000000013c3c7824 */ /* 0x000fe400078e024f */
[----:B------:R-:W-:Y:S01]  /*7b70*/  IMAD R33, R64, 0x30644e72, RZ ;  /* 0x30644e7240217824 */ /* 0x000fe200078e02ff */
[----:B------:R-:W-:Y:S01]  /*7b80*/  IADD3 R62, PT, PT, R63, R62, RZ ;  /* 0x0000003e3f3e7210 */ /* 0x000fe20007ffe0ff */
[----:B------:R-:W-:Y:S02]  /*7b90*/  IMAD R85, R50, R51, RZ ;  /* 0x0000003332557224 */ /* 0x000fe400078e02ff */
[----:B------:R-:W-:Y:S01]  /*7ba0*/  IMAD R63, R41, -0x7ff8138b, R60 ;  /* 0x8007ec75293f7824 */ /* 0x000fe200078e023c */
[----:B------:R-:W-:Y:S01]  /*7bb0*/  LOP3.LUT R33, R33, 0xfffffffe, RZ, 0xc0, !PT ;  /* 0xfffffffe21217812 */ /* 0x000fe200078ec0ff */
[----:B------:R-:W-:-:S02]  /*7bc0*/  IMAD.X R60, RZ, RZ, RZ, P5 ;  /* 0x000000ffff3c7224 */ /* 0x000fc400028e06ff */
[----:B------:R-:W-:Y:S02]  /*7bd0*/  IMAD.U32 R58, R85, 0x2, R58 ;  /* 0x00000002553a7824 */ /* 0x000fe400078e003a */
[----:B------:R-:W-:Y:S01]  /*7be0*/  IMAD.X R31, RZ, RZ, RZ, P2 ;  /* 0x000000ffff1f7224 */ /* 0x000fe200010e06ff */
[----:B------:R-:W-:Y:S01]  /*7bf0*/  IADD3 R60, P5, P6, R60, R33, R22 ;  /* 0x000000213c3c7210 */ /* 0x000fe20007ebe016 */
[C---:B------:R-:W-:Y:S02]  /*7c00*/  IMAD R57, R46.reuse, 0xc5e1a99, R71 ;  /* 0x0c5e1a992e397824 */ /* 0x040fe400078e0247 */
[----:B------:R-:W-:Y:S01]  /*7c10*/  IMAD R47, R46, -0x7ff8138b, R47 ;  /* 0x8007ec752e2f7824 */ /* 0x000fe200078e022f */
[----:B------:R-:W-:Y:S01]  /*7c20*/  IADD3 R31, P2, PT, R31, R58, RZ ;  /* 0x0000003a1f1f7210 */ /* 0x000fe20007f5e0ff */
[C---:B------:R-:W-:Y:S02]  /*7c30*/  IMAD R57, R62.reuse, 0x6871ca8d, R57 ;  /* 0x6871ca8d3e397824 */ /* 0x040fe400078e0239 */
[----:B------:R-:W-:-:S02]  /*7c40*/  IMAD R22, R62, 0x30644e72, RZ ;  /* 0x30644e723e167824 */ /* 0x000fc400078e02ff */
[----:B------:R-:W-:Y:S02]  /*7c50*/  IMAD R71, R41, 0x47b01102, R32 ;  /* 0x47b0110229477824 */ /* 0x000fe400078e0220 */
[----:B------:R-:W-:Y:S01]  /*7c60*/  IMAD R79, R46, 0x432eb066, R61 ;  /* 0x432eb0662e4f7824 */ /* 0x000fe200078e023d */
[----:B------:R-:W-:Y:S01]  /*7c70*/  IADD3.X R61, PT, PT, RZ, RZ, RZ, P5, P6 ;  /* 0x000000ffff3d7210 */ /* 0x000fe20002fec4ff */
[----:B------:R-:W-:Y:S02]  /*7c80*/  IMAD R32, R62, 0x3c208c16, R47 ;  /* 0x3c208c163e207824 */ /* 0x000fe400078e022f */
[----:B------:R-:W-:Y:S01]  /*7c90*/  IMAD R33, R57, -0x1b799c77, RZ ;  /* 0xe486638939217824 */ /* 0x000fe200078e02ff */
[----:B------:R-:W-:Y:S01]  /*7ca0*/  LOP3.LUT R57, R22, 0xfffffffe, RZ, 0xc0, !PT ;  /* 0xfffffffe16397812 */ /* 0x000fe200078ec0ff */
[----:B------:R-:W-:Y:S02]  /*7cb0*/  IMAD R73, R41, 0x432eb066, R59 ;  /* 0x432eb06629497824 */ /* 0x000fe400078e023b */
[----:B------:R-:W-:-:S02]  /*7cc0*/  IMAD.X R22, RZ, RZ, RZ, P2 ;  /* 0x000000ffff167224 */ /* 0x000fc400010e06ff */
[C---:B------:R-:W-:Y:S02]  /*7cd0*/  IMAD R67, R41.reuse, 0xc5e1a99, R68 ;  /* 0x0c5e1a9929437824 */ /* 0x040fe400078e0244 */
[C---:B------:R-:W-:Y:S01]  /*7ce0*/  IMAD R69, R41.reuse, 0x681240c5, R66 ;  /* 0x681240c529457824 */ /* 0x040fe200078e0242 */
[----:B------:R-:W-:Y:S01]  /*7cf0*/  IADD3 R57, P2, P5, R22, R57, R24 ;  /* 0x0000003916397210 */ /* 0x000fe20007d5e018 */
[----:B------:R-:W-:Y:S02]  /*7d00*/  IMAD R59, R41, 0xdf490f1, R40 ;  /* 0x0df490f1293b7824 */ /* 0x000fe400078e0228 */
[----:B------:R-:W-:Y:S02]  /*7d10*/  IMAD R75, R46, 0x681240c5, R75 ;  /* 0x681240c52e4b7824 */ /* 0x000fe400078e024b */
[----:B------:R-:W-:-:S04]  /*7d20*/  IMAD.WIDE.U32 R40, R32, -0x1b799c77, RZ ;  /* 0xe486638920287825 */ /* 0x000fc800078e00ff */
[----:B------:R-:W-:Y:S02]  /*7d30*/  IMAD R33, R32, -0x782df87e, R33 ;  /* 0x87d2078220217824 */ /* 0x000fe400078e0221 */
[----:B------:R-:W-:Y:S02]  /*7d40*/  IMAD R79, R62, -0x7e7ea7a3, R79 ;  /* 0x8181585d3e4f7824 */ /* 0x000fe400078e024f */
[----:B------:R-:W-:Y:S02]  /*7d50*/  IMAD R77, R46, 0x47b01102, R31 ;  /* 0x47b011022e4d7824 */ /* 0x000fe400078e021f */
[----:B------:R-:W-:Y:S02]  /*7d60*/  IMAD.IADD R31, R41, 0x1, R33 ;  /* 0x00000001291f7824 */ /* 0x000fe400078e0221 */
[----:B------:R-:W-:Y:S02]  /*7d70*/  IMAD R75, R62, -0x687e956f, R75 ;  /* 0x97816a913e4b7824 */ /* 0x000fe400078e024b */
[----:B------:R-:W-:-:S02]  /*7d80*/  IMAD R22, R32, 0xc5e1a99, R79 ;  /* 0x0c5e1a9920167824 */ /* 0x000fc400078e024f */
[----:B------:R-:W-:Y:S02]  /*7d90*/  IMAD R65, R46, 0xdf490f1, R65 ;  /* 0x0df490f12e417824 */ /* 0x000fe400078e0241 */
[----:B------:R-:W-:Y:S02]  /*7da0*/  IMAD R40, R32, -0x7ff8138b, R75 ;  /* 0x8007ec7520287824 */ /* 0x000fe400078e024b */
[C---:B------:R-:W-:Y:S02]  /*7db0*/  IMAD R33, R31.reuse, 0x6871ca8d, R22 ;  /* 0x6871ca8d1f217824 */ /* 0x040fe400078e0216 */
[----:B------:R-:W-:Y:S02]  /*7dc0*/  IMAD R67, R64, 0x6871ca8d, R67 ;  /* 0x6871ca8d40437824 */ /* 0x000fe400078e0243 */
[----:B------:R-:W-:Y:S02]  /*7dd0*/  IMAD R65, R62, -0x47afba4a, R65 ;  /* 0xb85045b63e417824 */ /* 0x000fe400078e0241 */
[----:B------:R-:W-:-:S02]  /*7de0*/  IMAD R40, R31, 0x3c208c16, R40 ;  /* 0x3c208c161f287824 */ /* 0x000fc400078e0228 */
[----:B------:R-:W-:Y:S02]  /*7df0*/  IMAD R41, R33, -0x1b799c77, RZ ;  /* 0xe486638921297824 */ /* 0x000fe400078e02ff */
[----:B------:R-:W-:Y:S02]  /*7e00*/  IMAD R63, R64, 0x3c208c16, R63 ;  /* 0x3c208c16403f7824 */ /* 0x000fe400078e023f */
[----:B------:R-:W-:Y:S02]  /*7e10*/  IMAD R22, R67, -0x1b799c77, RZ ;  /* 0xe486638943167824 */ /* 0x000fe400078e02ff */
[----:B------:R-:W-:Y:S02]  /*7e20*/  IMAD R70, R32, 0x681240c5, R65 ;  /* 0x681240c520467824 */ /* 0x000fe400078e0241 */
[----:B------:R-:W-:Y:S02]  /*7e30*/  IMAD R66, R64, -0x47afba4a, R59 ;  /* 0xb85045b640427824 */ /* 0x000fe400078e023b */
[----:B------:R-:W-:-:S02]  /*7e40*/  IMAD R65, R40, -0x782df87e, R41 ;  /* 0x87d2078228417824 */ /* 0x000fc400078e0229 */
[----:B------:R-:W-:-:S04]  /*7e50*/  IMAD.WIDE.U32 R46, R63, -0x1b799c77, RZ ;  /* 0xe48663893f2e7825 */ /* 0x000fc800078e00ff */
[----:B------:R-:W-:Y:S02]  /*7e60*/  IMAD R33, R63, -0x782df87e, R22 ;  /* 0x87d207823f217824 */ /* 0x000fe400078e0216 */
[----:B------:R-:W-:-:S04]  /*7e70*/  IMAD.WIDE.U32 R58, R40, -0x1b799c77, RZ ;  /* 0xe4866389283a7825 */ /* 0x000fc800078e00ff */
[----:B------:R-:W-:Y:S02]  /*7e80*/  IMAD R41, R31, -0x687e956f, R70 ;  /* 0x97816a911f297824 */ /* 0x000fe400078e0246 */
[----:B------:R-:W-:Y:S01]  /*7e90*/  IMAD.IADD R58, R47, 0x1, R33 ;  /* 0x000000012f3a7824 */ /* 0x000fe200078e0221 */
[----:B------:R-:W-:Y:S01]  /*7ea0*/  IADD3.X R33, PT, PT, RZ, RZ, RZ, P2, P5 ;  /* 0x000000ffff217210 */ /* 0x000fe200017ea4ff */
[----:B------:R-:W-:Y:S01]  /*7eb0*/  IMAD.IADD R22, R59, 0x1, R65 ;  /* 0x000000013b167824 */ /* 0x000fe200078e0241 */
[----:B------:R-:W-:Y:S01]  /*7ec0*/  IADD3 R26, P5, PT, R61, R26, RZ ;  /* 0x0000001a3d1a7210 */ /* 0x000fe20007fbe0ff */
[----:B------:R-:W-:Y:S01]  /*7ed0*/  IMAD R41, R40, -0x7ff8138b, R41 ;  /* 0x8007ec7528297824 */ /* 0x000fe200078e0229 */
[----:B------:R-:W-:Y:S01]  /*7ee0*/  IADD3 R33, P6, PT, R33, R30, RZ ;  /* 0x0000001e21217210 */ /* 0x000fe20007fde0ff */
[----:B------:R-:W-:Y:S02]  /*7ef0*/  IMAD R77, R62, -0x1ece5fd7, R77 ;  /* 0xe131a0293e4d7824 */ /* 0x000fe400078e024d */
[----:B------:R-:W-:-:S02]  /*7f00*/  IMAD R46, R22, 0x3c208c16, R41 ;  /* 0x3c208c16162e7824 */ /* 0x000fc400078e0229 */
[----:B------:R-:W-:Y:S02]  /*7f10*/  IMAD R30, R32, 0x432eb066, R77 ;  /* 0x432eb066201e7824 */ /* 0x000fe400078e024d */
[----:B------:R-:W-:Y:S01]  /*7f20*/  IMAD R59, R38, R38, R23 ;  /* 0x00000026263b7224 */ /* 0x000fe200078e0217 */
[----:B------:R-:W-:Y:S01]  /*7f30*/  IADD3 R23, P2, PT, R46, 0x278302b9, RZ ;  /* 0x278302b92e177810 */ /* 0x000fe20007f5e0ff */
[----:B------:R-:W-:Y:S02]  /*7f40*/  IMAD R24, R64, -0x687e956f, R69 ;  /* 0x97816a9140187824 */ /* 0x000fe400078e0245 */
[----:B------:R-:W-:Y:S01]  /*7f50*/  IMAD R41, R31, -0x7e7ea7a3, R30 ;  /* 0x8181585d1f297824 */ /* 0x000fe200078e021e */
[----:B------:R-:W-:Y:S01]  /*7f60*/  IADD3.X R59, PT, PT, R59, RZ, RZ, P1, !PT ;  /* 0x000000ff3b3b7210 */ /* 0x000fe20000ffe4ff */
[----:B------:R-:W-:Y:S02]  /*7f70*/  IMAD R61, R63, -0x7ff8138b, R24 ;  /* 0x8007ec753f3d7824 */ /* 0x000fe400078e0218 */
[----:B------:R-:W-:-:S02]  /*7f80*/  IMAD R41, R40, 0xc5e1a99, R41 ;  /* 0x0c5e1a9928297824 */ /* 0x000fc400078e0229 */
[----:B------:R-:W-:Y:S02]  /*7f90*/  IMAD.X R24, RZ, RZ, -0x1, P2 ;  /* 0xffffffffff187424 */ /* 0x000fe400010e06ff */
[----:B------:R-:W-:Y:S02]  /*7fa0*/  IMAD R47, R22, 0x6871ca8d, R41 ;  /* 0x6871ca8d162f7824 */ /* 0x000fe400078e0229 */
[----:B------:R-:W-:Y:S01]  /*7fb0*/  IMAD R46, R58, 0x30644e72, RZ ;  /* 0x30644e723a2e7824 */ /* 0x000fe200078e02ff */
[----:B------:R-:W-:Y:S01]  /*7fc0*/  SHF.R.S32.HI R62, RZ, 0x1f, R24 ;  /* 0x0000001fff3e7819 */ /* 0x000fe20000011418 */
[C---:B------:R-:W-:Y:S02]  /*7fd0*/  IMAD R68, R64.reuse, -0x7e7ea7a3, R73 ;  /* 0x8181585d40447824 */ /* 0x040fe400078e0249 */
[----:B------:R-:W-:Y:S01]  /*7fe0*/  IMAD R64, R64, -0x1ece5fd7, R71 ;  /* 0xe131a02940407824 */ /* 0x000fe200078e0247 */
[----:B------:R-:W-:Y:S01]  /*7ff0*/  IADD3 R62, P1, P2, R47, -0x3c208c16, R62 ;  /* 0xc3df73ea2f3e7810 */ /* 0x000fe20007a3e03e */
[----:B------:R-:W-:Y:S01]  /*8000*/  IMAD.X R47, RZ, RZ, RZ, P5 ;  /* 0x000000ffff2f7224 */ /* 0x000fe200028e06ff */
[----:B------:R-:W-:Y:S01]  /*8010*/  LOP3.LUT R46, R46, 0xfffffffe, RZ, 0xc0, !PT ;  /* 0xfffffffe2e2e7812 */ /* 0x000fe200078ec0ff */
[----:B------:R-:W-:-:S02]  /*8020*/  IMAD R71, R63, 0xdf490f1, R60 ;  /* 0x0df490f13f477824 */ /* 0x000fc400078e023c */
[C---:B------:R-:W-:Y:S02]  /*8030*/  IMAD R65, R63.reuse, 0xc5e1a99, R68 ;  /* 0x0c5e1a993f417824 */ /* 0x040fe400078e0244 */
[C---:B------:R-:W-:Y:S02]  /*8040*/  IMAD R67, R63.reuse, 0x681240c5, R66 ;  /* 0x681240c53f437824 */ /* 0x040fe400078e0242 */
[----:B------:R-:W-:Y:S02]  /*8050*/  IMAD R69, R63, 0x432eb066, R64 ;  /* 0x432eb0663f457824 */ /* 0x000fe400078e0240 */
[----:B------:R-:W-:Y:S02]  /*8060*/  IMAD R41, R31, 0x30644e72, RZ ;  /* 0x30644e721f297824 */ /* 0x000fe400078e02ff */
[----:B------:R-:W-:Y:S02]  /*8070*/  IMAD R60, R32, 0xdf490f1, R57 ;  /* 0x0df490f1203c7824 */ /* 0x000fe400078e0239 */
[----:B------:R-:W-:Y:S01]  /*8080*/  IMAD R63, R63, 0x47b01102, R26 ;  /* 0x47b011023f3f7824 */ /* 0x000fe200078e021a */
[----:B------:R-:W-:Y:S01]  /*8090*/  LOP3.LUT R41, R41, 0xfffffffe, RZ, 0xc0, !PT ;  /* 0xfffffffe29297812 */ /* 0x000fe200078ec0ff */
[----:B------:R-:W-:Y:S01]  /*80a0*/  IMAD.X R30, RZ, RZ, R56, P4 ;  /* 0x000000ffff1e7224 */ /* 0x000fe200020e0638 */
[----:B------:R-:W-:Y:S01]  /*80b0*/  SHF.R.S32.HI R56, RZ, 0x1f, R24 ;  /* 0x0000001fff387819 */ /* 0x000fe20000011418 */
[----:B------:R-:W-:Y:S01]  /*80c0*/  IMAD.X R26, RZ, RZ, RZ, P6 ;  /* 0x000000ffff1a7224 */ /* 0x000fe200030e06ff */
[----:B------:R-:W-:Y:S01]  /*80d0*/  IADD3 R24, P5, P6, R46, R47, R59 ;  /* 0x0000002f2e187210 */ /* 0x000fe20007ebe03b */
[----:B------:R-:W-:Y:S01]  /*80e0*/  IMAD R47, R31, -0x47afba4a, R60 ;  /* 0xb85045b61f2f7824 */ /* 0x000fe200078e023c */
[----:B------:R-:W-:Y:S01]  /*80f0*/  IADD3.X R56, PT, PT, RZ, -0x1, R56, P1, P2 ;  /* 0xffffffffff387810 */ /* 0x000fe20000fe4438 */
[----:B------:R-:W-:Y:S01]  /*8100*/  IMAD R32, R32, 0x47b01102, R33 ;  /* 0x47b0110220207824 */ /* 0x000fe200078e0221 */
[----:B------:R-:W-:Y:S01]  /*8110*/  IADD3 R41, P1, P2, R41, R26, R30 ;  /* 0x0000001a29297210 */ /* 0x000fe20007a3e01e */
[----:B------:R-:W-:Y:S01]  /*8120*/  IMAD R57, R40, 0x681240c5, R47 ;  /* 0x681240c528397824 */ /* 0x000fe200078e022f */
[--C-:B------:R-:W-:Y:S01]  /*8130*/  SHF.R.S32.HI R60, RZ, 0x1f, R56.reuse ;  /* 0x0000001fff3c7819 */ /* 0x100fe20000011438 */
[----:B------:R-:W-:Y:S01]  /*8140*/  IMAD R26, R58, -0x687e956f, R67 ;  /* 0x97816a913a1a7824 */ /* 0x000fe200078e0243 */
[----:B------:R-:W-:Y:S01]  /*8150*/  IADD3.X R47, PT, PT, RZ, RZ, RZ, P1, P2 ;  /* 0x000000ffff2f7210 */ /* 0x000fe20000fe44ff */
[C---:B------:R-:W-:Y:S01]  /*8160*/  IMAD R59, R22.reuse, -0x687e956f, R57 ;  /* 0x97816a91163b7824 */ /* 0x040fe200078e0239 */
[----:B------:R-:W-:Y:S01]  /*8170*/  SHF.R.S32.HI R56, RZ, 0x1f, R56 ;  /* 0x0000001fff387819 */ /* 0x000fe20000011438 */
[----:B------:R-:W-:Y:S01]  /*8180*/  IMAD R57, R31, -0x1ece5fd7, R32 ;  /* 0xe131a0291f397824 */ /* 0x000fe200078e0220 */
[----:B------:R-:W-:Y:S01]  /*8190*/  IADD3 R31, P1, PT, R47, R20, RZ ;  /* 0x000000142f1f7210 */ /* 0x000fe20007f3e0ff */
[----:B------:R-:W-:Y:S01]  /*81a0*/  IMAD R20, R22, 0x30644e72, RZ ;  /* 0x30644e7216147824 */ /* 0x000fe200078e02ff */
[----:B------:R-:W-:Y:S01]  /*81b0*/  IADD3 R60, P2, P4, R59, -0x6871ca8d, R60 ;  /* 0x978e35733b3c7810 */ /* 0x000fe20007c5e03c */
[----:B------:R-:W-:-:S02]  /*81c0*/  IMAD R57, R40, 0x432eb066, R57 ;  /* 0x432eb06628397824 */ /* 0x000fc400078e0239 */
[C---:B------:R-:W-:Y:S01]  /*81d0*/  IMAD R67, R40.reuse, 0x47b01102, R31 ;  /* 0x47b0110228437824 */ /* 0x040fe200078e021f */
[----:B------:R-:W-:Y:S01]  /*81e0*/  IADD3.X R56, PT, PT, RZ, -0x1, R56, P2, P4 ;  /* 0xffffffffff387810 */ /* 0x000fe200017e8438 */
[----:B------:R-:W-:Y:S01]  /*81f0*/  IMAD R41, R40, 0xdf490f1, R41 ;  /* 0x0df490f128297824 */ /* 0x000fe200078e0229 */
[----:B------:R-:W-:Y:S01]  /*8200*/  LOP3.LUT R31, R20, 0xfffffffe, RZ, 0xc0, !PT ;  /* 0xfffffffe141f7812 */ /* 0x000fe200078ec0ff */
[----:B------:R-:W-:Y:S01]  /*8210*/  IMAD.X R32, RZ, RZ, RZ, P1 ;  /* 0x000000ffff207224 */ /* 0x000fe200008e06ff */
[----:B------:R-:W-:Y:S01]  /*8220*/  IADD3 R20, P1, PT, R23, -0x278302b9, RZ ;  /* 0xd87cfd4717147810 */ /* 0x000fe20007f3e0ff */
[----:B------:R-:W-:Y:S01]  /*8230*/  IMAD R40, R22, -0x7e7ea7a3, R57 ;  /* 0x8181585d16287824 */ /* 0x000fe200078e0239 */
[----:B------:R-:W-:Y:S01]  /*8240*/  SHF.R.S32.HI R59, RZ, 0x1f, R56 ;  /* 0x0000001fff3b7819 */ /* 0x000fe20000011438 */
[C---:B------:R-:W-:Y:S01]  /*8250*/  IMAD R66, R58.reuse, -0x1ece5fd7, R63 ;  /* 0xe131a0293a427824 */ /* 0x040fe200078e023f */
[----:B------:R-:W-:Y:S01]  /*8260*/  IADD3 R18, P4, P2, R31, R32, R18 ;  /* 0x000000201f127210 */ /* 0x000fe20007a9e012 */
[C---:B------:R-:W-:Y:S01]  /*8270*/  IMAD R33, R58.reuse, 0x3c208c16, R61 ;  /* 0x3c208c163a217824 */ /* 0x040fe200078e023d */
[----:B------:R-:W-:Y:S01]  /*8280*/  IADD3.X R63, PT, PT, RZ, RZ, RZ, P5, P6 ;  /* 0x000000ffff3f7210 */ /* 0x000fe20002fec4ff */
[----:B------:R-:W-:Y:S01]  /*8290*/  IMAD R65, R58, 0x6871ca8d, R65 ;  /* 0x6871ca8d3a417824 */ /* 0x000fe200078e0241 */
[----:B------:R-:W-:Y:S01]  /*82a0*/  IADD3 R59, P6, P5, R40, 0x687e956f, R59 ;  /* 0x687e956f283b7810 */ /* 0x000fe20007dde03b */
[C---:B------:R-:W-:Y:S01]  /*82b0*/  IMAD R46, R58.reuse, -0x7e7ea7a3, R69 ;  /* 0x8181585d3a2e7824 */ /* 0x040fe200078e0245 */
[----:B------:R-:W-:Y:S01]  /*82c0*/  SHF.R.S32.HI R56, RZ, 0x1f, R56 ;  /* 0x0000001fff387819 */ /* 0x000fe20000011438 */
[----:B------:R-:W-:Y:S01]  /*82d0*/  IMAD R30, R58, -0x47afba4a, R71 ;  /* 0xb85045b63a1e7824 */ /* 0x000fe200078e0247 */
[----:B------:R-:W-:Y:S01]  /*82e0*/  IADD3.X R23, PT, PT, RZ, RZ, RZ, P4, P2 ;  /* 0x000000ffff177210 */ /* 0x000fe200027e44ff */
[----:B------:R-:W-:Y:S01]  /*82f0*/  IMAD.X R31, RZ, RZ, RZ, P1 ;  /* 0x000000ffff1f7224 */ /* 0x000fe200008e06ff */
[----:B------:R-:W-:Y:S01]  /*8300*/  IADD3 R58, P1, PT, R48, R20, RZ ;  /* 0x00000014303a7210 */ /* 0x000fe20007f3e0ff */
[C---:B------:R-:W-:Y:S01]  /*8310*/  IMAD R40, R22.reuse, -0x47afba4a, R41 ;  /* 0xb85045b616287824 */ /* 0x040fe200078e0229 */
[----:B------:R-:W-:Y:S01]  /*8320*/  IADD3.X R56, PT, PT, RZ, -0x1, R56, P6, P5 ;  /* 0xffffffffff387810 */ /* 0x000fe200037ea438 */
[----:B------:R-:W-:Y:S01]  /*8330*/  IMAD R67, R22, -0x1ece5fd7, R67 ;  /* 0xe131a02916437824 */ /* 0x000fe200078e0243 */
[----:B------:R-:W-:Y:S01]  /*8340*/  IADD3 R58, P6, PT, R58, 0x278302b9, RZ ;  /* 0x278302b93a3a7810 */ /* 0x000fe20007fde0ff */
[----:B------:R-:W-:Y:S01]  /*8350*/  IMAD R46, R33, 0xc5e1a99, R46 ;  /* 0x0c5e1a99212e7824 */ /* 0x000fe200078e022e */
[----:B------:R-:W-:Y:S01]  /*8360*/  IADD3 R48, P2, P4, R31, 0x3c208c16, R62 ;  /* 0x3c208c161f307810 */ /* 0x000fe20007c5e03e */
[----:B------:R-:W-:Y:S01]  /*8370*/  IMAD.X R31, RZ, RZ, RZ, P1 ;  /* 0x000000ffff1f7224 */ /* 0x000fe200008e06ff */
[----:B------:R-:W-:Y:S01]  /*8380*/  SHF.R.S32.HI R57, RZ, 0x1f, R56 ;  /* 0x0000001fff397819 */ /* 0x000fe20000011438 */
[----:B------:R-:W-:Y:S01]  /*8390*/  IMAD R62, R65, -0x1b799c77, RZ ;  /* 0xe4866389413e7824 */ /* 0x000fe200078e02ff */
[----:B------:R-:W-:Y:S01]  /*83a0*/  IADD3.X R64, PT, PT, RZ, -0x1, RZ, P6, !PT ;  /* 0xffffffffff407810 */ /* 0x000fe200037fe4ff */
[C---:B------:R-:W-:Y:S01]  /*83b0*/  IMAD R68, R33.reuse, 0x681240c5, R30 ;  /* 0x681240c521447824 */ /* 0x040fe200078e021e */
[----:B------:R-:W-:Y:S01]  /*83c0*/  IADD3 R32, P1, P5, R48, R31, R49 ;  /* 0x0000001f30207210 */ /* 0x000fe20007d3e031 */
[C---:B------:R-:W-:Y:S01]  /*83d0*/  IMAD R61, R33.reuse, -0x782df87e, R62 ;  /* 0x87d20782213d7824 */ /* 0x040fe200078e023e */
[----:B------:R-:W-:Y:S01]  /*83e0*/  IADD3.X R47, PT, PT, RZ, RZ, RZ, P2, P4 ;  /* 0x000000ffff2f7210 */ /* 0x000fe200017e84ff */
[C---:B------:R-:W-:Y:S01]  /*83f0*/  IMAD R62, R33.reuse, -0x7ff8138b, R26 ;  /* 0x8007ec75213e7824 */ /* 0x040fe200078e021a */
[----:B------:R-:W-:Y:S01]  /*8400*/  IADD3 R57, P4, P2, R40, 0x7e7ea7a3, R57 ;  /* 0x7e7ea7a328397810 */ /* 0x000fe20007a9e039 */
[----:B------:R-:W-:Y:S01]  /*8410*/  IMAD.WIDE.U32 R40, R33, -0x1b799c77, RZ ;  /* 0xe486638921287825 */ /* 0x000fe200078e00ff */
[----:B------:R-:W-:-:S02]  /*8420*/  SHF.R.S32.HI R49, RZ, 0x1f, R64 ;  /* 0x0000001fff317819 */ /* 0x000fc40000011440 */
[----:B------:R-:W-:Y:S01]  /*8430*/  SHF.R.S32.HI R56, RZ, 0x1f, R56 ;  /* 0x0000001fff387819 */ /* 0x000fe20000011438 */
[----:B------:R-:W-:Y:S01]  /*8440*/  IMAD.IADD R61, R41, 0x1, R61 ;  /* 0x00000001293d7824 */ /* 0x000fe200078e023d */
[----:B------:R-:W-:Y:S01]  /*8450*/  IADD3.X R31, PT, PT, RZ, RZ, RZ, P1, P5 ;  /* 0x000000ffff1f7210 */ /* 0x000fe20000fea4ff */
[----:B------:R-:W-:Y:S01]  /*8460*/  IMAD R66, R33, 0x432eb066, R66 ;  /* 0x432eb06621427824 */ /* 0x000fe200078e0242 */
[----:B------:R-:W-:Y:S01]  /*8470*/  IADD3 R49, P1, P5, R49, -0x3c208c16, R32 ;  /* 0xc3df73ea31317810 */ /* 0x000fe20007d3e020 */
[----:B------:R-:W-:Y:S01]  /*8480*/  IMAD R70, R33, 0xdf490f1, R24 ;  /* 0x0df490f121467824 */ /* 0x000fe200078e0218 */
[----:B------:R-:W-:Y:S01]  /*8490*/  IADD3.X R56, PT, PT, RZ, -0x1, R56, P4, P2 ;  /* 0xffffffffff387810 */ /* 0x000fe200027e4438 */
[----:B------:R-:W-:Y:S01]  /*84a0*/  IMAD R30, R39, R39, RZ ;  /* 0x00000027271e7224 */ /* 0x000fe200078e02ff */
[----:B------:R-:W-:Y:S01]  /*84b0*/  IADD3 R32, P2, P4, R60, 0x6871ca8d, R47 ;  /* 0x6871ca8d3c207810 */ /* 0x000fe20007c5e02f */
[-C--:B------:R-:W-:Y:S01]  /*84c0*/  IMAD R27, R35, R50.reuse, R27 ;  /* 0x00000032231b7224 */ /* 0x080fe200078e021b */
[----:B------:R-:W-:Y:S01]  /*84d0*/  SHF.R.S32.HI R64, RZ, 0x1f, R64 ;  /* 0x0000001fff407819 */ /* 0x000fe20000011440 */
[----:B------:R-:W-:Y:S01]  /*84e0*/  IMAD R21, R43, R50, R21 ;  /* 0x000000322b157224 */ /* 0x000fe200078e0215 */
[----:B------:R-:W-:Y:S01]  /*84f0*/  IADD3.X R40, PT, PT, RZ, RZ, RZ, P2, P4 ;  /* 0x000000ffff287210 */ /* 0x000fe200017e84ff */
[----:B------:R-:W-:Y:S01]  /*8500*/  IMAD R71, R32, R20, RZ ;  /* 0x0000001420477224 */ /* 0x000fe200078e02ff */
[----:B------:R-:W-:Y:S01]  /*8510*/  IADD3.X R64, PT, PT, R64, -0x1, RZ, P1, P5 ;  /* 0xffffffff40407810 */ /* 0x000fe20000fea4ff */
[C---:B------:R-:W-:Y:S01]  /*8520*/  IMAD R69, R32.reuse, R48, RZ ;  /* 0x0000003020457224 */ /* 0x040fe200078e02ff */
[----:B------:R-:W-:Y:S01]  /*8530*/  IADD3 R31, P1, P2, R32, R31, R54 ;  /* 0x0000001f201f7210 */ /* 0x000fe20007a3e036 */
[C---:B------:R-:W-:Y:S01]  /*8540*/  IMAD R17, R37.reuse, R52, R17 ;  /* 0x0000003425117224 */ /* 0x040fe200078e0211 */
[----:B------:R-:W-:Y:S01]  /*8550*/  SHF.R.S32.HI R60, RZ, 0x1f, R56 ;  /* 0x0000001fff3c7819 */ /* 0x000fe20000011438 */
[----:B------:R-:W-:Y:S01]  /*8560*/  IMAD R25, R37, R50, R25 ;  /* 0x0000003225197224 */ /* 0x000fe200078e0219 */
[----:B------:R-:W-:Y:S01]  /*8570*/  IADD3 R40, P4, P5, R59, -0x687e956f, R40 ;  /* 0x97816a913b287810 */ /* 0x000fe20007d9e028 */
[----:B------:R-:W-:Y:S01]  /*8580*/  IMAD R59, R20, R20, RZ ;  /* 0x00000014143b7224 */ /* 0x000fe200078e02ff */
[----:B------:R-:W-:Y:S01]  /*8590*/  SHF.R.S32.HI R54, RZ, 0x1f, R64 ;  /* 0x0000001fff367819 */ /* 0x000fe20000011440 */
[-C--:B------:R-:W-:Y:S01]  /*85a0*/  IMAD R13, R37, R53.reuse, R13 ;  /* 0x00000035250d7224 */ /* 0x080fe200078e020d */
[----:B------:R-:W-:Y:S01]  /*85b0*/  IADD3.X R41, PT, PT, RZ, RZ, RZ, P1, P2 ;  /* 0x000000ffff297210 */ /* 0x000fe20000fe44ff */
[----:B------:R-:W-:Y:S01]  /*85c0*/  IMAD R80, R40, R40, RZ ;  /* 0x0000002828507224 */ /* 0x000fe200078e02ff */
[----:B------:R-:W-:Y:S01]  /*85d0*/  IADD3 R60, P1, P2, R67, 0x47afba4a, R60 ;  /* 0x47afba4a433c7810 */ /* 0x000fe20007a3e03c */
[----:B------:R-:W-:Y:S01]  /*85e0*/  IMAD R37, R16, -0x1b799c77, RZ ;  /* 0xe486638910257824 */ /* 0x000fe200078e02ff */
[----:B------:R-:W-:Y:S01]  /*85f0*/  SHF.R.S32.HI R47, RZ, 0x1f, R56 ;  /* 0x0000001fff2f7819 */ /* 0x000fe20000011438 */
[----:B------:R-:W-:Y:S01]  /*8600*/  IMAD R19, R36, R52, R19 ;  /* 0x0000003424137224 */ /* 0x000fe200078e0213 */
[----:B------:R-:W-:Y:S01]  /*8610*/  IADD3.X R22, PT, PT, RZ, RZ, RZ, P4, P5 ;  /* 0x000000ffff167210 */ /* 0x000fe200027ea4ff */
[----:B------:R-:W-:Y:S01]  /*8620*/  IMAD R15, R35, R53, R15 ;  /* 0x00000035230f7224 */ /* 0x000fe200078e020f */
[----:B------:R-:W-:Y:S01]  /*8630*/  IADD3 R54, P4, P6, R54, -0x6871ca8d, R31 ;  /* 0x978e357336367810 */ /* 0x000fe20007e9e01f */
[----:B------:R-:W-:Y:S01]  /*8640*/  IMAD R19, R12, -0x7ff8138b, R19 ;  /* 0x8007ec750c137824 */ /* 0x000fe200078e0213 */
[----:B------:R-:W-:Y:S01]  /*8650*/  SHF.R.S32.HI R64, RZ, 0x1f, R64 ;  /* 0x0000001fff407819 */ /* 0x000fe20000011440 */
[----:B------:R-:W-:Y:S01]  /*8660*/  IMAD R15, R34, R50, R15 ;  /* 0x00000032220f7224 */ /* 0x000fe200078e020f */
[----:B------:R-:W-:-:S02]  /*8670*/  IADD3.X R47, PT, PT, RZ, -0x1, R47, P1, P2 ;  /* 0xffffffffff2f7810 */ /* 0x000fc40000fe442f */
[----:B------:R-:W-:Y:S02]  /*8680*/  IADD3 R14, P1, PT, R63, R14, RZ ;  /* 0x0000000e3f0e7210 */ /* 0x000fe40007f3e0ff */
[----:B------:R-:W-:Y:S02]  /*8690*/  IADD3.X R64, PT, PT, R64, -0x1, RZ, P4, P6 ;  /* 0xffffffff40407810 */ /* 0x000fe400027ec4ff */
[-C--:B------:R-:W-:Y:S01]  /*86a0*/  IADD3 R55, P2, P5, R41, R40.reuse, R55 ;  /* 0x0000002829377210 */ /* 0x080fe20007d5e037 */
[----:B------:R-:W-:Y:S01]  /*86b0*/  IMAD R72, R33, 0x47b01102, R14 ;  /* 0x47b0110221487824 */ /* 0x000fe200078e020e */
[----:B------:R-:W-:Y:S01]  /*86c0*/  IADD3 R41, P4, P6, R57, -0x7e7ea7a3, R22 ;  /* 0x8181585d39297810 */ /* 0x000fe20007e9e016 */
[----:B------:R-:W-:Y:S01]  /*86d0*/  IMAD.X R24, RZ, RZ, RZ, P1 ;  /* 0x000000ffff187224 */ /* 0x000fe200008e06ff */
[--C-:B------:R-:W-:Y:S02]  /*86e0*/  SHF.R.S32.HI R56, RZ, 0x1f, R64.reuse ;  /* 0x0000001fff387819 */ /* 0x100fe40000011440 */
[----:B------:R-:W-:Y:S01]  /*86f0*/  IADD3.X R33, PT, PT, RZ, RZ, RZ, P4, P6 ;  /* 0x000000ffff217210 */ /* 0x000fe200027ec4ff */
[----:B------:R-:W-:Y:S01]  /*8700*/  IMAD R79, R41, R40, RZ ;  /* 0x00000028294f7224 */ /* 0x000fe200078e02ff */
[----:B------:R-:W-:Y:S01]  /*8710*/  IADD3 R56, P4, P6, R56, 0x687e956f, R55 ;  /* 0x687e956f38387810 */ /* 0x000fe20007e9e037 */
[----:B------:R-:W-:Y:S01]  /*8720*/  IMAD R55, R61, 0x30644e72, RZ ;  /* 0x30644e723d377824 */ /* 0x000fe200078e02ff */
[----:B------:R-:W-:-:S02]  /*8730*/  SHF.R.S32.HI R64, RZ, 0x1f, R64 ;  /* 0x0000001fff407819 */ /* 0x000fc40000011440 */
[----:B------:R-:W-:Y:S02]  /*8740*/  IADD3.X R14, PT, PT, RZ, RZ, RZ, P2, P5 ;  /* 0x000000ffff0e7210 */ /* 0x000fe400017ea4ff */
[----:B------:R-:W-:Y:S01]  /*8750*/  IADD3 R33, P2, P5, R60, -0x47afba4a, R33 ;  /* 0xb85045b63c217810 */ /* 0x000fe20007d5e021 */
[C---:B------:R-:W-:Y:S01]  /*8760*/  IMAD R60, R61.reuse, 0x6871ca8d, R46 ;  /* 0x6871ca8d3d3c7824 */ /* 0x040fe200078e022e */
[----:B------:R-:W-:Y:S01]  /*8770*/  IADD3.X R64, PT, PT, R64, -0x1, RZ, P4, P6 ;  /* 0xffffffff40407810 */ /* 0x000fe200027ec4ff */
[----:B------:R-:W-:Y:S01]  /*8780*/  IMAD R46, R61, -0x1ece5fd7, R72 ;  /* 0xe131a0293d2e7824 */ /* 0x000fe200078e0248 */
[----:B------:R-:W-:Y:S01]  /*8790*/  SHF.R.S32.HI R31, RZ, 0x1f, R47 ;  /* 0x0000001fff1f7819 */ /* 0x000fe2000001142f */
[----:B------:R-:W-:Y:S01]  /*87a0*/  IMAD R79, R33, R32, R79 ;  /* 0x00000020214f7224 */ /* 0x000fe200078e024f */
[----:B------:R-:W-:Y:S02]  /*87b0*/  IADD3.X R22, PT, PT, RZ, RZ, RZ, P2, P5 ;  /* 0x000000ffff167210 */ /* 0x000fe400017ea4ff */
[----:B------:R-:W-:-:S02]  /*87c0*/  IADD3 R14, P2, P6, R41, R14, R28 ;  /* 0x0000000e290e7210 */ /* 0x000fc40007e5e01c */
[----:B------:R-:W-:Y:S02]  /*87d0*/  SHF.R.S32.HI R57, RZ, 0x1f, R64 ;  /* 0x0000001fff397819 */ /* 0x000fe40000011440 */
[----:B------:R-:W-:Y:S01]  /*87e0*/  SHF.R.S32.HI R26, RZ, 0x1f, R47 ;  /* 0x0000001fff1a7819 */ /* 0x000fe2000001142f */
[----:B------:R-:W-:Y:S01]  /*87f0*/  IMAD R47, R61, -0x687e956f, R68 ;  /* 0x97816a913d2f7824 */ /* 0x000fe200078e0244 */
[----:B------:R-:W-:Y:S02]  /*8800*/  IADD3 R31, P1, P4, R18, 0x1ece5fd7, R31 ;  /* 0x1ece5fd7121f7810 */ /* 0x000fe40007c3e01f */
[----:B------:R-:W-:Y:S02]  /*8810*/  IADD3.X R28, PT, PT, RZ, RZ, RZ, P2, P6 ;  /* 0x000000ffff1c7210 */ /* 0x000fe400017ec4ff */
[----:B------:R-:W-:Y:S02]  /*8820*/  LOP3.LUT R55, R55, 0xfffffffe, RZ, 0xc0, !PT ;  /* 0xfffffffe37377812 */ /* 0x000fe400078ec0ff */
[----:B------:R-:W-:Y:S01]  /*8830*/  IADD3 R57, P2, P6, R57, 0x7e7ea7a3, R14 ;  /* 0x7e7ea7a339397810 */ /* 0x000fe20007e5e00e */
[----:B------:R-:W-:Y:S01]  /*8840*/  IMAD R14, R61, -0x7e7ea7a3, R66 ;  /* 0x8181585d3d0e7824 */ /* 0x000fe200078e0242 */
[----:B------:R-:W-:-:S02]  /*8850*/  SHF.R.S32.HI R64, RZ, 0x1f, R64 ;  /* 0x0000001fff407819 */ /* 0x000fc40000011440 */
[----:B------:R-:W-:Y:S02]  /*8860*/  IADD3.X R26, PT, PT, RZ, -0x1, R26, P1, P4 ;  /* 0xffffffffff1a7810 */ /* 0x000fe40000fe841a */
[----:B------:R-:W-:Y:S01]  /*8870*/  IADD3 RZ, P1, PT, RZ, R18, RZ ;  /* 0x00000012ffff7210 */ /* 0x000fe20007f3e0ff */
[----:B------:R-:W-:Y:S01]  /*8880*/  IMAD R18, R61, -0x47afba4a, R70 ;  /* 0xb85045b63d127824 */ /* 0x000fe200078e0246 */
[----:B------:R-:W-:Y:S01]  /*8890*/  IADD3 R55, P5, P4, R55, R24, R30 ;  /* 0x0000001837377210 */ /* 0x000fe20007cbe01e */
[----:B------:R-:W-:Y:S01]  /*88a0*/  IMAD R30, R61, 0x3c208c16, R62 ;  /* 0x3c208c163d1e7824 */ /* 0x000fe200078e023e */
[----:B------:R-:W-:Y:S02]  /*88b0*/  IADD3.X R64, PT, PT, R64, -0x1, RZ, P2, P6 ;  /* 0xffffffff40407810 */ /* 0x000fe400017ec4ff */
[----:B------:R-:W-:Y:S02]  /*88c0*/  LEA.HI.X.SX32 R26, R26, R23, 0x1, P1 ;  /* 0x000000171a1a7211 */ /* 0x000fe400008f0eff */
[----:B------:R-:W-:-:S02]  /*88d0*/  IADD3 R23, P1, P2, R28, R33, R29 ;  /* 0x000000211c177210 */ /* 0x000fc40007a3e01d */
[----:B------:R-:W-:Y:S02]  /*88e0*/  SHF.R.S32.HI R62, RZ, 0x1f, R64 ;  /* 0x0000001fff3e7819 */ /* 0x000fe40000011440 */
[----:B------:R-:W-:Y:S02]  /*88f0*/  IADD3.X R24, PT, PT, RZ, RZ, RZ, P5, P4 ;  /* 0x000000ffff187210 */ /* 0x000fe40002fe84ff */
[----:B------:R-:W-:Y:S02]  /*8900*/  IADD3 R29, P4, P5, R31, -0x1ece5fd7, R22 ;  /* 0xe131a0291f1d7810 */ /* 0x000fe40007d9e016 */
[----:B------:R-:W-:Y:S02]  /*8910*/  IADD3 R30, P6, PT, R30, 0x278302b9, RZ ;  /* 0x278302b91e1e7810 */ /* 0x000fe40007fde0ff */
[----:B------:R-:W-:Y:S01]  /*8920*/  IADD3.X R22, PT, PT, RZ, RZ, RZ, P1, P2 ;  /* 0x000000ffff167210 */ /* 0x000fe20000fe44ff */
[----:B------:R-:W-:Y:S01]  /*8930*/  IMAD R79, R29, R48, R79 ;  /* 0x000000301d4f7224 */ /* 0x000fe200078e024f */
[----:B------:R-:W-:Y:S01]  /*8940*/  IADD3 R62, P1, P2, R62, 0x47afba4a, R23 ;  /* 0x47afba4a3e3e7810 */ /* 0x000fe20007a3e017 */
[----:B------:R-:W-:Y:S01]  /*8950*/  IMAD.X R77, RZ, RZ, -0x1, P6 ;  /* 0xffffffffff4d7424 */ /* 0x000fe200030e06ff */
[----:B------:R-:W-:-:S02]  /*8960*/  IADD3.X R23, PT, PT, RZ, RZ, RZ, P4, P5 ;  /* 0x000000ffff177210 */ /* 0x000fc400027ea4ff */
[----:B------:R-:W-:Y:S02]  /*8970*/  IADD3 R28, P4, PT, RZ, R29, RZ ;  /* 0x0000001dff1c7210 */ /* 0x000fe40007f9e0ff */
[----:B------:R-:W-:Y:S02]  /*8980*/  IADD3 R22, P5, P6, R29, R22, R38 ;  /* 0x000000161d167210 */ /* 0x000fe40007ebe026 */
[----:B------:R-:W-:Y:S01]  /*8990*/  SHF.R.S32.HI R64, RZ, 0x1f, R64 ;  /* 0x0000001fff407819 */ /* 0x000fe20000011440 */
[----:B------:R-:W-:Y:S01]  /*89a0*/  IMAD.X R23, R26, 0x1, R23, P4 ;  /* 0x000000011a177824 */ /* 0x000fe200020e0617 */
[----:B------:R-:W-:Y:S02]  /*89b0*/  IADD3.X R38, PT, PT, RZ, RZ, RZ, P5, P6 ;  /* 0x000000ffff267210 */ /* 0x000fe40002fec4ff */
[----:B------:R-:W-:Y:S02]  /*89c0*/  IADD3 RZ, P4, PT, RZ, R28, RZ ;  /* 0x0000001cffff7210 */ /* 0x000fe40007f9e0ff */
[----:B------:R-:W-:-:S02]  /*89d0*/  IADD3 RZ, P5, PT, RZ, R22, RZ ;  /* 0x00000016ffff7210 */ /* 0x000fc40007fbe0ff */
[----:B------:R-:W-:Y:S02]  /*89e0*/  IADD3 R28, P6, PT, R30, -0x278302b9, RZ ;  /* 0xd87cfd471e1c7810 */ /* 0x000fe40007fde0ff */
[----:B------:R-:W-:Y:S02]  /*89f0*/  SHF.R.S32.HI R31, RZ, 0x1f, R77 ;  /* 0x0000001fff1f7819 */ /* 0x000fe4000001144d */
[----:B------:R-:W-:Y:S01]  /*8a00*/  IADD3.X R30, PT, PT, R38, R39, R23, P5, P4 ;  /* 0x00000027261e7210 */ /* 0x000fe20002fe8417 */
[----:B------:R-:W-:Y:S01]  /*8a10*/  IMAD.SHL.U32 R38, R28, 0x2, RZ ;  /* 0x000000021c267824 */ /* 0x000fe200078e00ff */
[----:B------:R-:W-:Y:S01]  /*8a20*/  IADD3.X R64, PT, PT, R64, -0x1, RZ, P1, P2 ;  /* 0xffffffff40407810 */ /* 0x000fe20000fe44ff */
[----:B------:R-:W-:Y:S01]  /*8a30*/  IMAD.X R26, RZ, RZ, RZ, P6 ;  /* 0x000000ffff1a7224 */ /* 0x000fe200030e06ff */
[----:B------:R-:W-:Y:S01]  /*8a40*/  IADD3 R31, P1, P2, R60, -0x3c208c16, R31 ;  /* 0xc3df73ea3c1f7810 */ /* 0x000fe20007a3e01f */
[----:B------:R-:W-:Y:S01]  /*8a50*/  IMAD R39, R20, R48, RZ ;  /* 0x0000003014277224 */ /* 0x000fe200078e02ff */
[----:B------:R-:W-:Y:S01]  /*8a60*/  SHF.R.S32.HI R77, RZ, 0x1f, R77 ;  /* 0x0000001fff4d7819 */ /* 0x000fe2000001144d */
[----:B------:R-:W-:Y:S01]  /*8a70*/  IMAD.WIDE.U32 R60, R59, -0x1b799c77, RZ ;  /* 0xe48663893b3c7825 */ /* 0x000fe200078e00ff */
[----:B------:R-:W-:-:S02]  /*8a80*/  LOP3.LUT R38, R38, 0xfffffffe, RZ, 0xc0, !PT ;  /* 0xfffffffe26267812 */ /* 0x000fc400078ec0ff */
[----:B------:R-:W-:Y:S01]  /*8a90*/  IADD3.X R77, PT, PT, RZ, -0x1, R77, P1, P2 ;  /* 0xffffffffff4d7810 */ /* 0x000fe20000fe444d */
[----:B------:R-:W-:Y:S01]  /*8aa0*/  IMAD R60, R48, R48, RZ ;  /* 0x00000030303c7224 */ /* 0x000fe200078e02ff */
[----:B------:R-:W-:Y:S02]  /*8ab0*/  SHF.R.S32.HI R67, RZ, 0x1f, R64 ;  /* 0x0000001fff437819 */ /* 0x000fe40000011440 */
[----:B------:R-:W-:Y:S02]  /*8ac0*/  IADD3 R26, P1, P2, R26, 0x3c208c16, R31 ;  /* 0x3c208c161a1a7810 */ /* 0x000fe40007a3e01f */
[----:B------:R-:W-:Y:S02]  /*8ad0*/  IADD3 R38, P6, PT, R38, 0x278302b9, RZ ;  /* 0x278302b926267810 */ /* 0x000fe40007fde0ff */
[----:B------:R-:W-:Y:S01]  /*8ae0*/  IADD3 R67, P4, P5, R67, 0x1ece5fd7, R22 ;  /* 0x1ece5fd743437810 */ /* 0x000fe20007d9e016 */
[----:B------:R-:W-:Y:S01]  /*8af0*/  IMAD.SHL.U32 R22, R26, 0x2, RZ ;  /* 0x000000021a167824 */ /* 0x000fe200078e00ff */
[----:B------:R-:W-:Y:S01]  /*8b00*/  SHF.R.U64 R31, R28, 0x1f, RZ ;  /* 0x0000001f1c1f7819 */ /* 0x000fe200000012ff */
[----:B------:R-:W-:Y:S01]  /*8b10*/  IMAD.X R70, RZ, RZ, -0x1, P6 ;  /* 0xffffffffff467424 */ /* 0x000fe200030e06ff */
[----:B------:R-:W-:-:S02]  /*8b20*/  SHF.L.U32 R39, R39, 0x1, RZ ;  /* 0x0000000127277819 */ /* 0x000fc400000006ff */
[----:B------:R-:W-:Y:S02]  /*8b30*/  LOP3.LUT R22, R22, R31, RZ, 0xfc, !PT ;  /* 0x0000001f16167212 */ /* 0x000fe400078efcff */
[----:B------:R-:W-:Y:S01]  /*8b40*/  SHF.R.S32.HI R64, RZ, 0x1f, R64 ;  /* 0x0000001fff407819 */ /* 0x000fe20000011440 */
[----:B------:R-:W-:Y:S01]  /*8b50*/  IMAD R68, R39, -0x1b799c77, RZ ;  /* 0xe486638927447824 */ /* 0x000fe200078e02ff */
[----:B------:R-:W-:Y:S02]  /*8b60*/  SHF.R.S32.HI R31, RZ, 0x1f, R70 ;  /* 0x0000001fff1f7819 */ /* 0x000fe40000011446 */
[----:B------:R-:W-:Y:S01]  /*8b70*/  SHF.R.S32.HI R66, RZ, 0x1f, R77 ;  /* 0x0000001fff427819 */ /* 0x000fe2000001144d */
[----:B------:R-:W-:Y:S01]  /*8b80*/  IMAD R63, R59, -0x782df87e, R68 ;  /* 0x87d207823b3f7824 */ /* 0x000fe200078e0244 */
[----:B------:R-:W-:Y:S01]  /*8b90*/  IADD3.X R39, PT, PT, RZ, RZ, RZ, P1, P2 ;  /* 0x000000ffff277210 */ /* 0x000fe20000fe44ff */
[----:B------:R-:W-:Y:S01]  /*8ba0*/  IMAD R68, R40, R20, R69 ;  /* 0x0000001428447224 */ /* 0x000fe200078e0245 */
[----:B------:R-:W-:Y:S01]  /*8bb0*/  IADD3.X R64, PT, PT, R64, -0x1, RZ, P4, P5 ;  /* 0xffffffff40407810 */ /* 0x000fe200027ea4ff */
[----:B------:R-:W-:Y:S01]  /*8bc0*/  IMAD.IADD R63, R61, 0x1, R63 ;  /* 0x000000013d3f7824 */ /* 0x000fe200078e023f */
[----:B------:R-:W-:-:S02]  /*8bd0*/  IADD3 R31, P1, P2, R31, -0x3c208c16, R22 ;  /* 0xc3df73ea1f1f7810 */ /* 0x000fc40007a3e016 */
[----:B------:R-:W-:Y:S02]  /*8be0*/  SHF.R.S32.HI R70, RZ, 0x1f, R70 ;  /* 0x0000001fff467819 */ /* 0x000fe40000011446 */
[----:B------:R-:W-:Y:S01]  /*8bf0*/  IADD3 R66, P5, P4, R47, -0x6871ca8d, R66 ;  /* 0x978e35732f427810 */ /* 0x000fe20007cbe042 */
[----:B------:R-:W-:Y:S01]  /*8c00*/  IMAD.SHL.U32 R47, R71, 0x2, RZ ;  /* 0x00000002472f7824 */ /* 0x000fe200078e00ff */
[----:B------:R-:W-:Y:S02]  /*8c10*/  SHF.R.S32.HI R77, RZ, 0x1f, R77 ;  /* 0x0000001fff4d7819 */ /* 0x000fe4000001144d */
[----:B------:R-:W-:Y:S02]  /*8c20*/  SHF.R.S32.HI R65, RZ, 0x1f, R64 ;  /* 0x0000001fff417819 */ /* 0x000fe40000011440 */
[----:B------:R-:W-:Y:S02]  /*8c30*/  IADD3.X R70, PT, PT, R70, -0x1, RZ, P1, P2 ;  /* 0xffffffff46467810 */ /* 0x000fe40000fe44ff */
[----:B------:R-:W-:Y:S01]  /*8c40*/  IADD3 R22, P1, P2, R66, 0x6871ca8d, R39 ;  /* 0x6871ca8d42167810 */ /* 0x000fe20007a3e027 */
[----:B------:R-:W-:Y:S01]  /*8c50*/  IMAD R66, R59, 0x432eb066, RZ ;  /* 0x432eb0663b427824 */ /* 0x000fe200078e02ff */
[----:B------:R-:W-:-:S02]  /*8c60*/  IADD3.X R77, PT, PT, RZ, -0x1, R77, P5, P4 ;  /* 0xffffffffff4d7810 */ /* 0x000fc40002fe844d */
[----:B------:R-:W-:Y:S02]  /*8c70*/  IADD3 R65, P5, P4, R65, -0x30644e72, R30 ;  /* 0xcf9bb18e41417810 */ /* 0x000fe40007cbe01e */
[----:B------:R-:W-:Y:S01]  /*8c80*/  SHF.R.U64 R30, R26, 0x1f, R39 ;  /* 0x0000001f1a1e7819 */ /* 0x000fe20000001227 */
[----:B------:R-:W-:Y:S01]  /*8c90*/  IMAD.SHL.U32 R39, R22, 0x2, RZ ;  /* 0x0000000216277824 */ /* 0x000fe200078e00ff */
[----:B------:R-:W-:Y:S02]  /*8ca0*/  SHF.R.S32.HI R64, RZ, 0x1f, R64 ;  /* 0x0000001fff407819 */ /* 0x000fe40000011440 */
[----:B------:R-:W-:Y:S02]  /*8cb0*/  SHF.R.S32.HI R61, RZ, 0x1f, R77 ;  /* 0x0000001fff3d7819 */ /* 0x000fe4000001144d */
[----:B------:R-:W-:Y:S02]  /*8cc0*/  IADD3.X R64, PT, PT, R64, -0x1, RZ, P5, P4 ;  /* 0xffffffff40407810 */ /* 0x000fe40002fe84ff */
[----:B------:R-:W-:Y:S01]  /*8cd0*/  IADD3 R14, P5, P6, R14, 0x687e956f, R61 ;  /* 0x687e956f0e0e7810 */ /* 0x000fe20007ebe03d */
[----:B------:R-:W-:Y:S01]  /*8ce0*/  IMAD R61, R63, -0x7e7ea7a3, R66 ;  /* 0x8181585d3f3d7824 */ /* 0x000fe200078e0242 */
[----:B------:R-:W-:Y:S01]  /*8cf0*/  LOP3.LUT R39, R39, 0x1, R30, 0xf8, !PT ;  /* 0x0000000127277812 */ /* 0x000fe200078ef81e */
[----:B------:R-:W-:Y:S01]  /*8d00*/  IMAD R66, R32, R40, RZ ;  /* 0x0000002820427224 */ /* 0x000fe200078e02ff */
[----:B------:R-:W-:-:S02]  /*8d10*/  SHF.R.S32.HI R77, RZ, 0x1f, R77 ;  /* 0x0000001fff4d7819 */ /* 0x000fc4000001144d */
[----:B------:R-:W-:Y:S02]  /*8d20*/  SHF.R.S32.HI R30, RZ, 0x1f, R70 ;  /* 0x0000001fff1e7819 */ /* 0x000fe40000011446 */
[----:B------:R-:W-:Y:S02]  /*8d30*/  LOP3.LUT R47, R47, 0xfffffffe, RZ, 0xc0, !PT ;  /* 0xfffffffe2f2f7812 */ /* 0x000fe400078ec0ff */
[----:B------:R-:W-:Y:S02]  /*8d40*/  IADD3.X R77, PT, PT, RZ, -0x1, R77, P5, P6 ;  /* 0xffffffffff4d7810 */ /* 0x000fe40002fec44d */
[----:B------:R-:W-:Y:S02]  /*8d50*/  IADD3 R30, P5, P6, R30, -0x6871ca8d, R39 ;  /* 0x978e35731e1e7810 */ /* 0x000fe40007ebe027 */
[----:B------:R-:W-:Y:S01]  /*8d60*/  IADD3 R47, P4, PT, R60, R47, RZ ;  /* 0x0000002f3c2f7210 */ /* 0x000fe20007f9e0ff */
[----:B------:R-:W-:Y:S01]  /*8d70*/  IMAD R60, R59, -0x7ff8138b, RZ ;  /* 0x8007ec753b3c7824 */ /* 0x000fe200078e02ff */
[----:B------:R-:W-:-:S02]  /*8d80*/  LOP3.LUT R39, R64, 0xd87cfd47, RZ, 0xc0, !PT ;  /* 0xd87cfd4740277812 */ /* 0x000fc400078ec0ff */
[----:B------:R-:W-:Y:S01]  /*8d90*/  LEA R66, R66, R61, 0x1 ;  /* 0x0000003d42427211 */ /* 0x000fe200078e08ff */
[----:B------:R-:W-:Y:S01]  /*8da0*/  IMAD R60, R63, 0x3c208c16, R60 ;  /* 0x3c208c163f3c7824 */ /* 0x000fe200078e023c */
[----:B------:R-:W-:Y:S02]  /*8db0*/  IADD3.X R61, PT, PT, RZ, RZ, RZ, P1, P2 ;  /* 0x000000ffff3d7210 */ /* 0x000fe40000fe44ff */
[----:B------:R-:W-:Y:S01]  /*8dc0*/  IADD3 R58, P1, PT, R39, R58, RZ ;  /* 0x0000003a273a7210 */ /* 0x000fe20007f3e0ff */
[----:B------:R-:W-:Y:S01]  /*8dd0*/  IMAD.IADD R47, R47, 0x1, R60 ;  /* 0x000000012f2f7824 */ /* 0x000fe200078e023c */
[----:B------:R-:W-:Y:S02]  /*8de0*/  SHF.R.S32.HI R70, RZ, 0x1f, R70 ;  /* 0x0000001fff467819 */ /* 0x000fe40000011446 */
[----:B------:R-:W-:Y:S01]  /*8df0*/  LOP3.LUT R60, R64, 0x3c208c16, RZ, 0xc0, !PT ;  /* 0x3c208c16403c7812 */ /* 0x000fe200078ec0ff */
[----:B------:R-:W-:Y:S01]  /*8e00*/  IMAD.X R39, RZ, RZ, RZ, P1 ;  /* 0x000000ffff277224 */ /* 0x000fe200008e06ff */
[----:B------:R-:W-:Y:S01]  /*8e10*/  IADD3 R14, P1, P2, R14, -0x687e956f, R61 ;  /* 0x97816a910e0e7810 */ /* 0x000fe20007a3e03d */
[----:B------:R-:W-:Y:S01]  /*8e20*/  IMAD R81, R47, 0xc5e1a99, R66 ;  /* 0x0c5e1a992f517824 */ /* 0x000fe200078e0242 */
[----:B------:R-:W-:-:S02]  /*8e30*/  IADD3.X R70, PT, PT, R70, -0x1, RZ, P5, P6 ;  /* 0xffffffff46467810 */ /* 0x000fc40002fec4ff */
[----:B------:R-:W-:Y:S01]  /*8e40*/  IADD3 R49, P5, P6, R39, R60, R49 ;  /* 0x0000003c27317210 */ /* 0x000fe20007ebe031 */
[----:B------:R-:W-:Y:S01]  /*8e50*/  IMAD.SHL.U32 R39, R14, 0x2, RZ ;  /* 0x000000020e277824 */ /* 0x000fe200078e00ff */
[----:B------:R-:W-:Y:S02]  /*8e60*/  SHF.R.S32.HI R69, RZ, 0x1f, R77 ;  /* 0x0000001fff457819 */ /* 0x000fe4000001144d */
[----:B------:R-:W-:Y:S02]  /*8e70*/  SHF.R.U64 R60, R22, 0x1f, R61 ;  /* 0x0000001f163c7819 */ /* 0x000fe4000000123d */
[----:B------:R-:W-:Y:S01]  /*8e80*/  SHF.L.U64.HI R72, R71, 0x1, R68 ;  /* 0x0000000147487819 */ /* 0x000fe20000010244 */
[----:B------:R-:W-:Y:S01]  /*8e90*/  IMAD.X R71, RZ, RZ, RZ, P4 ;  /* 0x000000ffff477224 */ /* 0x000fe200020e06ff */
[----:B------:R-:W-:Y:S02]  /*8ea0*/  IADD3.X R61, PT, PT, RZ, RZ, RZ, P5, P6 ;  /* 0x000000ffff3d7210 */ /* 0x000fe40002fec4ff */
[----:B------:R-:W-:-:S02]  /*8eb0*/  IADD3 R76, P5, P4, R18, 0x7e7ea7a3, R69 ;  /* 0x7e7ea7a3124c7810 */ /* 0x000fc40007cbe045 */
[----:B------:R-:W-:Y:S01]  /*8ec0*/  LOP3.LUT R18, R39, 0x1, R60, 0xf8, !PT ;  /* 0x0000000127127812 */ /* 0x000fe200078ef83c */
[----:B------:R-:W-:Y:S01]  /*8ed0*/  IMAD R60, R32, R32, RZ ;  /* 0x00000020203c7224 */ /* 0x000fe200078e02ff */
[----:B------:R-:W-:Y:S01]  /*8ee0*/  IADD3 R71, P6, PT, R71, R72, RZ ;  /* 0x0000004847477210 */ /* 0x000fe20007fde0ff */
[C---:B------:R-:W-:Y:S01]  /*8ef0*/  IMAD R72, R59.reuse, 0xc5e1a99, RZ ;  /* 0x0c5e1a993b487824 */ /* 0x040fe200078e02ff */
[----:B------:R-:W-:Y:S01]  /*8f00*/  LOP3.LUT R39, R64, 0x6871ca8d, RZ, 0xc0, !PT ;  /* 0x6871ca8d40277812 */ /* 0x000fe200078ec0ff */
[----:B------:R-:W-:Y:S01]  /*8f10*/  IMAD R60, R59, 0x681240c5, R60 ;  /* 0x681240c53b3c7824 */ /* 0x000fe200078e023c */
[----:B------:R-:W-:Y:S01]  /*8f20*/  IADD3.X R69, PT, PT, RZ, RZ, RZ, P1, P2 ;  /* 0x000000ffff457210 */ /* 0x000fe20000fe44ff */
[----:B------:R-:W-:Y:S01]  /*8f30*/  IMAD.X R74, RZ, RZ, RZ, P6 ;  /* 0x000000ffff4a7224 */ /* 0x000fe200030e06ff */
[----:B------:R-:W-:Y:S01]  /*8f40*/  IADD3 R54, P1, P2, R61, R39, R54 ;  /* 0x000000273d367210 */ /* 0x000fe20007a3e036 */
[C---:B------:R-:W-:Y:S01]  /*8f50*/  IMAD R61, R63.reuse, -0x687e956f, R60 ;  /* 0x97816a913f3d7824 */ /* 0x040fe200078e023c */
[----:B------:R-:W-:Y:S01]  /*8f60*/  SHF.R.S32.HI R39, RZ, 0x1f, R70 ;  /* 0x0000001fff277819 */ /* 0x000fe20000011446 */
[----:B------:R-:W-:Y:S01]  /*8f70*/  IMAD R72, R63, 0x6871ca8d, R72 ;  /* 0x6871ca8d3f487824 */ /* 0x000fe200078e0248 */
[----:B------:R-:W-:Y:S01]  /*8f80*/  SHF.R.S32.HI R77, RZ, 0x1f, R77 ;  /* 0x0000001fff4d7819 */ /* 0x000fe2000001144d */
[----:B------:R-:W-:Y:S01]  /*8f90*/  IMAD.IADD R74, R74, 0x1, R61 ;  /* 0x000000014a4a7824 */ /* 0x000fe200078e023d */
[----:B------:R-:W-:Y:S01]  /*8fa0*/  IADD3.X R60, PT, PT, RZ, RZ, RZ, P1, P2 ;  /* 0x000000ffff3c7210 */ /* 0x000fe20000fe44ff */
[----:B------:R-:W-:Y:S01]  /*8fb0*/  IMAD.IADD R71, R71, 0x1, R72 ;  /* 0x0000000147477824 */ /* 0x000fe200078e0248 */
[----:B------:R-:W-:Y:S01]  /*8fc0*/  IADD3 R39, P1, P2, R39, 0x687e956f, R18 ;  /* 0x687e956f27277810 */ /* 0x000fe20007a3e012 */
[----:B------:R-:W-:Y:S01]  /*8fd0*/  IMAD R74, R47, -0x7ff8138b, R74 ;  /* 0x8007ec752f4a7824 */ /* 0x000fe200078e024a */
[----:B------:R-:W-:Y:S01]  /*8fe0*/  SHF.R.S32.HI R70, RZ, 0x1f, R70 ;  /* 0x0000001fff467819 */ /* 0x000fe20000011446 */
[----:B------:R-:W-:Y:S01]  /*8ff0*/  IMAD R72, R71, -0x1b799c77, RZ ;  /* 0xe486638947487824 */ /* 0x000fe200078e02ff */
[----:B------:R-:W-:Y:S01]  /*9000*/  LOP3.LUT R61, R64, 0x97816a91, RZ, 0xc0, !PT ;  /* 0x97816a91403d7812 */ /* 0x000fe200078ec0ff */
[----:B------:R-:W-:Y:S01]  /*9010*/  IMAD R71, R41, R32, RZ ;  /* 0x0000002029477224 */ /* 0x000fe200078e02ff */
[----:B------:R-:W-:Y:S01]  /*9020*/  IADD3.X R77, PT, PT, RZ, -0x1, R77, P5, P4 ;  /* 0xffffffffff4d7810 */ /* 0x000fe20002fe844d */
[----:B------:R-:W-:Y:S01]  /*9030*/  IMAD R84, R54, R54, RZ ;  /* 0x0000003636547224 */ /* 0x000fe200078e02ff */
[----:B------:R-:W-:-:S02]  /*9040*/  IADD3.X R70, PT, PT, R70, -0x1, RZ, P1, P2 ;  /* 0xffffffff46467810 */ /* 0x000fc40000fe44ff */
[----:B------:R-:W-:Y:S02]  /*9050*/  IADD3 R56, P1, P2, R60, R61, R56 ;  /* 0x0000003d3c387210 */ /* 0x000fe40007a3e038 */
[----:B------:R-:W-:Y:S02]  /*9060*/  SHF.R.S32.HI R73, RZ, 0x1f, R77 ;  /* 0x0000001fff497819 */ /* 0x000fe4000001144d */
[--C-:B------:R-:W-:Y:S02]  /*9070*/  IADD3 R18, P5, P4, R76, -0x7e7ea7a3, R69.reuse ;  /* 0x8181585d4c127810 */ /* 0x100fe40007cbe045 */
[----:B------:R-:W-:Y:S02]  /*9080*/  IADD3.X R61, PT, PT, RZ, RZ, RZ, P1, P2 ;  /* 0x000000ffff3d7210 */ /* 0x000fe40000fe44ff */
[----:B------:R-:W-:Y:S02]  /*9090*/  SHF.R.U64 R60, R14, 0x1f, R69 ;  /* 0x0000001f0e3c7819 */ /* 0x000fe40000001245 */
[----:B------:R-:W-:Y:S01]  /*90a0*/  IADD3 R76, P1, P2, R46, 0x47afba4a, R73 ;  /* 0x47afba4a2e4c7810 */ /* 0x000fe20007a3e049 */
[----:B------:R-:W-:Y:S01]  /*90b0*/  IMAD R73, R33, R48, R71 ;  /* 0x0000003021497224 */ /* 0x000fe200078e0247 */
[----:B------:R-:W-:-:S02]  /*90c0*/  SHF.R.S32.HI R77, RZ, 0x1f, R77 ;  /* 0x0000001fff4d7819 */ /* 0x000fc4000001144d */
[----:B------:R-:W-:Y:S01]  /*90d0*/  SHF.L.U32 R69, R18, 0x1, RZ ;  /* 0x0000000112457819 */ /* 0x000fe200000006ff */
[----:B------:R-:W-:Y:S01]  /*90e0*/  IMAD R75, R29, R20, R73 ;  /* 0x000000141d4b7224 */ /* 0x000fe200078e0249 */
[----:B------:R-:W-:Y:S02]  /*90f0*/  LOP3.LUT R46, R64, 0x8181585d, RZ, 0xc0, !PT ;  /* 0x8181585d402e7812 */ /* 0x000fe400078ec0ff */
[----:B------:R-:W-:Y:S02]  /*9100*/  IADD3.X R77, PT, PT, RZ, -0x1, R77, P1, P2 ;  /* 0xffffffffff4d7810 */ /* 0x000fe40000fe444d */
[----:B------:R-:W-:Y:S02]  /*9110*/  LOP3.LUT R69, R69, 0x1, R60, 0xf8, !PT ;  /* 0x0000000145457812 */ /* 0x000fe400078ef83c */
[----:B------:R-:W-:Y:S01]  /*9120*/  IADD3 R57, P1, P2, R61, R46, R57 ;  /* 0x0000002e3d397210 */ /* 0x000fe20007a3e039 */
[----:B------:R-:W-:Y:S01]  /*9130*/  IMAD.WIDE.U32 R60, R47, -0x1b799c77, RZ ;  /* 0xe48663892f3c7825 */ /* 0x000fe200078e00ff */
[----:B------:R-:W-:-:S02]  /*9140*/  SHF.R.S32.HI R46, RZ, 0x1f, R70 ;  /* 0x0000001fff2e7819 */ /* 0x000fc40000011446 */
[----:B------:R-:W-:Y:S01]  /*9150*/  IADD3.X R73, PT, PT, RZ, RZ, RZ, P5, P4 ;  /* 0x000000ffff497210 */ /* 0x000fe20002fe84ff */
[----:B------:R-:W-:Y:S01]  /*9160*/  IMAD R60, R47, -0x782df87e, R72 ;  /* 0x87d207822f3c7824 */ /* 0x000fe200078e0248 */
[----:B------:R-:W-:Y:S02]  /*9170*/  IADD3.X R72, PT, PT, RZ, RZ, RZ, P1, P2 ;  /* 0x000000ffff487210 */ /* 0x000fe40000fe44ff */
[----:B------:R-:W-:Y:S01]  /*9180*/  IADD3 R46, P2, P6, R46, 0x7e7ea7a3, R69 ;  /* 0x7e7ea7a32e2e7810 */ /* 0x000fe20007e5e045 */
[-C--:B------:R-:W-:Y:S01]  /*9190*/  IMAD R69, R40, R48.reuse, RZ ;  /* 0x0000003028457224 */ /* 0x080fe200078e02ff */
[----:B------:R-:W-:Y:S01]  /*91a0*/  SHF.R.S32.HI R70, RZ, 0x1f, R70 ;  /* 0x0000001fff467819 */ /* 0x000fe20000011446 */
[----:B------:R-:W-:Y:S02]  /*91b0*/  IMAD.IADD R60, R61, 0x1, R60 ;  /* 0x000000013d3c7824 */ /* 0x000fe400078e023c */
[C---:B------:R-:W-:Y:S01]  /*91c0*/  IMAD R61, R41.reuse, R48, RZ ;  /* 0x00000030293d7224 */ /* 0x040fe200078e02ff */
[----:B------:R-:W-:Y:S01]  /*91d0*/  IADD3.X R70, PT, PT, R70, -0x1, RZ, P2, P6 ;  /* 0xffffffff46467810 */ /* 0x000fe200017ec4ff */
[-C--:B------:R-:W-:Y:S01]  /*91e0*/  IMAD R71, R41, R20.reuse, R69 ;  /* 0x0000001429477224 */ /* 0x080fe200078e0245 */
[----:B------:R-:W-:Y:S01]  /*91f0*/  IADD3 RZ, P2, PT, RZ, R55, RZ ;  /* 0x00000037ffff7210 */ /* 0x000fe20007f5e0ff */
[----:B------:R-:W-:-:S03]  /*9200*/  IMAD R78, R33, R20, R61 ;  /* 0x00000014214e7224 */ /* 0x000fc600078e023d */
[----:B------:R-:W-:Y:S02]  /*9210*/  SHF.L.W.U32.HI R69, R68, 0x1, R71 ;  /* 0x0000000144457819 */ /* 0x000fe40000010e47 */
[----:B------:R-:W-:Y:S02]  /*9220*/  SHF.L.W.U32.HI R68, R71, 0x1, R78 ;  /* 0x0000000147447819 */ /* 0x000fe40000010e4e */
[----:B------:R-:W-:Y:S01]  /*9230*/  LOP3.LUT R71, R64, 0xb85045b6, RZ, 0xc0, !PT ;  /* 0xb85045b640477812 */ /* 0x000fe200078ec0ff */
[----:B------:R-:W-:Y:S01]  /*9240*/  IMAD.IADD R69, R69, 0x1, R74 ;  /* 0x0000000145457824 */ /* 0x000fe200078e024a */
[----:B------:R-:W-:Y:S01]  /*9250*/  SHF.L.W.U32.HI R61, R78, 0x1, R75 ;  /* 0x000000014e3d7819 */ /* 0x000fe20000010e4b */
[----:B------:R-:W-:Y:S01]  /*9260*/  IMAD R78, R23, R20, R79 ;  /* 0x00000014174e7224 */ /* 0x000fe200078e024f */
[----:B------:R-:W-:Y:S02]  /*9270*/  IADD3 R62, P4, P5, R72, R71, R62 ;  /* 0x00000047483e7210 */ /* 0x000fe40007d9e03e */
[----:B------:R-:W-:-:S02]  /*9280*/  IADD3 R61, P1, PT, R80, R61, RZ ;  /* 0x0000003d503d7210 */ /* 0x000fc40007f3e0ff */
[----:B------:R-:W-:Y:S02]  /*9290*/  IADD3.X R72, PT, PT, RZ, RZ, RZ, P4, P5 ;  /* 0x000000ffff487210 */ /* 0x000fe400027ea4ff */
[----:B------:R-:W-:Y:S01]  /*92a0*/  IADD3 R20, P5, P4, R76, -0x47afba4a, R73 ;  /* 0xb85045b64c147810 */ /* 0x000fe20007cbe049 */
[----:B------:R-:W-:Y:S01]  /*92b0*/  IMAD R76, R33, R40, RZ ;  /* 0x00000028214c7224 */ /* 0x000fe200078e02ff */
[----:B------:R-:W-:Y:S02]  /*92c0*/  SHF.R.S32.HI R74, RZ, 0x1f, R77 ;  /* 0x0000001fff4a7819 */ /* 0x000fe4000001144d */
[----:B------:R-:W-:Y:S01]  /*92d0*/  SHF.R.U64 R71, R18, 0x1f, R73 ;  /* 0x0000001f12477819 */ /* 0x000fe20000001249 */
[----:B------:R-:W-:Y:S02]  /*92e0*/  IMAD.SHL.U32 R66, R20, 0x2, RZ ;  /* 0x0000000214427824 */ /* 0x000fe400078e00ff */
[----:B------:R-:W-:Y:S02]  /*92f0*/  IMAD R76, R29, R32, R76 ;  /* 0x000000201d4c7224 */ /* 0x000fe400078e024c */
[----:B------:R-:W-:Y:S01]  /*9300*/  IMAD.X R73, RZ, RZ, RZ, P1 ;  /* 0x000000ffff497224 */ /* 0x000fe200008e06ff */
[----:B------:R-:W-:Y:S01]  /*9310*/  IADD3 R74, P1, P6, R55, 0x1ece5fd7, R74 ;  /* 0x1ece5fd7374a7810 */ /* 0x000fe20007e3e04a */
[----:B------:R-:W-:Y:S01]  /*9320*/  IMAD R79, R23, R48, R76 ;  /* 0x00000030174f7224 */ /* 0x000fe200078e024c */
[----:B------:R-:W-:Y:S01]  /*9330*/  LOP3.LUT R55, R66, 0x1, R71, 0xf8, !PT ;  /* 0x0000000142377812 */ /* 0x000fe200078ef847 */
[----:B------:R-:W-:Y:S01]  /*9340*/  IMAD.IADD R71, R68, 0x1, R81 ;  /* 0x0000000144477824 */ /* 0x000fe200078e0251 */
[----:B------:R-:W-:Y:S01]  /*9350*/  SHF.L.W.U32.HI R66, R75, 0x1, R78 ;  /* 0x000000014b427819 */ /* 0x000fe20000010e4e */
[----:B------:R-:W-:Y:S01]  /*9360*/  IMAD R76, R59, 0xdf490f1, RZ ;  /* 0x0df490f13b4c7824 */ /* 0x000fe200078e02ff */
[----:B------:R-:W-:Y:S01]  /*9370*/  IADD3.X R75, PT, PT, RZ, RZ, RZ, P5, P4 ;  /* 0x000000ffff4b7210 */ /* 0x000fe20002fe84ff */
[----:B------:R-:W-:Y:S01]  /*9380*/  IMAD R71, R60, 0x6871ca8d, R71 ;  /* 0x6871ca8d3c477824 */ /* 0x000fe200078e0247 */
[----:B------:R-:W-:Y:S01]  /*9390*/  IADD3 R66, P4, PT, R66, R73, RZ ;  /* 0x0000004942427210 */ /* 0x000fe20007f9e0ff */
[----:B------:R-:W-:Y:S01]  /*93a0*/  IMAD R76, R63, -0x47afba4a, R76 ;  /* 0xb85045b63f4c7824 */ /* 0x000fe200078e024c */
[----:B------:R-:W-:Y:S01]  /*93b0*/  SHF.R.S32.HI R73, RZ, 0x1f, R77 ;  /* 0x0000001fff497819 */ /* 0x000fe2000001144d */
[----:B------:R-:W-:Y:S01]  /*93c0*/  IMAD R71, R71, -0x1b799c77, RZ ;  /* 0xe486638947477824 */ /* 0x000fe200078e02ff */
[----:B------:R-:W-:Y:S01]  /*93d0*/  SHF.L.W.U32.HI R48, R78, 0x1, R79 ;  /* 0x000000014e307819 */ /* 0x000fe20000010e4f */
[----:B------:R-:W-:Y:S01]  /*93e0*/  IMAD R78, R59, 0x47b01102, RZ ;  /* 0x47b011023b4e7824 */ /* 0x000fe200078e02ff */
[----:B------:R-:W-:-:S02]  /*93f0*/  LOP3.LUT R68, R64, 0xe131a029, RZ, 0xc0, !PT ;  /* 0xe131a02940447812 */ /* 0x000fc400078ec0ff */
[----:B------:R-:W-:Y:S01]  /*9400*/  IADD3.X R59, PT, PT, RZ, -0x1, R73, P1, P6 ;  /* 0xffffffffff3b7810 */ /* 0x000fe20000fec449 */
[-C--:B------:R-:W-:Y:S01]  /*9410*/  IMAD R73, R41, R41.reuse, R48 ;  /* 0x0000002929497224 */ /* 0x080fe200078e0230 */
[----:B------:R-:W-:Y:S01]  /*9420*/  IADD3 R67, P1, P5, R72, R68, R67 ;  /* 0x0000004448437210 */ /* 0x000fe20007d3e043 */
[C---:B------:R-:W-:Y:S01]  /*9430*/  IMAD R80, R63.reuse, -0x1ece5fd7, R78 ;  /* 0xe131a0293f507824 */ /* 0x040fe200078e024e */
[----:B------:R-:W-:Y:S01]  /*9440*/  LOP3.LUT R64, R64, 0x30644e72, RZ, 0xc0, !PT ;  /* 0x30644e7240407812 */ /* 0x000fe200078ec0ff */
[----:B------:R-:W-:Y:S01]  /*9450*/  IMAD R68, R63, 0x30644e72, RZ ;  /* 0x30644e723f447824 */ /* 0x000fe200078e02ff */
[----:B------:R-:W-:Y:S01]  /*9460*/  IADD3.X R63, PT, PT, RZ, RZ, RZ, P1, P5 ;  /* 0x000000ffff3f7210 */ /* 0x000fe20000fea4ff */
[----:B------:R-:W-:Y:S01]  /*9470*/  IMAD.X R73, RZ, RZ, R73, P4 ;  /* 0x000000ffff497224 */ /* 0x000fe200020e0649 */
[----:B------:R-:W-:Y:S01]  /*9480*/  IADD3 RZ, P4, P6, R67, RZ, RZ ;  /* 0x000000ff43ff7210 */ /* 0x000fe20007e9e0ff */
[----:B------:R-:W-:Y:S01]  /*9490*/  IMAD R72, R29, R41, RZ ;  /* 0x000000291d487224 */ /* 0x000fe200078e02ff */
[----:B------:R-:W-:Y:S01]  /*94a0*/  LEA.HI.X.SX32 R59, R59, R24, 0x1, P2 ;  /* 0x000000183b3b7211 */ /* 0x000fe200010f0eff */
[----:B------:R-:W-:Y:S01]  /*94b0*/  IMAD R77, R47, 0x432eb066, R80 ;  /* 0x432eb0662f4d7824 */ /* 0x000fe200078e0250 */
[----:B------:R-:W-:Y:S01]  /*94c0*/  IADD3.X R65, PT, PT, R63, R64, R65, P4, P6 ;  /* 0x000000403f417210 */ /* 0x000fe200027ec441 */
[----:B------:R-:W-:Y:S01]  /*94d0*/  IMAD R64, R29, R40, RZ ;  /* 0x000000281d407224 */ /* 0x000fe200078e02ff */
[----:B------:R-:W-:Y:S01]  /*94e0*/  IADD3 R24, P2, P4, R74, -0x1ece5fd7, R75 ;  /* 0xe131a0294a187810 */ /* 0x000fe20007c5e04b */
[----:B------:R-:W-:Y:S01]  /*94f0*/  IMAD R77, R60, -0x7e7ea7a3, R77 ;  /* 0x8181585d3c4d7824 */ /* 0x000fe200078e024d */
[----:B------:R-:W-:Y:S01]  /*9500*/  SHF.R.S32.HI R48, RZ, 0x1f, R70 ;  /* 0x0000001fff307819 */ /* 0x000fe20000011446 */
[----:B------:R-:W-:Y:S01]  /*9510*/  IMAD R32, R23, R32, R64 ;  /* 0x0000002017207224 */ /* 0x000fe200078e0240 */
[----:B------:R-:W-:Y:S01]  /*9520*/  SHF.L.U32 R74, R24, 0x1, RZ ;  /* 0x00000001184a7819 */ /* 0x000fe200000006ff */
[----:B------:R-:W-:Y:S01]  /*9530*/  IMAD R64, R60, 0x3c208c16, R69 ;  /* 0x3c208c163c407824 */ /* 0x000fe200078e0245 */
[----:B------:R-:W-:-:S02]  /*9540*/  IADD3 R48, P1, P5, R48, 0x47afba4a, R55 ;  /* 0x47afba4a30307810 */ /* 0x000fc40007d3e037 */
[----:B------:R-:W-:Y:S01]  /*9550*/  SHF.R.U64 R55, R20, 0x1f, R75 ;  /* 0x0000001f14377819 */ /* 0x000fe2000000124b */
[----:B------:R-:W-:Y:S01]  /*9560*/  IMAD R75, R23, R40, R72 ;  /* 0x00000028174b7224 */ /* 0x000fe200078e0248 */
[----:B------:R-:W-:Y:S01]  /*9570*/  LOP3.LUT R74, R74, 0xfffffffe, RZ, 0xc0, !PT ;  /* 0xfffffffe4a4a7812 */ /* 0x000fe200078ec0ff */
[----:B------:R-:W-:Y:S01]  /*9580*/  IMAD R40, R29, R33, RZ ;  /* 0x000000211d287224 */ /* 0x000fe200078e02ff */
[----:B------:R-:W-:Y:S01]  /*9590*/  LOP3.LUT R68, R68, 0xfffffffe, RZ, 0xc0, !PT ;  /* 0xfffffffe44447812 */ /* 0x000fe200078ec0ff */
[----:B------:R-:W-:Y:S01]  /*95a0*/  IMAD R71, R64, -0x782df87e, R71 ;  /* 0x87d2078240477824 */ /* 0x000fe200078e0247 */
[----:B------:R-:W-:Y:S01]  /*95b0*/  LOP3.LUT R74, R74, 0x1, R55, 0xf8, !PT ;  /* 0x000000014a4a7812 */ /* 0x000fe200078ef837 */
[----:B------:R-:W-:Y:S01]  /*95c0*/  IMAD R55, R47, 0x681240c5, R76 ;  /* 0x681240c52f377824 */ /* 0x000fe200078e024c */
[----:B------:R-:W-:Y:S01]  /*95d0*/  SHF.R.S32.HI R70, RZ, 0x1f, R70 ;  /* 0x0000001fff467819 */ /* 0x000fe20000011446 */
[----:B------:R-:W-:Y:S01]  /*95e0*/  IMAD R76, R23, R41, R40 ;  /* 0x00000029174c7224 */ /* 0x000fe200078e0228 */
[----:B------:R-:W-:Y:S01]  /*95f0*/  IADD3 R68, P6, PT, R68, R73, RZ ;  /* 0x0000004944447210 */ /* 0x000fe20007fde0ff */
[----:B------:R-:W-:Y:S01]  /*9600*/  IMAD R69, R60, -0x687e956f, R55 ;  /* 0x97816a913c457824 */ /* 0x000fe200078e0237 */
[----:B------:R-:W-:Y:S01]  /*9610*/  IADD3.X R70, PT, PT, R70, -0x1, RZ, P1, P5 ;  /* 0xffffffff46467810 */ /* 0x000fe20000fea4ff */
[----:B------:R-:W-:Y:S01]  /*9620*/  IMAD R55, R41, R33, RZ ;  /* 0x0000002129377224 */ /* 0x000fe200078e02ff */
[----:B------:R-:W-:Y:S01]  /*9630*/  IADD3 R73, P5, PT, RZ, R24, RZ ;  /* 0x00000018ff497210 */ /* 0x000fe20007fbe0ff */
[----:B------:R-:W-:Y:S01]  /*9640*/  IMAD.WIDE.U32 R40, R64, -0x1b799c77, RZ ;  /* 0xe486638940287825 */ /* 0x000fe200078e00ff */
[----:B------:R-:W-:-:S02]  /*9650*/  SHF.L.W.U32.HI R40, R79, 0x1, R32 ;  /* 0x000000014f287819 */ /* 0x000fc40000010e20 */
[----:B------:R-:W-:Y:S01]  /*9660*/  IADD3 RZ, P1, PT, RZ, R73, RZ ;  /* 0x00000049ffff7210 */ /* 0x000fe20007f3e0ff */
[-C--:B------:R-:W-:Y:S01]  /*9670*/  IMAD R73, R33, R33.reuse, RZ ;  /* 0x0000002121497224 */ /* 0x080fe200078e02ff */
[----:B------:R-:W-:Y:S01]  /*9680*/  SHF.L.W.U32.HI R32, R32, 0x1, R75 ;  /* 0x0000000120207819 */ /* 0x000fe20000010e4b */
[----:B------:R-:W-:Y:S02]  /*9690*/  IMAD.IADD R72, R41, 0x1, R71 ;  /* 0x0000000129487824 */ /* 0x000fe400078e0247 */
[----:B------:R-:W-:Y:S01]  /*96a0*/  IMAD R41, R23, R33, RZ ;  /* 0x0000002117297224 */ /* 0x000fe200078e02ff */
[----:B------:R-:W-:Y:S01]  /*96b0*/  SHF.L.W.U32.HI R33, R75, 0x1, R76 ;  /* 0x000000014b217819 */ /* 0x000fe20000010e4c */
[----:B------:R-:W-:Y:S01]  /*96c0*/  IMAD.X R63, RZ, RZ, RZ, P6 ;  /* 0x000000ffff3f7224 */ /* 0x000fe200030e06ff */
[----:B------:R-:W-:Y:S01]  /*96d0*/  IADD3 R73, P6, PT, R73, R32, RZ ;  /* 0x0000002049497210 */ /* 0x000fe20007fde0ff */
[----:B------:R-:W-:Y:S01]  /*96e0*/  IMAD R78, R64, -0x7ff8138b, R69 ;  /* 0x8007ec75404e7824 */ /* 0x000fe200078e0245 */
[----:B------:R-:W-:Y:S01]  /*96f0*/  SHF.L.W.U32.HI R32, R76, 0x1, R41 ;  /* 0x000000014c207819 */ /* 0x000fe20000010e29 */
[----:B------:R-:W-:Y:S01]  /*9700*/  IMAD.U32 R40, R55, 0x2, R40 ;  /* 0x0000000237287824 */ /* 0x000fe200078e0028 */
[----:B------:R-:W-:Y:S01]  /*9710*/  SHF.L.W.U32.HI R41, R41, 0x1, RZ ;  /* 0x0000000129297819 */ /* 0x000fe20000010eff */
[----:B------:R-:W-:Y:S01]  /*9720*/  IMAD R69, R29, R23, RZ ;  /* 0x000000171d457224 */ /* 0x000fe200078e02ff */
[----:B------:R-:W-:Y:S01]  /*9730*/  SHF.R.S32.HI R55, RZ, 0x1f, R70 ;  /* 0x0000001fff377819 */ /* 0x000fe20000011446 */
[----:B------:R-:W-:Y:S01]  /*9740*/  IMAD.IADD R71, R61, 0x1, R78 ;  /* 0x000000013d477824 */ /* 0x000fe200078e024e */
[----:B------:R-:W-:Y:S01]  /*9750*/  IADD3.X R61, PT, PT, RZ, RZ, RZ, P2, P4 ;  /* 0x000000ffff3d7210 */ /* 0x000fe200017e84ff */
[----:B------:R-:W-:Y:S01]  /*9760*/  IMAD R78, R29, R29, R32 ;  /* 0x0000001d1d4e7224 */ /* 0x000fe200078e0220 */
[----:B------:R-:W-:Y:S01]  /*9770*/  IADD3 R63, P2, PT, R63, R40, RZ ;  /* 0x000000283f3f7210 */ /* 0x000fe20007f5e0ff */
[----:B------:R-:W-:Y:S01]  /*9780*/  IMAD R29, R47, 0xdf490f1, RZ ;  /* 0x0df490f12f1d7824 */ /* 0x000fe200078e02ff */
[----:B------:R-:W-:Y:S01]  /*9790*/  SHF.L.U32 R32, R69, 0x1, RZ ;  /* 0x0000000145207819 */ /* 0x000fe200000006ff */
[----:B------:R-:W-:Y:S01]  /*97a0*/  IMAD R75, R47, 0x47b01102, RZ ;  /* 0x47b011022f4b7824 */ /* 0x000fe200078e02ff */
[----:B------:R-:W-:Y:S01]  /*97b0*/  SHF.R.S32.HI R69, RZ, 0x1f, R70 ;  /* 0x0000001fff457819 */ /* 0x000fe20000011446 */
[C---:B------:R-:W-:Y:S01]  /*97c0*/  IMAD R47, R60.reuse, -0x47afba4a, R29 ;  /* 0xb85045b63c2f7824 */ /* 0x040fe200078e021d */
[----:B------:R-:W-:Y:S01]  /*97d0*/  LOP3.LUT R41, R41, R32, RZ, 0xfc, !PT ;  /* 0x0000002029297212 */ /* 0x000fe200078efcff */
[----:B------:R-:W-:Y:S01]  /*97e0*/  IMAD R75, R60, -0x1ece5fd7, R75 ;  /* 0xe131a0293c4b7824 */ /* 0x000fe200078e024b */
[----:B------:R-:W-:Y:S01]  /*97f0*/  SHF.L.U64.HI R32, R24, 0x1, R61 ;  /* 0x0000000118207819 */ /* 0x000fe2000001023d */
[----:B------:R-:W-:Y:S01]  /*9800*/  IMAD R60, R60, 0x30644e72, RZ ;  /* 0x30644e723c3c7824 */ /* 0x000fe200078e02ff */
[----:B------:R-:W-:Y:S01]  /*9810*/  IADD3 RZ, P4, PT, RZ, R74, RZ ;  /* 0x0000004affff7210 */ /* 0x000fe20007f9e0ff */
[----:B------:R-:W-:Y:S01]  /*9820*/  IMAD.X R76, RZ, RZ, RZ, P6 ;  /* 0x000000ffff4c7224 */ /* 0x000fe200030e06ff */
[----:B------:R-:W-:Y:S01]  /*9830*/  LOP3.LUT R32, R32, 0x1, RZ, 0xc0, !PT ;  /* 0x0000000120207812 */ /* 0x000fe200078ec0ff */
[----:B------:R-:W-:Y:S01]  /*9840*/  IMAD.X R40, RZ, RZ, RZ, P2 ;  /* 0x000000ffff287224 */ /* 0x000fe200010e06ff */
[----:B------:R-:W-:Y:S01]  /*9850*/  IADD3 R55, P2, P6, R55, 0x1ece5fd7, R74 ;  /* 0x1ece5fd737377810 */ /* 0x000fe20007e5e04a */
[----:B------:R-:W-:-:S02]  /*9860*/  IMAD R77, R64, 0xc5e1a99, R77 ;  /* 0x0c5e1a99404d7824 */ /* 0x000fc400078e024d */
[----:B------:R-:W-:Y:S01]  /*9870*/  IMAD.X R29, R59, 0x1, R61, P5 ;  /* 0x000000013b1d7824 */ /* 0x000fe200028e063d */
[----:B------:R-:W-:Y:S01]  /*9880*/  LOP3.LUT R61, R60, 0xfffffffe, RZ, 0xc0, !PT ;  /* 0xfffffffe3c3d7812 */ /* 0x000fe200078ec0ff */
[----:B------:R-:W-:Y:S01]  /*9890*/  IMAD R77, R72, 0x6871ca8d, R77 ;  /* 0x6871ca8d484d7824 */ /* 0x000fe200078e024d */
[----:B------:R-:W-:Y:S01]  /*98a0*/  IADD3.X R69, PT, PT, R69, -0x1, RZ, P2, P6 ;  /* 0xffffffff45457810 */ /* 0x000fe200017ec4ff */
[----:B------:R-:W-:Y:S01]  /*98b0*/  IMAD R79, R54, R58, RZ ;  /* 0x0000003a364f7224 */ /* 0x000fe200078e02ff */
[----:B------:R-:W-:Y:S01]  /*98c0*/  IADD3 R61, P5, P6, R40, R73, R61 ;  /* 0x00000049283d7210 */ /* 0x000fe20007ebe03d */
[----:B------:R-:W-:Y:S01]  /*98d0*/  IMAD.IADD R66, R66, 0x1, R77 ;  /* 0x0000000142427824 */ /* 0x000fe200078e024d */
[----:B------:R-:W-:Y:S01]  /*98e0*/  IADD3.X R32, PT, PT, R32, R29, R29, P4, P1 ;  /* 0x0000001d20207210 */ /* 0x000fe200027e241d */
[----:B------:R-:W-:Y:S01]  /*98f0*/  IMAD R40, R58, R49, RZ ;  /* 0x000000313a287224 */ /* 0x000fe200078e02ff */
[----:B------:R-:W-:Y:S01]  /*9900*/  SHF.R.S32.HI R59, RZ, 0x1f, R69 ;  /* 0x0000001fff3b7819 */ /* 0x000fe20000011445 */
[----:B------:R-:W-:Y:S01]  /*9910*/  IMAD R66, R66, -0x1b799c77, RZ ;  /* 0xe486638942427824 */ /* 0x000fe200078e02ff */
[----:B------:R-:W-:Y:S01]  /*9920*/  IADD3 R77, P2, PT, R33, R76, RZ ;  /* 0x0000004c214d7210 */ /* 0x000fe20007f5e0ff */
[----:B------:R-:W-:Y:S01]  /*9930*/  IMAD R33, R64, 0x681240c5, R47 ;  /* 0x681240c540217824 */ /* 0x000fe200078e022f */
[----:B------:R-:W-:Y:S01]  /*9940*/  IADD3.X R60, PT, PT, RZ, RZ, RZ, P5, P6 ;  /* 0x000000ffff3c7210 */ /* 0x000fe20002fec4ff */
[----:B------:R-:W-:Y:S01]  /*9950*/  IMAD R47, R72, 0x3c208c16, R71 ;  /* 0x3c208c16482f7824 */ /* 0x000fe200078e0247 */
[----:B------:R-:W-:Y:S01]  /*9960*/  IADD3 R59, P5, P4, R59, -0x30644e72, R32 ;  /* 0xcf9bb18e3b3b7810 */ /* 0x000fe20007cbe020 */
[----:B------:R-:W-:Y:S01]  /*9970*/  IMAD.SHL.U32 R32, R40, 0x2, RZ ;  /* 0x0000000228207824 */ /* 0x000fe200078e00ff */
[----:B------:R-:W-:Y:S01]  /*9980*/  IADD3 R60, P6, PT, R60, R77, RZ ;  /* 0x0000004d3c3c7210 */ /* 0x000fe20007fde0ff */
[----:B------:R-:W-:-:S02]  /*9990*/  IMAD R33, R72, -0x687e956f, R33 ;  /* 0x97816a9148217824 */ /* 0x000fc400078e0221 */
[----:B------:R-:W-:-:S04]  /*99a0*/  IMAD.WIDE.U32 R70, R47, -0x1b799c77, RZ ;  /* 0xe48663892f467825 */ /* 0x000fc800078e00ff */
[----:B------:R-:W-:Y:S02]  /*99b0*/  IMAD R73, R58, R58, RZ ;  /* 0x0000003a3a497224 */ /* 0x000fe400078e02ff */
[----:B------:R-:W-:Y:S02]  /*99c0*/  IMAD R40, R32, -0x1b799c77, RZ ;  /* 0xe486638920287824 */ /* 0x000fe400078e02ff */
[----:B------:R-:W-:Y:S02]  /*99d0*/  IMAD R70, R47, -0x782df87e, R66 ;  /* 0x87d207822f467824 */ /* 0x000fe400078e0242 */
[----:B------:R-:W-:Y:S02]  /*99e0*/  IMAD.IADD R66, R68, 0x1, R33 ;  /* 0x0000000144427824 */ /* 0x000fe400078e0221 */
[----:B------:R-:W-:-:S04]  /*99f0*/  IMAD.WIDE.U32 R32, R73, -0x1b799c77, RZ ;  /* 0xe486638949207825 */ /* 0x000fc800078e00ff */
[----:B------:R-:W-:Y:S02]  /*9a00*/  IMAD R81, R73, -0x782df87e, R40 ;  /* 0x87d2078249517824 */ /* 0x000fe400078e0228 */
[----:B------:R-:W-:Y:S02]  /*9a10*/  IMAD.SHL.U32 R32, R79, 0x2, RZ ;  /* 0x000000024f207824 */ /* 0x000fe400078e00ff */
[----:B------:R-:W-:Y:S01]  /*9a20*/  IMAD.IADD R40, R71, 0x1, R70 ;  /* 0x0000000147287824 */ /* 0x000fe200078e0246 */
[----:B------:R-:W-:Y:S01]  /*9a30*/  IADD3 R74, PT, PT, R33, R81, RZ ;  /* 0x00000051214a7210 */ /* 0x000fe20007ffe0ff */
[-C--:B------:R-:W-:Y:S01]  /*9a40*/  IMAD R68, R49, R49.reuse, RZ ;  /* 0x0000003131447224 */ /* 0x080fe200078e02ff */
[----:B------:R-:W-:Y:S01]  /*9a50*/  LOP3.LUT R71, R32, 0xfffffffe, RZ, 0xc0, !PT ;  /* 0xfffffffe20477812 */ /* 0x000fe200078ec0ff */
[----:B------:R-:W-:Y:S02]  /*9a60*/  IMAD R33, R54, R49, RZ ;  /* 0x0000003136217224 */ /* 0x000fe400078e02ff */
[----:B------:R-:W-:Y:S01]  /*9a70*/  IMAD.X R76, RZ, RZ, R78, P2 ;  /* 0x000000ffff4c7224 */ /* 0x000fe200010e064e */
[----:B------:R-:W-:Y:S01]  /*9a80*/  IADD3 R71, P2, PT, R68, R71, RZ ;  /* 0x0000004744477210 */ /* 0x000fe20007f5e0ff */
[----:B------:R-:W-:-:S02]  /*9a90*/  IMAD R78, R56, R58, R33 ;  /* 0x0000003a384e7224 */ /* 0x000fc400078e0221 */
[C---:B------:R-:W-:Y:S02]  /*9aa0*/  IMAD R77, R73.reuse, -0x7ff8138b, RZ ;  /* 0x8007ec75494d7824 */ /* 0x040fe400078e02ff */
[----:B------:R-:W-:Y:S01]  /*9ab0*/  IMAD R83, R73, 0x432eb066, RZ ;  /* 0x432eb06649537824 */ /* 0x000fe200078e02ff */
[----:B------:R-:W-:Y:S01]  /*9ac0*/  SHF.L.U64.HI R32, R79, 0x1, R78 ;  /* 0x000000014f207819 */ /* 0x000fe2000001024e */
[----:B------:R-:W-:Y:S02]  /*9ad0*/  IMAD.X R33, RZ, RZ, RZ, P2 ;  /* 0x000000ffff217224 */ /* 0x000fe400010e06ff */
[----:B------:R-:W-:Y:S02]  /*9ae0*/  IMAD R70, R74, 0x3c208c16, R77 ;  /* 0x3c208c164a467824 */ /* 0x000fe400078e024d */
[----:B------:R-:W-:Y:S01]  /*9af0*/  IMAD R81, R73, 0xc5e1a99, RZ ;  /* 0x0c5e1a9949517824 */ /* 0x000fe200078e02ff */
[----:B------:R-:W-:Y:S01]  /*9b00*/  IADD3 R33, P2, PT, R33, R32, RZ ;  /* 0x0000002021217210 */ /* 0x000fe20007f5e0ff */
[----:B------:R-:W-:-:S02]  /*9b10*/  IMAD R68, R54, R56, RZ ;  /* 0x0000003836447224 */ /* 0x000fc400078e02ff */
[C---:B------:R-:W-:Y:S02]  /*9b20*/  IMAD R83, R74.reuse, -0x7e7ea7a3, R83 ;  /* 0x8181585d4a537824 */ /* 0x040fe400078e0253 */
[----:B------:R-:W-:Y:S02]  /*9b30*/  IMAD.IADD R71, R71, 0x1, R70 ;  /* 0x0000000147477824 */ /* 0x000fe400078e0246 */
[----:B------:R-:W-:Y:S02]  /*9b40*/  IMAD R70, R74, 0x6871ca8d, R81 ;  /* 0x6871ca8d4a467824 */ /* 0x000fe400078e0251 */
[C---:B------:R-:W-:Y:S02]  /*9b50*/  IMAD R77, R57.reuse, R56, RZ ;  /* 0x00000038394d7224 */ /* 0x040fe400078e02ff */
[----:B------:R-:W-:Y:S02]  /*9b60*/  IMAD.U32 R32, R68, 0x2, R83 ;  /* 0x0000000244207824 */ /* 0x000fe400078e0053 */
[----:B------:R-:W-:-:S02]  /*9b70*/  IMAD R68, R57, R54, RZ ;  /* 0x0000003639447224 */ /* 0x000fc400078e02ff */
[----:B------:R-:W-:Y:S02]  /*9b80*/  IMAD.IADD R33, R33, 0x1, R70 ;  /* 0x0000000121217824 */ /* 0x000fe400078e0246 */
[C---:B------:R-:W-:Y:S02]  /*9b90*/  IMAD R80, R62.reuse, R54, R77 ;  /* 0x000000363e507224 */ /* 0x040fe400078e024d */
[-C--:B------:R-:W-:Y:S02]  /*9ba0*/  IMAD R77, R57, R49.reuse, RZ ;  /* 0x00000031394d7224 */ /* 0x080fe400078e02ff */
[-C--:B------:R-:W-:Y:S02]  /*9bb0*/  IMAD R70, R62, R49.reuse, R68 ;  /* 0x000000313e467224 */ /* 0x080fe400078e0244 */
[-C--:B------:R-:W-:Y:S02]  /*9bc0*/  IMAD R68, R56, R49.reuse, RZ ;  /* 0x0000003138447224 */ /* 0x080fe400078e02ff */
[----:B------:R-:W-:-:S02]  /*9bd0*/  IMAD R79, R67, R49, R80 ;  /* 0x00000031434f7224 */ /* 0x000fc400078e0250 */
[-C--:B------:R-:W-:Y:S02]  /*9be0*/  IMAD R80, R62, R58.reuse, R77 ;  /* 0x0000003a3e507224 */ /* 0x080fe400078e024d */
[-C--:B------:R-:W-:Y:S02]  /*9bf0*/  IMAD R85, R67, R58.reuse, R70 ;  /* 0x0000003a43557224 */ /* 0x080fe400078e0246 */
[----:B------:R-:W-:Y:S02]  /*9c00*/  IMAD R83, R57, R58, R68 ;  /* 0x0000003a39537224 */ /* 0x000fe400078e0244 */
[----:B------:R-:W-:Y:S01]  /*9c10*/  IMAD R81, R64, 0x432eb066, R75 ;  /* 0x432eb06640517824 */ /* 0x000fe200078e024b */
[----:B------:R-:W-:Y:S01]  /*9c20*/  SHF.L.W.U32.HI R75, R80, 0x1, R85 ;  /* 0x00000001504b7819 */ /* 0x000fe20000010e55 */
[----:B------:R-:W-:Y:S02]  /*9c30*/  IMAD R68, R56, R56, RZ ;  /* 0x0000003838447224 */ /* 0x000fe400078e02ff */
[----:B------:R-:W-:-:S02]  /*9c40*/  IMAD R82, R65, R58, R79 ;  /* 0x0000003a41527224 */ /* 0x000fc400078e024f */
[C---:B------:R-:W-:Y:S02]  /*9c50*/  IMAD R77, R64.reuse, 0xdf490f1, RZ ;  /* 0x0df490f1404d7824 */ /* 0x040fe400078e02ff */
[----:B------:R-:W-:Y:S02]  /*9c60*/  IMAD R79, R64, 0x47b01102, RZ ;  /* 0x47b01102404f7824 */ /* 0x000fe400078e02ff */
[----:B------:R-:W-:Y:S01]  /*9c70*/  IMAD.X R58, RZ, RZ, RZ, P6 ;  /* 0x000000ffff3a7224 */ /* 0x000fe200030e06ff */
[----:B------:R-:W-:Y:S01]  /*9c80*/  IADD3 R75, P6, PT, R68, R75, RZ ;  /* 0x0000004b444b7210 */ /* 0x000fe20007fde0ff */
[C---:B------:R-:W-:Y:S02]  /*9c90*/  IMAD R70, R72.reuse, -0x7e7ea7a3, R81 ;  /* 0x8181585d48467824 */ /* 0x040fe400078e0251 */
[----:B------:R-:W-:Y:S01]  /*9ca0*/  IMAD R68, R72, -0x47afba4a, R77 ;  /* 0xb85045b648447824 */ /* 0x000fe200078e024d */
[----:B------:R-:W-:Y:S01]  /*9cb0*/  SHF.L.W.U32.HI R77, R78, 0x1, R83 ;  /* 0x000000014e4d7819 */ /* 0x000fe20000010e53 */
[C---:B------:R-:W-:Y:S01]  /*9cc0*/  IMAD R64, R72.reuse, -0x1ece5fd7, R79 ;  /* 0xe131a02948407824 */ /* 0x040fe200078e024f */
[----:B------:R-:W-:Y:S01]  /*9cd0*/  IADD3.X R79, PT, PT, RZ, RZ, RZ, P6, !PT ;  /* 0x000000ffff4f7210 */ /* 0x000fe200037fe4ff */
[----:B------:R-:W-:Y:S01]  /*9ce0*/  IMAD R81, R72, 0x30644e72, RZ ;  /* 0x30644e7248517824 */ /* 0x000fe200078e02ff */
[----:B------:R-:W-:Y:S01]  /*9cf0*/  SHF.L.W.U32.HI R72, R85, 0x1, R82 ;  /* 0x0000000155487819 */ /* 0x000fe20000010e52 */
[----:B------:R-:W-:Y:S01]  /*9d00*/  IMAD R85, R73, 0x681240c5, R84 ;  /* 0x681240c549557824 */ /* 0x000fe200078e0254 */
[----:B------:R-:W-:Y:S01]  /*9d10*/  SHF.L.W.U32.HI R78, R83, 0x1, R80 ;  /* 0x00000001534e7819 */ /* 0x000fe20000010e50 */
[----:B------:R-:W-:Y:S01]  /*9d20*/  IMAD R80, R62, R56, RZ ;  /* 0x000000383e507224 */ /* 0x000fe200078e02ff */
[----:B------:R-:W-:Y:S01]  /*9d30*/  IADD3 R72, P6, PT, R72, R79, RZ ;  /* 0x0000004f48487210 */ /* 0x000fe20007fde0ff */
[----:B------:R-:W-:Y:S01]  /*9d40*/  IMAD R87, R71, 0xc5e1a99, R32 ;  /* 0x0c5e1a9947577824 */ /* 0x000fe200078e0220 */
[----:B------:R-:W-:Y:S01]  /*9d50*/  LOP3.LUT R81, R81, 0xfffffffe, RZ, 0xc0, !PT ;  /* 0xfffffffe51517812 */ /* 0x000fe200078ec0ff */
[----:B------:R-:W-:-:S02]  /*9d60*/  IMAD R84, R33, -0x1b799c77, RZ ;  /* 0xe486638921547824 */ /* 0x000fc400078e02ff */
[----:B------:R-:W-:-:S04]  /*9d70*/  IMAD.WIDE.U32 R32, R71, -0x1b799c77, RZ ;  /* 0xe486638947207825 */ /* 0x000fc800078e00ff */
[----:B------:R-:W-:Y:S02]  /*9d80*/  IMAD R85, R74, -0x687e956f, R85 ;  /* 0x97816a914a557824 */ /* 0x000fe400078e0255 */
[----:B------:R-:W-:Y:S02]  /*9d90*/  IMAD.X R32, RZ, RZ, RZ, P2 ;  /* 0x000000ffff207224 */ /* 0x000fe400010e06ff */
[----:B------:R-:W-:Y:S02]  /*9da0*/  IMAD R80, R67, R54, R80 ;  /* 0x0000003643507224 */ /* 0x000fe400078e0250 */
[----:B------:R-:W-:Y:S02]  /*9db0*/  IMAD R83, R71, -0x782df87e, R84 ;  /* 0x87d2078247537824 */ /* 0x000fe400078e0254 */
[----:B------:R-:W-:Y:S01]  /*9dc0*/  IMAD.X R79, RZ, RZ, RZ, P6 ;  /* 0x000000ffff4f7224 */ /* 0x000fe200030e06ff */
[----:B------:R-:W-:Y:S01]  /*9dd0*/  IADD3 R58, P2, P6, R58, R76, R81 ;  /* 0x0000004c3a3a7210 */ /* 0x000fe20007e5e051 */
[----:B------:R-:W-:Y:S01]  /*9de0*/  IMAD R49, R65, R49, R80 ;  /* 0x0000003141317224 */ /* 0x000fe200078e0250 */
[----:B------:R-:W-:Y:S01]  /*9df0*/  IADD3 R76, PT, PT, R32, R85, R77 ;  /* 0x00000055204c7210 */ /* 0x000fe20007ffe04d */
[----:B------:R-:W-:-:S02]  /*9e00*/  IMAD.IADD R77, R33, 0x1, R83 ;  /* 0x00000001214d7824 */ /* 0x000fc400078e0253 */
[----:B------:R-:W-:Y:S01]  /*9e10*/  IMAD R33, R67, R56, RZ ;  /* 0x0000003843217224 */ /* 0x000fe200078e02ff */
[----:B------:R-:W-:Y:S01]  /*9e20*/  SHF.L.W.U32.HI R32, R82, 0x1, R49 ;  /* 0x0000000152207819 */ /* 0x000fe20000010e31 */
[----:B------:R-:W-:Y:S02]  /*9e30*/  IMAD R83, R73, 0xdf490f1, RZ ;  /* 0x0df490f149537824 */ /* 0x000fe400078e02ff */
[----:B------:R-:W-:Y:S02]  /*9e40*/  IMAD R80, R67, R57, RZ ;  /* 0x0000003943507224 */ /* 0x000fe400078e02ff */
[----:B------:R-:W-:Y:S02]  /*9e50*/  IMAD R73, R73, 0x47b01102, RZ ;  /* 0x47b0110249497824 */ /* 0x000fe400078e02ff */
[----:B------:R-:W-:Y:S02]  /*9e60*/  IMAD R54, R65, R54, R33 ;  /* 0x0000003641367224 */ /* 0x000fe400078e0221 */
[----:B------:R-:W-:-:S02]  /*9e70*/  IMAD R84, R67, R62, RZ ;  /* 0x0000003e43547224 */ /* 0x000fc400078e02ff */
[----:B------:R-:W-:Y:S02]  /*9e80*/  IMAD R81, R65, R56, R80 ;  /* 0x0000003841517224 */ /* 0x000fe400078e0250 */
[C---:B------:R-:W-:Y:S02]  /*9e90*/  IMAD R86, R74.reuse, -0x1ece5fd7, R73 ;  /* 0xe131a0294a567824 */ /* 0x040fe400078e0249 */
[-C--:B------:R-:W-:Y:S01]  /*9ea0*/  IMAD R80, R57, R57.reuse, R32 ;  /* 0x0000003939507224 */ /* 0x080fe200078e0220 */
[----:B------:R-:W-:Y:S01]  /*9eb0*/  SHF.L.W.U32.HI R32, R49, 0x1, R54 ;  /* 0x0000000131207819 */ /* 0x000fe20000010e36 */
[----:B------:R-:W-:Y:S01]  /*9ec0*/  IMAD R73, R74, 0x30644e72, RZ ;  /* 0x30644e724a497824 */ /* 0x000fe200078e02ff */
[----:B------:R-:W-:Y:S01]  /*9ed0*/  SHF.L.W.U32.HI R49, R54, 0x1, R81 ;  /* 0x0000000136317819 */ /* 0x000fe20000010e51 */
[----:B------:R-:W-:Y:S02]  /*9ee0*/  IMAD R56, R74, -0x47afba4a, R83 ;  /* 0xb85045b64a387824 */ /* 0x000fe400078e0253 */
[----:B------:R-:W-:Y:S01]  /*9ef0*/  IMAD R84, R65, R57, R84 ;  /* 0x0000003941547224 */ /* 0x000fe200078e0254 */
[----:B------:R-:W-:Y:S01]  /*9f00*/  LOP3.LUT R73, R73, 0xfffffffe, RZ, 0xc0, !PT ;  /* 0xfffffffe49497812 */ /* 0x000fe200078ec0ff */
[----:B------:R-:W-:-:S02]  /*9f10*/  IMAD R57, R57, R62, RZ ;  /* 0x0000003e39397224 */ /* 0x000fc400078e02ff */
[----:B------:R-:W-:Y:S02]  /*9f20*/  IMAD R76, R71, -0x7ff8138b, R76 ;  /* 0x8007ec75474c7824 */ /* 0x000fe400078e024c */
[----:B------:R-:W-:Y:S02]  /*9f30*/  IMAD.IADD R74, R79, 0x1, R80 ;  /* 0x000000014f4a7824 */ /* 0x000fe400078e0250 */
[----:B------:R-:W-:Y:S02]  /*9f40*/  IMAD R82, R71, 0x681240c5, R56 ;  /* 0x681240c547527824 */ /* 0x000fe400078e0238 */
[----:B------:R-:W-:Y:S01]  /*9f50*/  IMAD.U32 R56, R57, 0x2, R32 ;  /* 0x0000000239387824 */ /* 0x000fe200078e0020 */
[----:B------:R-:W-:Y:S01]  /*9f60*/  IADD3.X R32, PT, PT, RZ, RZ, RZ, P2, P6 ;  /* 0x000000ffff207210 */ /* 0x000fe200017ec4ff */
[----:B------:R-:W-:Y:S01]  /*9f70*/  IMAD R33, R77, 0x3c208c16, R76 ;  /* 0x3c208c164d217824 */ /* 0x000fe200078e024c */
[----:B------:R-:W-:Y:S01]  /*9f80*/  IADD3 R73, P6, PT, R73, R74, RZ ;  /* 0x0000004a49497210 */ /* 0x000fe20007fde0ff */
[----:B------:R-:W-:-:S02]  /*9f90*/  IMAD R76, R62, R62, RZ ;  /* 0x0000003e3e4c7224 */ /* 0x000fc400078e02ff */
[----:B------:R-:W-:Y:S02]  /*9fa0*/  IMAD R82, R77, -0x687e956f, R82 ;  /* 0x97816a914d527824 */ /* 0x000fe400078e0252 */
[----:B------:R-:W-:Y:S01]  /*9fb0*/  IMAD.IADD R78, R78, 0x1, R87 ;  /* 0x000000014e4e7824 */ /* 0x000fe200078e0257 */
[----:B------:R-:W-:Y:S01]  /*9fc0*/  IADD3 R54, P2, PT, R76, R49, RZ ;  /* 0x000000314c367210 */ /* 0x000fe20007f5e0ff */
[----:B------:R-:W-:Y:S02]  /*9fd0*/  IMAD R82, R33, -0x7ff8138b, R82 ;  /* 0x8007ec7521527824 */ /* 0x000fe400078e0252 */
[----:B------:R-:W-:Y:S02]  /*9fe0*/  IMAD.X R49, RZ, RZ, RZ, P6 ;  /* 0x000000ffff317224 */ /* 0x000fe400030e06ff */
[----:B------:R-:W-:Y:S01]  /*9ff0*/  IMAD R76, R71, 0x47b01102, RZ ;  /* 0x47b01102474c7824 */ /* 0x000fe200078e02ff */
[----:B------:R-:W-:Y:S01]  /*a000*/  IADD3 R75, PT, PT, R75, R82, RZ ;  /* 0x000000524b4b7210 */ /* 0x000fe20007ffe0ff */
[----:B------:R-:W-:Y:S01]  /*a010*/  IMAD R86, R71, 0x432eb066, R86 ;  /* 0x432eb06647567824 */ /* 0x000fe200078e0256 */
[----:B------:R-:W-:Y:S01]  /*a020*/  IADD3 R49, P6, PT, R49, R56, RZ ;  /* 0x0000003831317210 */ /* 0x000fe20007fde0ff */
[----:B------:R-:W-:-:S02]  /*a030*/  IMAD R78, R77, 0x6871ca8d, R78 ;  /* 0x6871ca8d4d4e7824 */ /* 0x000fc400078e024e */
[C---:B------:R-:W-:Y:S02]  /*a040*/  IMAD R82, R77.reuse, -0x1ece5fd7, R76 ;  /* 0xe131a0294d527824 */ /* 0x040fe400078e024c */
[----:B------:R-:W-:Y:S02]  /*a050*/  IMAD R76, R77, 0x30644e72, RZ ;  /* 0x30644e724d4c7824 */ /* 0x000fe400078e02ff */
[----:B------:R-:W-:Y:S02]  /*a060*/  IMAD R74, R71, 0xdf490f1, RZ ;  /* 0x0df490f1474a7824 */ /* 0x000fe400078e02ff */
[----:B------:R-:W-:Y:S01]  /*a070*/  IMAD R86, R77, -0x7e7ea7a3, R86 ;  /* 0x8181585d4d567824 */ /* 0x000fe200078e0256 */
[----:B------:R-:W-:Y:S01]  /*a080*/  LOP3.LUT R76, R76, 0xfffffffe, RZ, 0xc0, !PT ;  /* 0xfffffffe4c4c7812 */ /* 0x000fe200078ec0ff */
[----:B------:R-:W-:Y:S02]  /*a090*/  IMAD R78, R78, -0x1b799c77, RZ ;  /* 0xe48663894e4e7824 */ /* 0x000fe400078e02ff */
[----:B------:R-:W-:-:S02]  /*a0a0*/  IMAD.X R71, RZ, RZ, RZ, P6 ;  /* 0x000000ffff477224 */ /* 0x000fc400030e06ff */
[----:B------:R-:W-:Y:S02]  /*a0b0*/  IMAD R79, R65, R62, RZ ;  /* 0x0000003e414f7224 */ /* 0x000fe400078e02ff */
[----:B------:R-:W-:Y:S02]  /*a0c0*/  IMAD R80, R77, -0x47afba4a, R74 ;  /* 0xb85045b64d507824 */ /* 0x000fe400078e024a */
[C---:B------:R-:W-:Y:S02]  /*a0d0*/  IMAD R85, R33.reuse, 0xc5e1a99, R86 ;  /* 0x0c5e1a9921557824 */ /* 0x040fe400078e0256 */
[----:B------:R-:W-:Y:S01]  /*a0e0*/  IMAD.WIDE.U32 R56, R33, -0x1b799c77, RZ ;  /* 0xe486638921387825 */ /* 0x000fe200078e00ff */
[----:B------:R-:W-:-:S03]  /*a0f0*/  SHF.L.W.U32.HI R56, R81, 0x1, R84 ;  /* 0x0000000151387819 */ /* 0x000fc60000010e54 */
[----:B------:R-:W-:Y:S02]  /*a100*/  IMAD R83, R33, -0x782df87e, R78 ;  /* 0x87d2078221537824 */ /* 0x000fe400078e024e */
[----:B------:R-:W-:Y:S01]  /*a110*/  IMAD.X R77, RZ, RZ, RZ, P2 ;  /* 0x000000ffff4d7224 */ /* 0x000fe200010e06ff */
[----:B------:R-:W-:Y:S01]  /*a120*/  IADD3 R76, P2, P6, R71, R54, R76 ;  /* 0x00000036474c7210 */ /* 0x000fe20007e5e04c */
[----:B------:R-:W-:Y:S01]  /*a130*/  IMAD.IADD R62, R57, 0x1, R83 ;  /* 0x00000001393e7824 */ /* 0x000fe200078e0253 */
[----:B------:R-:W-:Y:S01]  /*a140*/  SHF.L.W.U32.HI R54, R84, 0x1, R79 ;  /* 0x0000000154367819 */ /* 0x000fe20000010e4f */
[----:B------:R-:W-:Y:S01]  /*a150*/  IMAD.IADD R72, R72, 0x1, R85 ;  /* 0x0000000148487824 */ /* 0x000fe200078e0255 */
[----:B------:R-:W-:Y:S01]  /*a160*/  IADD3.X R71, PT, PT, RZ, RZ, RZ, P2, P6 ;  /* 0x000000ffff477210 */ /* 0x000fe200017ec4ff */
[----:B------:R-:W-:Y:S01]  /*a170*/  IMAD R57, R33, 0x681240c5, R80 ;  /* 0x681240c521397824 */ /* 0x000fe200078e0250 */
[----:B------:R-:W-:Y:S01]  /*a180*/  IADD3 R74, P2, PT, R56, R77, RZ ;  /* 0x0000004d384a7210 */ /* 0x000fe20007f5e0ff */
[----:B------:R-:W-:-:S02]  /*a190*/  IMAD R56, R67, R65, RZ ;  /* 0x0000004143387224 */ /* 0x000fc400078e02ff */
[C---:B------:R-:W-:Y:S02]  /*a1a0*/  IMAD R72, R62.reuse, 0x6871ca8d, R72 ;  /* 0x6871ca8d3e487824 */ /* 0x040fe400078e0248 */
[----:B------:R-:W-:Y:S01]  /*a1b0*/  IMAD R77, R67, R67, R54 ;  /* 0x00000043434d7224 */ /* 0x000fe200078e0236 */
[----:B------:R-:W-:Y:S01]  /*a1c0*/  SHF.L.W.U32.HI R54, R79, 0x1, RZ ;  /* 0x000000014f367819 */ /* 0x000fe20000010eff */
[----:B------:R-:W-:Y:S02]  /*a1d0*/  IMAD R67, R62, 0x3c208c16, R75 ;  /* 0x3c208c163e437824 */ /* 0x000fe400078e024b */
[----:B------:R-:W-:Y:S02]  /*a1e0*/  IMAD R72, R72, -0x1b799c77, RZ ;  /* 0xe486638948487824 */ /* 0x000fe400078e02ff */
[----:B------:R-:W-:Y:S02]  /*a1f0*/  IMAD.SHL.U32 R75, R56, 0x2, RZ ;  /* 0x00000002384b7824 */ /* 0x000fe400078e00ff */
[----:B------:R-:W-:-:S02]  /*a200*/  IMAD R80, R62, -0x687e956f, R57 ;  /* 0x97816a913e507824 */ /* 0x000fc400078e0239 */
[----:B------:R-:W-:Y:S01]  /*a210*/  IMAD.WIDE.U32 R56, R67, -0x1b799c77, RZ ;  /* 0xe486638943387825 */ /* 0x000fe200078e00ff */
[----:B------:R-:W-:Y:S02]  /*a220*/  LOP3.LUT R75, R54, R75, RZ, 0xfc, !PT ;  /* 0x0000004b364b7212 */ /* 0x000fe400078efcff */
[----:B------:R-:W-:Y:S01]  /*a230*/  IADD3 R54, PT, PT, R73, R80, RZ ;  /* 0x0000005049367210 */ /* 0x000fe20007ffe0ff */
[----:B------:R-:W-:Y:S01]  /*a240*/  IMAD R56, R67, -0x782df87e, R72 ;  /* 0x87d2078243387824 */ /* 0x000fe200078e0248 */
[----:B------:R-:W-:Y:S01]  /*a250*/  IADD3 R72, P6, PT, R71, R74, RZ ;  /* 0x0000004a47487210 */ /* 0x000fe20007fde0ff */
[----:B------:R-:W-:Y:S02]  /*a260*/  IMAD R78, R62, 0x30644e72, RZ ;  /* 0x30644e723e4e7824 */ /* 0x000fe400078e02ff */
[----:B------:R-:W-:Y:S02]  /*a270*/  IMAD.IADD R56, R57, 0x1, R56 ;  /* 0x0000000139387824 */ /* 0x000fe400078e0238 */
[----:B------:R-:W-:Y:S01]  /*a280*/  IMAD.X R57, RZ, RZ, R77, P2 ;  /* 0x000000ffff397224 */ /* 0x000fe200010e064d */
[----:B------:R-:W-:Y:S01]  /*a290*/  LOP3.LUT R71, R78, 0xfffffffe, RZ, 0xc0, !PT ;  /* 0xfffffffe4e477812 */ /* 0x000fe200078ec0ff */
[----:B------:R-:W-:-:S02]  /*a2a0*/  IMAD.X R74, RZ, RZ, RZ, P6 ;  /* 0x000000ffff4a7224 */ /* 0x000fc400030e06ff */
[C---:B------:R-:W-:Y:S02]  /*a2b0*/  IMAD R79, R33.reuse, 0x432eb066, R82 ;  /* 0x432eb066214f7824 */ /* 0x040fe400078e0252 */
[----:B------:R-:W-:Y:S01]  /*a2c0*/  IMAD R73, R33, 0xdf490f1, RZ ;  /* 0x0df490f121497824 */ /* 0x000fe200078e02ff */
[----:B------:R-:W-:Y:S01]  /*a2d0*/  IADD3 R71, P2, P6, R74, R71, R57 ;  /* 0x000000474a477210 */ /* 0x000fe20007e5e039 */
[----:B------:R-:W-:Y:S02]  /*a2e0*/  IMAD R77, R67, -0x7ff8138b, R54 ;  /* 0x8007ec75434d7824 */ /* 0x000fe400078e0236 */
[C---:B------:R-:W-:Y:S02]  /*a2f0*/  IMAD R54, R62.reuse, -0x7e7ea7a3, R79 ;  /* 0x8181585d3e367824 */ /* 0x040fe400078e024f */
[----:B------:R-:W-:Y:S02]  /*a300*/  IMAD R78, R62, -0x47afba4a, R73 ;  /* 0xb85045b63e4e7824 */ /* 0x000fe400078e0249 */
[----:B------:R-:W-:-:S02]  /*a310*/  IMAD R73, R56, 0x3c208c16, R77 ;  /* 0x3c208c1638497824 */ /* 0x000fc400078e024d */
[----:B------:R-:W-:Y:S01]  /*a320*/  IMAD R74, R67, 0xc5e1a99, R54 ;  /* 0x0c5e1a99434a7824 */ /* 0x000fe200078e0236 */
[----:B------:R-:W-:Y:S01]  /*a330*/  IADD3.X R54, PT, PT, RZ, RZ, RZ, P2, P6 ;  /* 0x000000ffff367210 */ /* 0x000fe200017ec4ff */
[----:B------:R-:W-:Y:S01]  /*a340*/  IMAD R33, R33, 0x47b01102, RZ ;  /* 0x47b0110221217824 */ /* 0x000fe200078e02ff */
[----:B------:R-:W-:Y:S01]  /*a350*/  IADD3 R73, P2, PT, R73, 0x278302b9, RZ ;  /* 0x278302b949497810 */ /* 0x000fe20007f5e0ff */
[----:B------:R-:W-:Y:S02]  /*a360*/  IMAD.IADD R49, R49, 0x1, R74 ;  /* 0x0000000131317824 */ /* 0x000fe400078e024a */
[----:B------:R-:W-:Y:S01]  /*a370*/  IMAD R80, R62, -0x1ece5fd7, R33 ;  /* 0xe131a0293e507824 */ /* 0x000fe200078e0221 */
[----:B------:R-:W-:Y:S01]  /*a380*/  IADD3 R73, P6, PT, R73, -0x278302b9, RZ ;  /* 0xd87cfd4749497810 */ /* 0x000fe20007fde0ff */
[----:B------:R-:W-:Y:S01]  /*a390*/  IMAD.X R79, RZ, RZ, -0x1, P2 ;  /* 0xffffffffff4f7424 */ /* 0x000fe200010e06ff */
[----:B------:R-:W-:Y:S01]  /*a3a0*/  IADD3 R54, P2, PT, R54, R75, RZ ;  /* 0x0000004b36367210 */ /* 0x000fe20007f5e0ff */
[C---:B------:R-:W-:Y:S01]  /*a3b0*/  IMAD R62, R56.reuse, 0x6871ca8d, R49 ;  /* 0x6871ca8d383e7824 */ /* 0x040fe200078e0231 */
[----:B------:R-:W-:Y:S01]  /*a3c0*/  SHF.R.S32.HI R49, RZ, 0x1f, R69 ;  /* 0x0000001fff317819 */ /* 0x000fe20000011445 */
[----:B------:R-:W-:Y:S01]  /*a3d0*/  IMAD R74, R56, 0x30644e72, RZ ;  /* 0x30644e72384a7824 */ /* 0x000fe200078e02ff */
[----:B------:R-:W-:Y:S01]  /*a3e0*/  SHF.R.S32.HI R33, RZ, 0x1f, R79 ;  /* 0x0000001fff217819 */ /* 0x000fe2000001144f */
[----:B------:R-:W-:Y:S01]  /*a3f0*/  IMAD R57, R67, 0x681240c5, R78 ;  /* 0x681240c543397824 */ /* 0x000fe200078e024e */
[----:B------:R-:W-:Y:S01]  /*a400*/  IADD3.X R78, PT, PT, RZ, RZ, RZ, P6, !PT ;  /* 0x000000ffff4e7210 */ /* 0x000fe200037fe4ff */
[----:B------:R-:W-:Y:S01]  /*a410*/  IMAD.X R75, RZ, RZ, RZ, P2 ;  /* 0x000000ffff4b7224 */ /* 0x000fe200010e06ff */
[----:B------:R-:W-:Y:S01]  /*a420*/  IADD3 R33, P2, P6, R62, -0x3c208c16, R33 ;  /* 0xc3df73ea3e217810 */ /* 0x000fe20007e5e021 */
[----:B------:R-:W-:Y:S01]  /*a430*/  IMAD R65, R65, R65, RZ ;  /* 0x0000004141417224 */ /* 0x000fe200078e02ff */
[----:B------:R-:W-:Y:S01]  /*a440*/  SHF.R.S32.HI R79, RZ, 0x1f, R79 ;  /* 0x0000001fff4f7819 */ /* 0x000fe2000001144f */
[----:B------:R-:W-:Y:S01]  /*a450*/  IMAD.IADD R57, R76, 0x1, R57 ;  /* 0x000000014c397824 */ /* 0x000fe200078e0239 */
[----:B------:R-:W-:Y:S01]  /*a460*/  LOP3.LUT R62, R74, 0xfffffffe, RZ, 0xc0, !PT ;  /* 0xfffffffe4a3e7812 */ /* 0x000fe200078ec0ff */
[----:B------:R-:W-:Y:S01]  /*a470*/  IMAD R69, R67, 0x432eb066, R80 ;  /* 0x432eb06643457824 */ /* 0x000fe200078e0250 */
[----:B------:R-:W-:Y:S01]  /*a480*/  IADD3.X R49, PT, PT, R49, -0x1, RZ, P5, P4 ;  /* 0xffffffff31317810 */ /* 0x000fe20002fe84ff */
[----:B------:R-:W-:Y:S01]  /*a490*/  IMAD R74, R56, -0x687e956f, R57 ;  /* 0x97816a91384a7824 */ /* 0x000fe200078e0239 */
[----:B------:R-:W-:Y:S01]  /*a4a0*/  IADD3.X R79, PT, PT, RZ, -0x1, R79, P2, P6 ;  /* 0xffffffffff4f7810 */ /* 0x000fe200017ec44f */
[----:B------:R-:W-:Y:S01]  /*a4b0*/  IMAD.IADD R69, R72, 0x1, R69 ;  /* 0x0000000148457824 */ /* 0x000fe200078e0245 */
[----:B------:R-:W-:Y:S01]  /*a4c0*/  IADD3 R78, P2, P6, R78, 0x3c208c16, R33 ;  /* 0x3c208c164e4e7810 */ /* 0x000fe20007e5e021 */
[----:B------:R-:W-:Y:S01]  /*a4d0*/  IMAD R70, R47, 0xc5e1a99, R70 ;  /* 0x0c5e1a992f467824 */ /* 0x000fe200078e0246 */
[----:B------:R-:W-:Y:S01]  /*a4e0*/  IADD3 R62, P4, P5, R75, R62, R65 ;  /* 0x0000003e4b3e7210 */ /* 0x000fe20007d9e041 */
[----:B------:R-:W-:Y:S01]  /*a4f0*/  IMAD R69, R56, -0x7e7ea7a3, R69 ;  /* 0x8181585d38457824 */ /* 0x000fe200078e0245 */
[----:B------:R-:W-:Y:S01]  /*a500*/  LOP3.LUT R65, R49, 0xd87cfd47, RZ, 0xc0, !PT ;  /* 0xd87cfd4731417812 */ /* 0x000fe200078ec0ff */
[----:B------:R-:W-:Y:S01]  /*a510*/  IMAD R68, R47, 0x681240c5, R68 ;  /* 0x681240c52f447824 */ /* 0x000fe200078e0244 */
[----:B------:R-:W-:Y:S01]  /*a520*/  SHF.R.S32.HI R33, RZ, 0x1f, R79 ;  /* 0x0000001fff217819 */ /* 0x000fe2000001144f */
[----:B------:R-:W-:Y:S01]  /*a530*/  IMAD R23, R23, R23, RZ ;  /* 0x0000001717177224 */ /* 0x000fe200078e02ff */
[----:B------:R-:W-:-:S02]  /*a540*/  IADD3.X R77, PT, PT, RZ, RZ, RZ, P2, P6 ;  /* 0x000000ffff4d7210 */ /* 0x000fc400017ec4ff */
[----:B------:R-:W-:Y:S02]  /*a550*/  IADD3 R65, P2, PT, R65, R38, RZ ;  /* 0x0000002641417210 */ /* 0x000fe40007f5e0ff */
[----:B------:R-:W-:Y:S02]  /*a560*/  IADD3.X R57, PT, PT, RZ, RZ, RZ, P4, P5 ;  /* 0x000000ffff397210 */ /* 0x000fe400027ea4ff */
[----:B------:R-:W-:Y:S01]  /*a570*/  IADD3 R38, P4, P5, R74, -0x6871ca8d, R33 ;  /* 0x978e35734a267810 */ /* 0x000fe20007d9e021 */
[----:B------:R-:W-:Y:S01]  /*a580*/  IMAD.X R33, RZ, RZ, RZ, P2 ;  /* 0x000000ffff217224 */ /* 0x000fe200010e06ff */
[----:B------:R-:W-:Y:S02]  /*a590*/  SHF.R.S32.HI R79, RZ, 0x1f, R79 ;  /* 0x0000001fff4f7819 */ /* 0x000fe4000001144f */
[----:B------:R-:W-:Y:S02]  /*a5a0*/  LOP3.LUT R74, R49, 0x3c208c16, RZ, 0xc0, !PT ;  /* 0x3c208c16314a7812 */ /* 0x000fe400078ec0ff */
[----:B------:R-:W-:-:S02]  /*a5b0*/  IADD3 R77, P2, P6, R38, 0x6871ca8d, R77 ;  /* 0x6871ca8d264d7810 */ /* 0x000fc40007e5e04d */
[----:B------:R-:W-:Y:S02]  /*a5c0*/  IADD3.X R79, PT, PT, RZ, -0x1, R79, P4, P5 ;  /* 0xffffffffff4f7810 */ /* 0x000fe400027ea44f */
[----:B------:R-:W-:Y:S02]  /*a5d0*/  IADD3 R74, P4, P5, R33, R74, R31 ;  /* 0x0000004a214a7210 */ /* 0x000fe40007d9e01f */
[----:B------:R-:W-:Y:S02]  /*a5e0*/  IADD3.X R31, PT, PT, RZ, RZ, RZ, P2, P6 ;  /* 0x000000ffff1f7210 */ /* 0x000fe400017ec4ff */
[----:B------:R-:W-:Y:S02]  /*a5f0*/  SHF.R.S32.HI R38, RZ, 0x1f, R79 ;  /* 0x0000001fff267819 */ /* 0x000fe4000001144f */
[-C--:B------:R-:W-:Y:S01]  /*a600*/  IADD3 R33, P6, PT, R73, -R28.reuse, RZ ;  /* 0x8000001c49217210 */ /* 0x080fe20007fde0ff */
[----:B------:R-:W-:Y:S01]  /*a610*/  IMAD R73, R67, 0xdf490f1, RZ ;  /* 0x0df490f143497824 */ /* 0x000fe200078e02ff */
[----:B------:R-:W-:-:S02]  /*a620*/  IADD3 R65, P2, PT, R65, R28, RZ ;  /* 0x0000001c41417210 */ /* 0x000fc40007f5e0ff */
[----:B------:R-:W-:Y:S01]  /*a630*/  IADD3.X R72, PT, PT, RZ, RZ, RZ, P4, P5 ;  /* 0x000000ffff487210 */ /* 0x000fe200027ea4ff */
[----:B------:R-:W-:Y:S01]  /*a640*/  IMAD.X R76, RZ, RZ, -0x1, P6 ;  /* 0xffffffffff4c7424 */ /* 0x000fe200030e06ff */
[----:B------:R-:W-:Y:S01]  /*a650*/  IADD3 R28, P4, P5, R69, 0x687e956f, R38 ;  /* 0x687e956f451c7810 */ /* 0x000fe20007d9e026 */
[----:B------:R-:W-:Y:S01]  /*a660*/  IMAD R80, R56, -0x47afba4a, R73 ;  /* 0xb85045b638507824 */ /* 0x000fe200078e0249 */
[----:B------:R-:W-:Y:S01]  /*a670*/  SHF.R.S32.HI R79, RZ, 0x1f, R79 ;  /* 0x0000001fff4f7819 */ /* 0x000fe2000001144f */
[----:B------:R-:W-:Y:S01]  /*a680*/  IMAD.X R73, RZ, RZ, RZ, P2 ;  /* 0x000000ffff497224 */ /* 0x000fe200010e06ff */
[----:B------:R-:W-:Y:S02]  /*a690*/  LOP3.LUT R69, R49, 0x6871ca8d, RZ, 0xc0, !PT ;  /* 0x6871ca8d31457812 */ /* 0x000fe400078ec0ff */
[----:B------:R-:W-:Y:S02]  /*a6a0*/  IADD3.X R79, PT, PT, RZ, -0x1, R79, P4, P5 ;  /* 0xffffffffff4f7810 */ /* 0x000fe400027ea44f */
[----:B------:R-:W-:-:S02]  /*a6b0*/  IADD3 R31, P5, P4, R28, -0x687e956f, R31 ;  /* 0x97816a911c1f7810 */ /* 0x000fc40007cbe01f */
[----:B------:R-:W-:Y:S02]  /*a6c0*/  SHF.R.S32.HI R75, RZ, 0x1f, R76 ;  /* 0x0000001fff4b7819 */ /* 0x000fe4000001144c */
[----:B------:R-:W-:Y:S02]  /*a6d0*/  IADD3 R72, P2, P6, R72, R69, R30 ;  /* 0x0000004548487210 */ /* 0x000fe40007e5e01e */
[----:B------:R-:W-:Y:S02]  /*a6e0*/  IADD3 R80, PT, PT, R71, R80, RZ ;  /* 0x0000005047507210 */ /* 0x000fe40007ffe0ff */
[----:B------:R-:W-:Y:S02]  /*a6f0*/  IADD3.X R71, PT, PT, RZ, RZ, RZ, P5, P4 ;  /* 0x000000ffff477210 */ /* 0x000fe40002fe84ff */
[----:B------:R-:W-:Y:S01]  /*a700*/  IADD3 R30, P4, P5, R78, R75, -R26 ;  /* 0x0000004b4e1e7210 */ /* 0x000fe20007d9e81a */
[----:B------:R-:W-:Y:S01]  /*a710*/  IMAD R75, R67, 0x47b01102, RZ ;  /* 0x47b01102434b7824 */ /* 0x000fe200078e02ff */
[----:B------:R-:W-:-:S02]  /*a720*/  LOP3.LUT R28, R49, 0x97816a91, RZ, 0xc0, !PT ;  /* 0x97816a91311c7812 */ /* 0x000fc400078ec0ff */
[----:B------:R-:W-:Y:S01]  /*a730*/  IADD3.X R38, PT, PT, RZ, RZ, RZ, P2, P6 ;  /* 0x000000ffff267210 */ /* 0x000fe200017ec4ff */
[----:B------:R-:W-:Y:S01]  /*a740*/  IMAD R75, R56, -0x1ece5fd7, R75 ;  /* 0xe131a029384b7824 */ /* 0x000fe200078e024b */
[----:B------:R-:W-:Y:S02]  /*a750*/  SHF.R.S32.HI R67, RZ, 0x1f, R76 ;  /* 0x0000001fff437819 */ /* 0x000fe4000001144c */
[----:B------:R-:W-:Y:S01]  /*a760*/  SHF.R.S32.HI R69, RZ, 0x1f, R79 ;  /* 0x0000001fff457819 */ /* 0x000fe2000001144f */
[----:B------:R-:W-:Y:S01]  /*a770*/  IMAD.IADD R54, R54, 0x1, R75 ;  /* 0x0000000136367824 */ /* 0x000fe200078e024b */
[----:B------:R-:W-:Y:S02]  /*a780*/  IADD3 R39, P2, P6, R38, R28, R39 ;  /* 0x0000001c26277210 */ /* 0x000fe40007e5e027 */
[----:B------:R-:W-:Y:S02]  /*a790*/  IADD3.X R56, PT, PT, RZ, -0x1, R67, P4, P5 ;  /* 0xffffffffff387810 */ /* 0x000fe400027ea443 */
[----:B------:R-:W-:-:S02]  /*a7a0*/  IADD3 R38, P4, P5, R80, 0x7e7ea7a3, R69 ;  /* 0x7e7ea7a350267810 */ /* 0x000fc40007d9e045 */
[----:B------:R-:W-:Y:S01]  /*a7b0*/  SHF.R.S32.HI R76, RZ, 0x1f, R79 ;  /* 0x0000001fff4c7819 */ /* 0x000fe2000001144f */
[----:B------:R-:W-:Y:S01]  /*a7c0*/  IMAD.IADD R79, R63, 0x1, R70 ;  /* 0x000000013f4f7824 */ /* 0x000fe200078e0246 */
[----:B------:R-:W-:Y:S02]  /*a7d0*/  LOP3.LUT R69, R49, 0x8181585d, RZ, 0xc0, !PT ;  /* 0x8181585d31457812 */ /* 0x000fe400078ec0ff */
[----:B------:R-:W-:Y:S01]  /*a7e0*/  IADD3.X R28, PT, PT, RZ, RZ, RZ, P2, P6 ;  /* 0x000000ffff1c7210 */ /* 0x000fe200017ec4ff */
[----:B------:R-:W-:Y:S01]  /*a7f0*/  IMAD R79, R40, 0x6871ca8d, R79 ;  /* 0x6871ca8d284f7824 */ /* 0x000fe200078e024f */
[----:B------:R-:W-:Y:S02]  /*a800*/  IADD3.X R76, PT, PT, RZ, -0x1, R76, P4, P5 ;  /* 0xffffffffff4c7810 */ /* 0x000fe400027ea44c */
[----:B------:R-:W-:Y:S02]  /*a810*/  IADD3 R73, P5, P6, R73, R74, R26 ;  /* 0x0000004a49497210 */ /* 0x000fe40007ebe01a */
[----:B------:R-:W-:-:S02]  /*a820*/  IADD3 R69, P2, P4, R28, R69, R46 ;  /* 0x000000451c457210 */ /* 0x000fc40007c5e02e */
[----:B------:R-:W-:Y:S02]  /*a830*/  IADD3.X R63, PT, PT, RZ, RZ, RZ, P5, P6 ;  /* 0x000000ffff3f7210 */ /* 0x000fe40002fec4ff */
[----:B------:R-:W-:Y:S02]  /*a840*/  IADD3 R71, P5, P6, R38, -0x7e7ea7a3, R71 ;  /* 0x8181585d26477810 */ /* 0x000fe40007ebe047 */
[----:B------:R-:W-:Y:S02]  /*a850*/  SHF.R.S32.HI R75, RZ, 0x1f, R56 ;  /* 0x0000001fff4b7819 */ /* 0x000fe40000011438 */
[----:B------:R-:W-:Y:S02]  /*a860*/  LOP3.LUT R67, R49, 0xb85045b6, RZ, 0xc0, !PT ;  /* 0xb85045b631437812 */ /* 0x000fe400078ec0ff */
[----:B------:R-:W-:Y:S02]  /*a870*/  IADD3.X R26, PT, PT, RZ, RZ, RZ, P2, P4 ;  /* 0x000000ffff1a7210 */ /* 0x000fe400017e84ff */
[----:B------:R-:W-:-:S02]  /*a880*/  IADD3.X R74, PT, PT, RZ, RZ, RZ, P5, P6 ;  /* 0x000000ffff4a7210 */ /* 0x000fc40002fec4ff */
[----:B------:R-:W-:Y:S01]  /*a890*/  IADD3 R38, P2, P4, R77, R75, -R22 ;  /* 0x0000004b4d267210 */ /* 0x000fe20007c5e816 */
[----:B------:R-:W-:Y:S01]  /*a8a0*/  IMAD R77, R47, -0x7ff8138b, R66 ;  /* 0x8007ec752f4d7824 */ /* 0x000fe200078e0242 */
[----:B------:R-:W-:Y:S02]  /*a8b0*/  SHF.R.S32.HI R70, RZ, 0x1f, R56 ;  /* 0x0000001fff467819 */ /* 0x000fe40000011438 */
[----:B------:R-:W-:Y:S01]  /*a8c0*/  SHF.R.S32.HI R75, RZ, 0x1f, R76 ;  /* 0x0000001fff4b7819 */ /* 0x000fe2000001144c */
[----:B------:R-:W-:Y:S01]  /*a8d0*/  IMAD R46, R40, 0x3c208c16, R77 ;  /* 0x3c208c16282e7824 */ /* 0x000fe200078e024d */
[----:B------:R-:W-:Y:S01]  /*a8e0*/  IADD3 R67, P5, P6, R26, R67, R48 ;  /* 0x000000431a437210 */ /* 0x000fe20007ebe030 */
[----:B------:R-:W-:Y:S01]  /*a8f0*/  IMAD.IADD R77, R61, 0x1, R68 ;  /* 0x000000013d4d7824 */ /* 0x000fe200078e0244 */
[----:B------:R-:W-:Y:S02]  /*a900*/  IADD3.X R70, PT, PT, RZ, -0x1, R70, P2, P4 ;  /* 0xffffffffff467810 */ /* 0x000fe400017e8446 */
[----:B------:R-:W-:Y:S01]  /*a910*/  IADD3 R75, P2, P4, R54, 0x47afba4a, R75 ;  /* 0x47afba4a364b7810 */ /* 0x000fe20007c5e04b */
[----:B------:R-:W-:Y:S01]  /*a920*/  IMAD R77, R40, -0x687e956f, R77 ;  /* 0x97816a91284d7824 */ /* 0x000fe200078e024d */
[----:B------:R-:W-:-:S02]  /*a930*/  IADD3.X R66, PT, PT, RZ, RZ, RZ, P5, P6 ;  /* 0x000000ffff427210 */ /* 0x000fc40002fec4ff */
[----:B------:R-:W-:Y:S02]  /*a940*/  IADD3 R54, P6, PT, R65, 0x278302b9, RZ ;  /* 0x278302b941367810 */ /* 0x000fe40007fde0ff */
[----:B------:R-:W-:Y:S02]  /*a950*/  SHF.R.S32.HI R65, RZ, 0x1f, R76 ;  /* 0x0000001fff417819 */ /* 0x000fe4000001144c */
[----:B------:R-:W-:Y:S01]  /*a960*/  IADD3 R46, P5, PT, R46, 0x278302b9, RZ ;  /* 0x278302b92e2e7810 */ /* 0x000fe20007fbe0ff */
[----:B------:R-:W-:Y:S01]  /*a970*/  IMAD.X R26, RZ, RZ, -0x1, P6 ;  /* 0xffffffffff1a7424 */ /* 0x000fe200030e06ff */
[----:B------:R-:W-:Y:S02]  /*a980*/  LOP3.LUT R28, R49, 0xe131a029, RZ, 0xc0, !PT ;  /* 0xe131a029311c7812 */ /* 0x000fe400078ec0ff */
[----:B------:R-:W-:Y:S01]  /*a990*/  IADD3.X R65, PT, PT, RZ, -0x1, R65, P2, P4 ;  /* 0xffffffffff417810 */ /* 0x000fe200017e8441 */
[----:B------:R-:W-:Y:S01]  /*a9a0*/  IMAD.X R76, RZ, RZ, -0x1, P5 ;  /* 0xffffffffff4c7424 */ /* 0x000fe200028e06ff */
[----:B------:R-:W-:-:S02]  /*a9b0*/  IADD3 R56, P4, P2, R63, R72, R22 ;  /* 0x000000483f387210 */ /* 0x000fc40007a9e016 */
[----:B------:R-:W-:Y:S02]  /*a9c0*/  SHF.R.S32.HI R48, RZ, 0x1f, R26 ;  /* 0x0000001fff307819 */ /* 0x000fe4000001141a */
[----:B------:R-:W-:Y:S02]  /*a9d0*/  IADD3 R63, P5, P6, R66, R28, R55 ;  /* 0x0000001c423f7210 */ /* 0x000fe40007ebe037 */
[----:B------:R-:W-:Y:S02]  /*a9e0*/  IADD3.X R61, PT, PT, RZ, RZ, RZ, P4, P2 ;  /* 0x000000ffff3d7210 */ /* 0x000fe400027e44ff */
[----:B------:R-:W-:Y:S01]  /*a9f0*/  IADD3 R48, P2, P4, R48, -0x3c208c16, R73 ;  /* 0xc3df73ea30307810 */ /* 0x000fe20007c5e049 */
[----:B------:R-:W-:Y:S01]  /*aa00*/  IMAD R73, R47, 0x432eb066, R64 ;  /* 0x432eb0662f497824 */ /* 0x000fe200078e0240 */
[----:B------:R-:W-:Y:S02]  /*aa10*/  SHF.R.S32.HI R22, RZ, 0x1f, R26 ;  /* 0x0000001fff167819 */ /* 0x000fe4000001141a */
[----:B------:R-:W-:-:S02]  /*aa20*/  IADD3.X R68, PT, PT, RZ, RZ, RZ, P5, P6 ;  /* 0x000000ffff447210 */ /* 0x000fc40002fec4ff */
[----:B------:R-:W-:Y:S02]  /*aa30*/  IADD3 R72, P5, P6, R75, -0x47afba4a, R74 ;  /* 0xb85045b64b487810 */ /* 0x000fe40007ebe04a */
[----:B------:R-:W-:Y:S02]  /*aa40*/  IADD3.X R22, PT, PT, R22, -0x1, RZ, P2, P4 ;  /* 0xffffffff16167810 */ /* 0x000fe400017e84ff */
[----:B------:R-:W-:Y:S02]  /*aa50*/  SHF.R.S32.HI R28, RZ, 0x1f, R76 ;  /* 0x0000001fff1c7819 */ /* 0x000fe4000001144c */
[----:B------:R-:W-:Y:S02]  /*aa60*/  IADD3.X R66, PT, PT, RZ, RZ, RZ, P5, P6 ;  /* 0x000000ffff427210 */ /* 0x000fe40002fec4ff */
[----:B------:R-:W-:Y:S02]  /*aa70*/  LOP3.LUT R64, R49, 0x30644e72, RZ, 0xc0, !PT ;  /* 0x30644e7231407812 */ /* 0x000fe400078ec0ff */
[----:B------:R-:W-:-:S02]  /*aa80*/  IADD3 RZ, P5, P6, R63, RZ, RZ ;  /* 0x000000ff3fff7210 */ /* 0x000fc40007ebe0ff */
[----:B------:R-:W-:Y:S02]  /*aa90*/  SHF.R.S32.HI R55, RZ, 0x1f, R22 ;  /* 0x0000001fff377819 */ /* 0x000fe40000011416 */
[----:B------:R-:W-:Y:S02]  /*aaa0*/  IADD3 R73, PT, PT, R60, R73, RZ ;  /* 0x000000493c497210 */ /* 0x000fe40007ffe0ff */
[----:B------:R-:W-:Y:S02]  /*aab0*/  IADD3 R28, P2, P4, R79, -0x3c208c16, R28 ;  /* 0xc3df73ea4f1c7810 */ /* 0x000fe40007c5e01c */
[----:B------:R-:W-:Y:S02]  /*aac0*/  SHF.R.S32.HI R60, RZ, 0x1f, R76 ;  /* 0x0000001fff3c7819 */ /* 0x000fe4000001144c */
[----:B------:R-:W-:Y:S02]  /*aad0*/  IADD3.X R64, PT, PT, R68, R64, R59, P5, P6 ;  /* 0x0000004044407210 */ /* 0x000fe40002fec43b */
[----:B------:R-:W-:-:S02]  /*aae0*/  SHF.R.S32.HI R59, RZ, 0x1f, R70 ;  /* 0x0000001fff3b7819 */ /* 0x000fc40000011446 */
[----:B------:R-:W-:Y:S02]  /*aaf0*/  IADD3 R55, P5, P6, R55, -0x6871ca8d, R56 ;  /* 0x978e357337377810 */ /* 0x000fe40007ebe038 */
[----:B------:R-:W-:Y:S02]  /*ab00*/  SHF.R.S32.HI R22, RZ, 0x1f, R22 ;  /* 0x0000001fff167819 */ /* 0x000fe40000011416 */
[----:B------:R-:W-:Y:S02]  /*ab10*/  IADD3.X R60, PT, PT, RZ, -0x1, R60, P2, P4 ;  /* 0xffffffffff3c7810 */ /* 0x000fe400017e843c */
[----:B------:R-:W-:Y:S02]  /*ab20*/  IADD3 R59, P2, P4, R31, R59, -R14 ;  /* 0x0000003b1f3b7210 */ /* 0x000fe40007c5e80e */
[----:B------:R-:W-:Y:S02]  /*ab30*/  IADD3.X R22, PT, PT, R22, -0x1, RZ, P5, P6 ;  /* 0xffffffff16167810 */ /* 0x000fe40002fec4ff */
[----:B------:R-:W-:-:S02]  /*ab40*/  SHF.R.S32.HI R31, RZ, 0x1f, R70 ;  /* 0x0000001fff1f7819 */ /* 0x000fc40000011446 */
[----:B------:R-:W-:Y:S02]  /*ab50*/  SHF.R.S32.HI R26, RZ, 0x1f, R60 ;  /* 0x0000001fff1a7819 */ /* 0x000fe4000001143c */
[----:B------:R-:W-:Y:S02]  /*ab60*/  IADD3 R14, P5, P6, R61, R39, R14 ;  /* 0x000000273d0e7210 */ /* 0x000fe40007ebe00e */
[----:B------:R-:W-:Y:S02]  /*ab70*/  SHF.R.S32.HI R49, RZ, 0x1f, R22 ;  /* 0x0000001fff317819 */ /* 0x000fe40000011416 */
[----:B------:R-:W-:Y:S02]  /*ab80*/  IADD3.X R31, PT, PT, RZ, -0x1, R31, P2, P4 ;  /* 0xffffffffff1f7810 */ /* 0x000fe400017e841f */
[----:B------:R-:W-:Y:S02]  /*ab90*/  IADD3 R39, P2, P4, R77, -0x6871ca8d, R26 ;  /* 0x978e35734d277810 */ /* 0x000fe40007c5e01a */
[----:B------:R-:W-:-:S02]  /*aba0*/  IADD3.X R26, PT, PT, RZ, RZ, RZ, P5, P6 ;  /* 0x000000ffff1a7210 */ /* 0x000fc40002fec4ff */
[----:B------:R-:W-:Y:S02]  /*abb0*/  SHF.R.S32.HI R60, RZ, 0x1f, R60 ;  /* 0x0000001fff3c7819 */ /* 0x000fe4000001143c */
[----:B------:R-:W-:Y:S02]  /*abc0*/  IADD3 R49, P5, P6, R49, 0x687e956f, R14 ;  /* 0x687e956f31317810 */ /* 0x000fe40007ebe00e */
[----:B------:R-:W-:Y:S02]  /*abd0*/  SHF.R.S32.HI R14, RZ, 0x1f, R22 ;  /* 0x0000001fff0e7819 */ /* 0x000fe40000011416 */
[----:B------:R-:W-:Y:S02]  /*abe0*/  SHF.R.S32.HI R61, RZ, 0x1f, R31 ;  /* 0x0000001fff3d7819 */ /* 0x000fe4000001141f */
[----:B------:R-:W-:Y:S02]  /*abf0*/  IADD3.X R60, PT, PT, RZ, -0x1, R60, P2, P4 ;  /* 0xffffffffff3c7810 */ /* 0x000fe400017e843c */
[----:B------:R-:W-:-:S02]  /*ac00*/  IADD3.X R14, PT, PT, R14, -0x1, RZ, P5, P6 ;  /* 0xffffffff0e0e7810 */ /* 0x000fc40002fec4ff */
[--C-:B------:R-:W-:Y:S02]  /*ac10*/  IADD3 R69, P2, P4, R26, R69, R18.reuse ;  /* 0x000000451a457210 */ /* 0x100fe40007c5e012 */
[----:B------:R-:W-:Y:S01]  /*ac20*/  IADD3 R61, P5, P6, R71, R61, -R18 ;  /* 0x0000003d473d7210 */ /* 0x000fe20007ebe812 */
[C---:B------:R-:W-:Y:S01]  /*ac30*/  IMAD R18, R40.reuse, -0x7e7ea7a3, R73 ;  /* 0x8181585d28127824 */ /* 0x040fe200078e0249 */
[----:B------:R-:W-:Y:S01]  /*ac40*/  SHF.R.S32.HI R26, RZ, 0x1f, R31 ;  /* 0x0000001fff1a7819 */ /* 0x000fe2000001141f */
[C---:B------:R-:W-:Y:S01]  /*ac50*/  IMAD R71, R47.reuse, 0xdf490f1, RZ ;  /* 0x0df490f12f477824 */ /* 0x040fe200078e02ff */
[----:B------:R-:W-:Y:S01]  /*ac60*/  SHF.R.S32.HI R31, RZ, 0x1f, R60 ;  /* 0x0000001fff1f7819 */ /* 0x000fe2000001143c */
[----:B------:R-:W-:Y:S01]  /*ac70*/  IMAD R47, R47, 0x47b01102, RZ ;  /* 0x47b011022f2f7824 */ /* 0x000fe200078e02ff */
[----:B------:R-:W-:Y:S01]  /*ac80*/  SHF.R.S32.HI R22, RZ, 0x1f, R14 ;  /* 0x0000001fff167819 */ /* 0x000fe2000001140e */
[----:B------:R-:W-:Y:S01]  /*ac90*/  IMAD R71, R40, -0x47afba4a, R71 ;  /* 0xb85045b628477824 */ /* 0x000fe200078e0247 */
[----:B------:R-:W-:-:S02]  /*aca0*/  IADD3.X R26, PT, PT, RZ, -0x1, R26, P5, P6 ;  /* 0xffffffffff1a7810 */ /* 0x000fc40002fec41a */
[----:B------:R-:W-:Y:S01]  /*acb0*/  IADD3 R31, P5, P6, R18, 0x687e956f, R31 ;  /* 0x687e956f121f7810 */ /* 0x000fe20007ebe01f */
[----:B------:R-:W-:Y:S01]  /*acc0*/  IMAD.IADD R71, R58, 0x1, R71 ;  /* 0x000000013a477824 */ /* 0x000fe200078e0247 */
[----:B------:R-:W-:Y:S02]  /*acd0*/  IADD3.X R18, PT, PT, RZ, RZ, RZ, P2, P4 ;  /* 0x000000ffff127210 */ /* 0x000fe400017e84ff */
[----:B------:R-:W-:Y:S02]  /*ace0*/  IADD3 R22, P2, P4, R22, 0x7e7ea7a3, R69 ;  /* 0x7e7ea7a316167810 */ /* 0x000fe40007c5e045 */
[----:B------:R-:W-:Y:S02]  /*acf0*/  SHF.R.S32.HI R60, RZ, 0x1f, R60 ;  /* 0x0000001fff3c7819 */ /* 0x000fe4000001143c */
[----:B------:R-:W-:Y:S02]  /*ad00*/  SHF.R.S32.HI R14, RZ, 0x1f, R14 ;  /* 0x0000001fff0e7819 */ /* 0x000fe4000001140e */
[----:B------:R-:W-:-:S02]  /*ad10*/  SHF.R.S32.HI R69, RZ, 0x1f, R26 ;  /* 0x0000001fff457819 */ /* 0x000fc4000001141a */
[----:B------:R-:W-:Y:S02]  /*ad20*/  IADD3.X R60, PT, PT, RZ, -0x1, R60, P5, P6 ;  /* 0xffffffffff3c7810 */ /* 0x000fe40002fec43c */
[----:B------:R-:W-:Y:S02]  /*ad30*/  IADD3.X R58, PT, PT, R14, -0x1, RZ, P2, P4 ;  /* 0xffffffff0e3a7810 */ /* 0x000fe400017e84ff */
[----:B------:R-:W-:Y:S02]  /*ad40*/  IADD3 R56, P5, P6, R72, R69, -R20 ;  /* 0x0000004548387210 */ /* 0x000fe40007ebe814 */
[----:B------:R-:W-:Y:S02]  /*ad50*/  SHF.R.S32.HI R14, RZ, 0x1f, R26 ;  /* 0x0000001fff0e7819 */ /* 0x000fe4000001141a */
[----:B------:R-:W-:Y:S02]  /*ad60*/  IADD3 R67, P2, P4, R18, R67, R20 ;  /* 0x0000004312437210 */ /* 0x000fe40007c5e014 */
[----:B------:R-:W-:-:S02]  /*ad70*/  SHF.R.S32.HI R26, RZ, 0x1f, R60 ;  /* 0x0000001fff1a7819 */ /* 0x000fc4000001143c */
[----:B------:R-:W-:Y:S02]  /*ad80*/  SHF.R.S32.HI R18, RZ, 0x1f, R58 ;  /* 0x0000001fff127819 */ /* 0x000fe4000001143a */
[----:B------:R-:W-:Y:S01]  /*ad90*/  IADD3.X R20, PT, PT, RZ, -0x1, R14, P5, P6 ;  /* 0xffffffffff147810 */ /* 0x000fe20002fec40e */
[-C--:B------:R-:W-:Y:S01]  /*ada0*/  IMAD R14, R34, R51.reuse, R27 ;  /* 0x00000033220e7224 */ /* 0x080fe200078e021b */
[----:B------:R-:W-:Y:S02]  /*adb0*/  IADD3.X R68, PT, PT, RZ, RZ, RZ, P2, P4 ;  /* 0x000000ffff447210 */ /* 0x000fe400017e84ff */
[----:B------:R-:W-:Y:S01]  /*adc0*/  IADD3 R26, P5, P6, R71, 0x7e7ea7a3, R26 ;  /* 0x7e7ea7a3471a7810 */ /* 0x000fe20007ebe01a */
[----:B------:R-:W-:Y:S01]  /*add0*/  IMAD R71, R42, R51, R21 ;  /* 0x000000332a477224 */ /* 0x000fe200078e0215 */
[----:B------:R-:W-:Y:S01]  /*ade0*/  IADD3 R18, P2, P4, R67, 0x47afba4a, R18 ;  /* 0x47afba4a43127810 */ /* 0x000fe20007c5e012 */
[----:B------:R-:W-:Y:S01]  /*adf0*/  IMAD R21, R36, R53, R17 ;  /* 0x0000003524157224 */ /* 0x000fe200078e0211 */
[----:B------:R-:W-:Y:S01]  /*ae00*/  SHF.R.S32.HI R69, RZ, 0x1f, R60 ;  /* 0x0000001fff457819 */ /* 0x000fe2000001143c */
[----:B------:R-:W-:Y:S01]  /*ae10*/  IMAD R17, R12, 0x432eb066, R25 ;  /* 0x432eb0660c117824 */ /* 0x000fe200078e0219 */
[----:B------:R-:W-:Y:S01]  /*ae20*/  SHF.R.S32.HI R67, RZ, 0x1f, R65 ;  /* 0x0000001fff437819 */ /* 0x000fe20000011441 */
[C---:B------:R-:W-:Y:S01]  /*ae30*/  IMAD R25, R36.reuse, R50, R13 ;  /* 0x0000003224197224 */ /* 0x040fe200078e020d */
[----:B------:R-:W-:Y:S01]  /*ae40*/  SHF.R.S32.HI R27, RZ, 0x1f, R58 ;  /* 0x0000001fff1b7819 */ /* 0x000fe2000001143a */
[----:B------:R-:W-:Y:S01]  /*ae50*/  IMAD R51, R36, R51, R17 ;  /* 0x0000003324337224 */ /* 0x000fe200078e0211 */
[----:B------:R-:W-:Y:S01]  /*ae60*/  IADD3.X R69, PT, PT, RZ, -0x1, R69, P5, P6 ;  /* 0xffffffffff457810 */ /* 0x000fe20002fec445 */
[----:B------:R-:W-:Y:S01]  /*ae70*/  IMAD.WIDE.U32 R16, R12, -0x1b799c77, RZ ;  /* 0xe48663890c107825 */ /* 0x000fe200078e00ff */
[----:B------:R-:W-:-:S02]  /*ae80*/  IADD3 R67, P5, P6, R62, 0x1ece5fd7, R67 ;  /* 0x1ece5fd73e437810 */ /* 0x000fc40007ebe043 */
[----:B------:R-:W-:Y:S01]  /*ae90*/  SHF.R.S32.HI R65, RZ, 0x1f, R65 ;  /* 0x0000001fff417819 */ /* 0x000fe20000011441 */
[----:B------:R-:W-:Y:S01]  /*aea0*/  IMAD R36, R40, -0x1ece5fd7, R47 ;  /* 0xe131a02928247824 */ /* 0x000fe200078e022f */
[----:B------:R-:W-:Y:S01]  /*aeb0*/  IADD3.X R27, PT, PT, RZ, -0x1, R27, P2, P4 ;  /* 0xffffffffff1b7810 */ /* 0x000fe200017e841b */
[-C--:B------:R-:W-:Y:S01]  /*aec0*/  IMAD R71, R35, R52.reuse, R71 ;  /* 0x0000003423477224 */ /* 0x080fe200078e0247 */
[----:B------:R-:W-:Y:S01]  /*aed0*/  IADD3 R41, P2, PT, R32, R41, RZ ;  /* 0x0000002920297210 */ /* 0x000fe20007f5e0ff */
[C---:B------:R-:W-:Y:S01]  /*aee0*/  IMAD R25, R12.reuse, 0x681240c5, R25 ;  /* 0x681240c50c197824 */ /* 0x040fe200078e0219 */
[----:B------:R-:W-:Y:S01]  /*aef0*/  IADD3.X R32, PT, PT, RZ, -0x1, R65, P5, P6 ;  /* 0xffffffffff207810 */ /* 0x000fe20002fec441 */
[----:B------:R-:W-:Y:S01]  /*af00*/  IMAD R65, R12, -0x782df87e, R37 ;  /* 0x87d207820c417824 */ /* 0x000fe200078e0225 */
[----:B------:R-:W-:Y:S01]  /*af10*/  IADD3 R60, P4, P5, R67, -0x1ece5fd7, R66 ;  /* 0xe131a029433c7810 */ /* 0x000fe20007d9e042 */
[----:B------:R-:W-:Y:S01]  /*af20*/  IMAD.IADD R47, R41, 0x1, R36 ;  /* 0x00000001292f7824 */ /* 0x000fe200078e0224 */
[----:B------:R-:W-:Y:S01]  /*af30*/  SHF.R.S32.HI R13, RZ, 0x1f, R20 ;  /* 0x0000001fff0d7819 */ /* 0x000fe20000011414 */
[----:B------:R-:W-:Y:S01]  /*af40*/  IMAD R36, R34, R53, R71 ;  /* 0x0000003522247224 */ /* 0x000fe200078e0247 */
[----:B------:R-:W-:Y:S01]  /*af50*/  IADD3.X R16, PT, PT, RZ, RZ, RZ, P4, P5 ;  /* 0x000000ffff107210 */ /* 0x000fe200027ea4ff */
[----:B------:R-:W-:Y:S01]  /*af60*/  IMAD R25, R43, R45, R25 ;  /* 0x0000002d2b197224 */ /* 0x000fe200078e0219 */
[----:B------:R-:W-:Y:S01]  /*af70*/  IADD3 R60, P4, P5, R60, R13, -R24 ;  /* 0x0000000d3c3c7210 */ /* 0x000fe20007d9e818 */
[----:B------:R-:W-:Y:S01]  /*af80*/  IMAD R21, R12, 0xc5e1a99, R21 ;  /* 0x0c5e1a990c157824 */ /* 0x000fe200078e0215 */
[----:B------:R-:W-:Y:S01]  /*af90*/  SHF.R.S32.HI R37, RZ, 0x1f, R20 ;  /* 0x0000001fff257819 */ /* 0x000fe20000011414 */
[----:B------:R-:W-:Y:S01]  /*afa0*/  IMAD.IADD R20, R17, 0x1, R65 ;  /* 0x0000000111147824 */ /* 0x000fe200078e0241 */
[----:B------:R-:W-:Y:S01]  /*afb0*/  SHF.R.S32.HI R13, RZ, 0x1f, R32 ;  /* 0x0000001fff0d7819 */ /* 0x000fe20000011420 */
[C---:B------:R-:W-:Y:S01]  /*afc0*/  IMAD R51, R43.reuse, R52, R51 ;  /* 0x000000342b337224 */ /* 0x040fe200078e0233 */
[----:B------:R-:W-:Y:S01]  /*afd0*/  IADD3.X R37, PT, PT, RZ, -0x1, R37, P4, P5 ;  /* 0xffffffffff257810 */ /* 0x000fe200027ea425 */
[----:B------:R-:W-:Y:S01]  /*afe0*/  IMAD R21, R43, R44, R21 ;  /* 0x0000002c2b157224 */ /* 0x000fe200078e0215 */
[----:B------:R-:W-:Y:S01]  /*aff0*/  IADD3 R24, P4, P5, R68, R63, R24 ;  /* 0x0000003f44187210 */ /* 0x000fe20007d9e018 */
[----:B------:R-:W-:Y:S01]  /*b000*/  IMAD R51, R20, -0x7e7ea7a3, R51 ;  /* 0x8181585d14337824 */ /* 0x000fe200078e0233 */
[----:B------:R-:W-:Y:S01]  /*b010*/  SHF.R.S32.HI R41, RZ, 0x1f, R27 ;  /* 0x0000001fff297819 */ /* 0x000fe2000001141b */
[----:B------:R-:W-:Y:S01]  /*b020*/  IMAD R21, R42, R45, R21 ;  /* 0x0000002d2a157224 */ /* 0x000fe200078e0215 */
[----:B------:R-:W-:Y:S01]  /*b030*/  IADD3 R57, PT, PT, R16, R13, R57 ;  /* 0x0000000d10397210 */ /* 0x000fe20007ffe039 */
[----:B------:R-:W-:Y:S01]  /*b040*/  IMAD.X R13, RZ, RZ, RZ, P0 ;  /* 0x000000ffff0d7224 */ /* 0x000fe200000e06ff */
[----:B------:R-:W-:-:S02]  /*b050*/  SHF.R.S32.HI R32, RZ, 0x1f, R37 ;  /* 0x0000001fff207819 */ /* 0x000fc40000011425 */
[----:B------:R-:W-:Y:S02]  /*b060*/  IADD3.X R17, PT, PT, RZ, RZ, RZ, P4, P5 ;  /* 0x000000ffff117210 */ /* 0x000fe400027ea4ff */
[----:B------:R-:W-:Y:S01]  /*b070*/  SHF.R.S32.HI R16, RZ, 0x1f, R27 ;  /* 0x0000001fff107819 */ /* 0x000fe2000001141b */
[----:B------:R-:W-:Y:S01]  /*b080*/  IMAD R27, R40, 0x30644e72, RZ ;  /* 0x30644e72281b7824 */ /* 0x000fe200078e02ff */
[----:B------:R-:W-:Y:S02]  /*b090*/  IADD3 R41, P5, P6, R24, 0x1ece5fd7, R41 ;  /* 0x1ece5fd718297810 */ /* 0x000fe40007ebe029 */
[----:B------:R-:W-:Y:S02]  /*b0a0*/  IADD3 R32, P0, P4, R57, R32, -R29 ;  /* 0x0000002039207210 */ /* 0x000fe40007c1e81d */
[----:B------:R-:W-:Y:S02]  /*b0b0*/  SHF.R.S32.HI R37, RZ, 0x1f, R37 ;  /* 0x0000001fff257819 */ /* 0x000fe40000011425 */
[----:B------:R-:W-:-:S02]  /*b0c0*/  IADD3.X R16, PT, PT, RZ, -0x1, R16, P5, P6 ;  /* 0xffffffffff107810 */ /* 0x000fc40002fec410 */
[----:B------:R-:W-:Y:S02]  /*b0d0*/  IADD3 RZ, P6, PT, RZ, R24, RZ ;  /* 0x00000018ffff7210 */ /* 0x000fe40007fde0ff */
[----:B------:R-:W-:Y:S02]  /*b0e0*/  IADD3.X R37, PT, PT, RZ, -0x1, R37, P0, P4 ;  /* 0xffffffffff257810 */ /* 0x000fe400007e8425 */
[----:B------:R-:W-:Y:S02]  /*b0f0*/  SHF.R.S32.HI R58, RZ, 0x1f, R69 ;  /* 0x0000001fff3a7819 */ /* 0x000fe40000011445 */
[----:B------:R-:W-:Y:S01]  /*b100*/  IADD3.X R64, PT, PT, R17, R64, R29, P6, P1 ;  /* 0x0000004011407210 */ /* 0x000fe200037e241d */
[----:B------:R-:W-:Y:S01]  /*b110*/  IMAD R29, R42, R44, R19 ;  /* 0x0000002c2a1d7224 */ /* 0x000fe200078e0213 */
[----:B------:R-:W-:Y:S02]  /*b120*/  LOP3.LUT R24, R37, 0xd87cfd47, RZ, 0xc0, !PT ;  /* 0xd87cfd4725187812 */ /* 0x000fe400078ec0ff */
[----:B------:R-:W-:Y:S01]  /*b130*/  SHF.R.S32.HI R17, RZ, 0x1f, R16 ;  /* 0x0000001fff117819 */ /* 0x000fe20000011410 */
[----:B------:R-:W-:Y:S01]  /*b140*/  IMAD R29, R20, 0x3c208c16, R29 ;  /* 0x3c208c16141d7824 */ /* 0x000fe200078e021d */
[----:B------:R-:W-:Y:S01]  /*b150*/  IADD3 R13, P5, PT, R13, R36, RZ ;  /* 0x000000240d0d7210 */ /* 0x000fe20007fbe0ff */
[----:B------:R-:W-:Y:S01]  /*b160*/  IMAD.X R36, RZ, RZ, RZ, P2 ;  /* 0x000000ffff247224 */ /* 0x000fe200010e06ff */
[----:B------:R-:W-:-:S02]  /*b170*/  IADD3 R58, P0, P1, R47, 0x47afba4a, R58 ;  /* 0x47afba4a2f3a7810 */ /* 0x000fc4000791e03a */
[----:B------:R-:W-:Y:S02]  /*b180*/  IADD3 R47, P2, PT, R24, R33, RZ ;  /* 0x00000021182f7210 */ /* 0x000fe40007f5e0ff */
[----:B------:R-:W-:Y:S02]  /*b190*/  IADD3 R17, P4, P6, R64, -0x30644e72, R17 ;  /* 0xcf9bb18e40117810 */ /* 0x000fe40007e9e011 */
[----:B------:R-:W-:Y:S02]  /*b1a0*/  SHF.R.S32.HI R40, RZ, 0x1f, R69 ;  /* 0x0000001fff287819 */ /* 0x000fe40000011445 */
[----:B------:R-:W-:Y:S02]  /*b1b0*/  SHF.R.S32.HI R33, RZ, 0x1f, R16 ;  /* 0x0000001fff217819 */ /* 0x000fe40000011410 */
[----:B------:R-:W-:Y:S02]  /*b1c0*/  LOP3.LUT R27, R27, 0xfffffffe, RZ, 0xc0, !PT ;  /* 0xfffffffe1b1b7812 */ /* 0x000fe400078ec0ff */
[----:B------:R-:W-:-:S02]  /*b1d0*/  LOP3.LUT R57, R37, 0x3c208c16, RZ, 0xc0, !PT ;  /* 0x3c208c1625397812 */ /* 0x000fc400078ec0ff */
[----:B------:R-:W-:Y:S02]  /*b1e0*/  IADD3.X R16, PT, PT, RZ, RZ, RZ, P2, !PT ;  /* 0x000000ffff107210 */ /* 0x000fe400017fe4ff */
[----:B------:R-:W-:Y:S02]  /*b1f0*/  IADD3.X R40, PT, PT, RZ, -0x1, R40, P0, P1 ;  /* 0xffffffffff287810 */ /* 0x000fe400007e2428 */
[----:B------:R-:W-:Y:S02]  /*b200*/  IADD3.X R33, PT, PT, RZ, -0x1, R33, P4, P6 ;  /* 0xffffffffff217810 */ /* 0x000fe400027ec421 */
[----:B------:R-:W-:Y:S02]  /*b210*/  IADD3 R27, P0, P1, R36, R27, R23 ;  /* 0x0000001b241b7210 */ /* 0x000fe4000791e017 */
[----:B------:R-:W-:Y:S02]  /*b220*/  IADD3 R57, P4, P6, R16, R57, R30 ;  /* 0x0000003910397210 */ /* 0x000fe40007e9e01e */
[----:B------:R-:W-:-:S02]  /*b230*/  SHF.R.S32.HI R36, RZ, 0x1f, R40 ;  /* 0x0000001fff247819 */ /* 0x000fc40000011428 */
[----:B------:R-:W-:Y:S02]  /*b240*/  LOP3.LUT R23, R33, 0xd87cfd47, RZ, 0xc0, !PT ;  /* 0xd87cfd4721177812 */ /* 0x000fe400078ec0ff */
[----:B------:R-:W-:Y:S02]  /*b250*/  IADD3.X R65, PT, PT, RZ, RZ, RZ, P0, P1 ;  /* 0x000000ffff417210 */ /* 0x000fe400007e24ff */
[----:B------:R-:W-:Y:S02]  /*b260*/  IADD3.X R24, PT, PT, RZ, RZ, RZ, P4, P6 ;  /* 0x000000ffff187210 */ /* 0x000fe400027ec4ff */
[----:B------:R-:W-:Y:S02]  /*b270*/  IADD3 R36, P0, P1, R27, 0x1ece5fd7, R36 ;  /* 0x1ece5fd71b247810 */ /* 0x000fe4000791e024 */
[----:B------:R-:W-:Y:S02]  /*b280*/  IADD3 R16, P4, PT, R23, R54, RZ ;  /* 0x0000003617107210 */ /* 0x000fe40007f9e0ff */
[----:B------:R-:W-:-:S02]  /*b290*/  SHF.R.S32.HI R40, RZ, 0x1f, R40 ;  /* 0x0000001fff287819 */ /* 0x000fc40000011428 */
[----:B------:R-:W-:Y:S01]  /*b2a0*/  LOP3.LUT R63, R37, 0x6871ca8d, RZ, 0xc0, !PT ;  /* 0x6871ca8d253f7812 */ /* 0x000fe200078ec0ff */
[----:B------:R-:W-:Y:S01]  /*b2b0*/  IMAD.X R23, RZ, RZ, RZ, P4 ;  /* 0x000000ffff177224 */ /* 0x000fe200020e06ff */
[----:B------:R-:W-:Y:S02]  /*b2c0*/  IADD3.X R40, PT, PT, RZ, -0x1, R40, P0, P1 ;  /* 0xffffffffff287810 */ /* 0x000fe400007e2428 */
[----:B------:R-:W-:Y:S02]  /*b2d0*/  IADD3 R63, P0, P1, R24, R63, R38 ;  /* 0x0000003f183f7210 */ /* 0x000fe4000791e026 */
[----:B------:R-:W-:Y:S02]  /*b2e0*/  LOP3.LUT R19, R33, 0x3c208c16, RZ, 0xc0, !PT ;  /* 0x3c208c1621137812 */ /* 0x000fe400078ec0ff */
[----:B------:R-:W-:Y:S01]  /*b2f0*/  IADD3 RZ, P2, PT, RZ, R27, RZ ;  /* 0x0000001bffff7210 */ /* 0x000fe20007f5e0ff */
[C---:B------:R-:W-:Y:S01]  /*b300*/  IMAD R27, R42.reuse, R52, R25 ;  /* 0x000000342a1b7224 */ /* 0x040fe200078e0219 */
[----:B------:R-:W-:Y:S01]  /*b310*/  LOP3.LUT R24, R37, 0x97816a91, RZ, 0xc0, !PT ;  /* 0x97816a9125187812 */ /* 0x000fe200078ec0ff */
[----:B------:R-:W-:Y:S01]  /*b320*/  IMAD R42, R42, R53, R51 ;  /* 0x000000352a2a7224 */ /* 0x000fe200078e0233 */
[----:B------:R-:W-:Y:S01]  /*b330*/  IADD3.X R25, PT, PT, RZ, RZ, RZ, P0, P1 ;  /* 0x000000ffff197210 */ /* 0x000fe200007e24ff */
[----:B------:R-:W-:Y:S01]  /*b340*/  IMAD R51, R16, R16, RZ ;  /* 0x0000001010337224 */ /* 0x000fe200078e02ff */
[----:B------:R-:W-:-:S02]  /*b350*/  IADD3 R19, P4, P6, R23, R19, R48 ;  /* 0x0000001317137210 */ /* 0x000fc40007e9e030 */
[----:B------:R-:W-:Y:S01]  /*b360*/  IADD3 R59, P0, P1, R25, R24, R59 ;  /* 0x00000018193b7210 */ /* 0x000fe2000791e03b */
[----:B------:R-:W-:Y:S01]  /*b370*/  IMAD.WIDE.U32 R66, R51, -0x1b799c77, RZ ;  /* 0xe486638933427825 */ /* 0x000fe200078e00ff */
[----:B------:R-:W-:Y:S02]  /*b380*/  IADD3.X R25, PT, PT, RZ, RZ, RZ, P4, P6 ;  /* 0x000000ffff197210 */ /* 0x000fe400027ec4ff */
[----:B------:R-:W-:Y:S01]  /*b390*/  IADD3 R46, P6, PT, R46, -0x278302b9, RZ ;  /* 0xd87cfd472e2e7810 */ /* 0x000fe20007fde0ff */
[-C--:B------:R-:W-:Y:S01]  /*b3a0*/  IMAD R23, R16, R19.reuse, RZ ;  /* 0x0000001310177224 */ /* 0x080fe200078e02ff */
[----:B------:R-:W-:Y:S01]  /*b3b0*/  LOP3.LUT R24, R33, 0x6871ca8d, RZ, 0xc0, !PT ;  /* 0x6871ca8d21187812 */ /* 0x000fe200078ec0ff */
[----:B------:R-:W-:Y:S01]  /*b3c0*/  IMAD R38, R19, R19, RZ ;  /* 0x0000001313267224 */ /* 0x000fe200078e02ff */
[----:B------:R-:W-:Y:S01]  /*b3d0*/  LOP3.LUT R54, R37, 0x8181585d, RZ, 0xc0, !PT ;  /* 0x8181585d25367812 */ /* 0x000fe200078ec0ff */
[----:B------:R-:W-:Y:S01]  /*b3e0*/  IMAD.SHL.U32 R23, R23, 0x2, RZ ;  /* 0x0000000217177824 */ /* 0x000fe200078e00ff */
[----:B------:R-:W-:Y:S01]  /*b3f0*/  IADD3.X R30, PT, PT, RZ, RZ, RZ, P0, P1 ;  /* 0x000000ffff1e7210 */ /* 0x000fe200007e24ff */
[----:B------:R-:W-:Y:S01]  /*b400*/  IMAD.X R43, RZ, RZ, RZ, P6 ;  /* 0x000000ffff2b7224 */ /* 0x000fe200030e06ff */
[----:B------:R-:W-:Y:S01]  /*b410*/  IADD3 R25, P1, P0, R25, R24, R55 ;  /* 0x0000001819197210 */ /* 0x000fe2000783e037 */
[----:B------:R-:W-:Y:S01]  /*b420*/  IMAD R53, R51, -0x7ff8138b, RZ ;  /* 0x8007ec7533357824 */ /* 0x000fe200078e02ff */
[----:B------:R-:W-:-:S02]  /*b430*/  IADD3 R48, P6, PT, R47, -R46, RZ ;  /* 0x8000002e2f307210 */ /* 0x000fc40007fde0ff */
[----:B------:R-:W-:Y:S02]  /*b440*/  LEA.HI.X.SX32 R40, R40, R65, 0x1, P2 ;  /* 0x0000004128287211 */ /* 0x000fe400010f0eff */
[----:B------:R-:W-:Y:S01]  /*b450*/  IADD3 R54, P2, P4, R30, R54, R61 ;  /* 0x000000361e367210 */ /* 0x000fe20007c5e03d */
[----:B------:R-:W-:Y:S01]  /*b460*/  IMAD R30, R23, -0x1b799c77, RZ ;  /* 0xe4866389171e7824 */ /* 0x000fe200078e02ff */
[----:B------:R-:W-:Y:S01]  /*b470*/  IADD3.X R23, PT, PT, RZ, RZ, RZ, P1, P0 ;  /* 0x000000ffff177210 */ /* 0x000fe20000fe04ff */
[----:B------:R-:W-:Y:S01]  /*b480*/  IMAD.X R65, RZ, RZ, -0x1, P6 ;  /* 0xffffffffff417424 */ /* 0x000fe200030e06ff */
[----:B------:R-:W-:Y:S01]  /*b490*/  IADD3 R47, P0, P1, R43, 0x3c208c16, R28 ;  /* 0x3c208c162b2f7810 */ /* 0x000fe2000791e01c */
[----:B------:R-:W-:Y:S01]  /*b4a0*/  IMAD R43, R25, R16, RZ ;  /* 0x00000010192b7224 */ /* 0x000fe200078e02ff */
[----:B------:R-:W-:Y:S01]  /*b4b0*/  LOP3.LUT R24, R33, 0x97816a91, RZ, 0xc0, !PT ;  /* 0x97816a9121187812 */ /* 0x000fe200078ec0ff */
[----:B------:R-:W-:Y:S01]  /*b4c0*/  IMAD R66, R51, -0x782df87e, R30 ;  /* 0x87d2078233427824 */ /* 0x000fe200078e021e */
[----:B------:R-:W-:-:S02]  /*b4d0*/  IADD3.X R30, PT, PT, RZ, RZ, RZ, P2, P4 ;  /* 0x000000ffff1e7210 */ /* 0x000fc400017e84ff */
[----:B------:R-:W-:Y:S01]  /*b4e0*/  IADD3 R24, P2, P4, R23, R24, R49 ;  /* 0x0000001817187210 */ /* 0x000fe20007c5e031 */
[----:B------:R-:W-:Y:S01]  /*b4f0*/  IMAD.IADD R66, R67, 0x1, R66 ;  /* 0x0000000143427824 */ /* 0x000fe200078e0242 */
[----:B------:R-:W-:Y:S02]  /*b500*/  SHF.R.S32.HI R62, RZ, 0x1f, R65 ;  /* 0x0000001fff3e7819 */ /* 0x000fe40000011441 */
[----:B------:R-:W-:Y:S02]  /*b510*/  SHF.L.U32 R49, R43, 0x1, RZ ;  /* 0x000000012b317819 */ /* 0x000fe400000006ff */
[----:B------:R-:W-:Y:S02]  /*b520*/  LOP3.LUT R55, R37, 0xb85045b6, RZ, 0xc0, !PT ;  /* 0xb85045b625377812 */ /* 0x000fe400078ec0ff */
[----:B------:R-:W-:Y:S02]  /*b530*/  IADD3.X R50, PT, PT, RZ, RZ, RZ, P0, P1 ;  /* 0x000000ffff327210 */ /* 0x000fe400007e24ff */
[----:B------:R-:W-:-:S02]  /*b540*/  IADD3 R62, P1, P0, R57, R62, -R47 ;  /* 0x0000003e393e7210 */ /* 0x000fc4000783e82f */
[----:B------:R-:W-:Y:S02]  /*b550*/  SHF.R.S32.HI R65, RZ, 0x1f, R65 ;  /* 0x0000001fff417819 */ /* 0x000fe40000011441 */
[----:B------:R-:W-:Y:S02]  /*b560*/  IADD3.X R28, PT, PT, RZ, RZ, RZ, P2, P4 ;  /* 0x000000ffff1c7210 */ /* 0x000fe400017e84ff */
[----:B------:R-:W-:Y:S02]  /*b570*/  LOP3.LUT R49, R49, 0xfffffffe, RZ, 0xc0, !PT ;  /* 0xfffffffe31317812 */ /* 0x000fe400078ec0ff */
[----:B------:R-:W-:Y:S01]  /*b580*/  IADD3 R55, P4, P6, R30, R55, R56 ;  /* 0x000000371e377210 */ /* 0x000fe20007e9e038 */
[----:B------:R-:W-:Y:S01]  /*b590*/  IMAD R30, R66, 0x3c208c16, R53 ;  /* 0x3c208c16421e7824 */ /* 0x000fe200078e0235 */
[----:B------:R-:W-:Y:S01]  /*b5a0*/  LOP3.LUT R23, R33, 0x8181585d, RZ, 0xc0, !PT ;  /* 0x8181585d21177812 */ /* 0x000fe200078ec0ff */
[----:B------:R-:W-:Y:S01]  /*b5b0*/  IMAD R53, R51, 0xc5e1a99, RZ ;  /* 0x0c5e1a9933357824 */ /* 0x000fe200078e02ff */
[----:B------:R-:W-:-:S02]  /*b5c0*/  IADD3.X R65, PT, PT, RZ, -0x1, R65, P1, P0 ;  /* 0xffffffffff417810 */ /* 0x000fc40000fe0441 */
[----:B------:R-:W-:Y:S01]  /*b5d0*/  IADD3 R49, P2, PT, R38, R49, RZ ;  /* 0x0000003126317210 */ /* 0x000fe20007f5e0ff */
[----:B------:R-:W-:Y:S01]  /*b5e0*/  IMAD R53, R66, 0x6871ca8d, R53 ;  /* 0x6871ca8d42357824 */ /* 0x000fe200078e0235 */
[----:B------:R-:W-:Y:S02]  /*b5f0*/  IADD3.X R38, PT, PT, RZ, RZ, RZ, P4, P6 ;  /* 0x000000ffff267210 */ /* 0x000fe400027ec4ff */
[----:B------:R-:W-:Y:S01]  /*b600*/  IADD3 R22, P0, P1, R28, R23, R22 ;  /* 0x000000171c167210 */ /* 0x000fe2000791e016 */
[----:B------:R-:W-:Y:S01]  /*b610*/  IMAD R23, R25, R19, RZ ;  /* 0x0000001319177224 */ /* 0x000fe200078e02ff */
[----:B------:R-:W-:Y:S01]  /*b620*/  IADD3 R39, P4, P6, R39, 0x6871ca8d, R50 ;  /* 0x6871ca8d27277810 */ /* 0x000fe20007e9e032 */
[----:B------:R-:W-:Y:S01]  /*b630*/  IMAD.IADD R49, R49, 0x1, R30 ;  /* 0x0000000131317824 */ /* 0x000fe200078e021e */
[----:B------:R-:W-:Y:S01]  /*b640*/  SHF.R.S32.HI R28, RZ, 0x1f, R65 ;  /* 0x0000001fff1c7819 */ /* 0x000fe20000011441 */
[----:B------:R-:W-:Y:S01]  /*b650*/  IMAD R68, R24, R16, R23 ;  /* 0x0000001018447224 */ /* 0x000fe200078e0217 */
[----:B------:R-:W-:-:S02]  /*b660*/  IADD3.X R30, PT, PT, RZ, RZ, RZ, P4, P6 ;  /* 0x000000ffff1e7210 */ /* 0x000fc400027ec4ff */
[----:B------:R-:W-:Y:S02]  /*b670*/  LOP3.LUT R57, R37, 0xe131a029, RZ, 0xc0, !PT ;  /* 0xe131a02925397812 */ /* 0x000fe400078ec0ff */
[----:B------:R-:W-:Y:S01]  /*b680*/  IADD3 R61, P4, P6, R63, R28, -R39 ;  /* 0x0000001c3f3d7210 */ /* 0x000fe20007e9e827 */
[----:B------:R-:W-:Y:S01]  /*b690*/  IMAD.X R28, RZ, RZ, RZ, P2 ;  /* 0x000000ffff1c7224 */ /* 0x000fe200010e06ff */
[----:B------:R-:W-:Y:S01]  /*b6a0*/  SHF.R.S32.HI R65, RZ, 0x1f, R65 ;  /* 0x0000001fff417819 */ /* 0x000fe20000011441 */
[----:B------:R-:W-:Y:S01]  /*b6b0*/  IMAD R63, R51, 0x432eb066, RZ ;  /* 0x432eb066333f7824 */ /* 0x000fe200078e02ff */
[----:B------:R-:W-:Y:S02]  /*b6c0*/  IADD3.X R52, PT, PT, RZ, RZ, RZ, P0, P1 ;  /* 0x000000ffff347210 */ /* 0x000fe400007e24ff */
[----:B------:R-:W-:Y:S01]  /*b6d0*/  IADD3 R57, P0, P1, R38, R57, R60 ;  /* 0x0000003926397210 */ /* 0x000fe2000791e03c */
[----:B------:R-:W-:Y:S01]  /*b6e0*/  IMAD R60, R25, R24, RZ ;  /* 0x00000018193c7224 */ /* 0x000fe200078e02ff */
[----:B------:R-:W-:Y:S01]  /*b6f0*/  IADD3.X R65, PT, PT, RZ, -0x1, R65, P4, P6 ;  /* 0xffffffffff417810 */ /* 0x000fe200027ec441 */
[----:B------:R-:W-:Y:S01]  /*b700*/  IMAD R63, R66, -0x7e7ea7a3, R63 ;  /* 0x8181585d423f7824 */ /* 0x000fe200078e023f */
[----:B------:R-:W-:-:S02]  /*b710*/  LOP3.LUT R23, R33, 0xb85045b6, RZ, 0xc0, !PT ;  /* 0xb85045b621177812 */ /* 0x000fc400078ec0ff */
[----:B------:R-:W-:Y:S01]  /*b720*/  SHF.L.U64.HI R43, R43, 0x1, R68 ;  /* 0x000000012b2b7819 */ /* 0x000fe20000010244 */
[----:B------:R-:W-:Y:S01]  /*b730*/  IMAD.U32 R60, R60, 0x2, R63 ;  /* 0x000000023c3c7824 */ /* 0x000fe200078e003f */
[----:B------:R-:W-:Y:S02]  /*b740*/  IADD3 R38, P4, P6, R31, -0x687e956f, R30 ;  /* 0x97816a911f267810 */ /* 0x000fe40007e9e01e */
[----:B------:R-:W-:Y:S01]  /*b750*/  IADD3.X R64, PT, PT, RZ, RZ, RZ, P0, P1 ;  /* 0x000000ffff407210 */ /* 0x000fe200007e24ff */
[----:B------:R-:W-:Y:S01]  /*b760*/  IMAD R60, R49, 0xc5e1a99, R60 ;  /* 0x0c5e1a99313c7824 */ /* 0x000fe200078e023c */
[----:B------:R-:W-:Y:S02]  /*b770*/  SHF.R.S32.HI R31, RZ, 0x1f, R65 ;  /* 0x0000001fff1f7819 */ /* 0x000fe40000011441 */
[----:B------:R-:W-:Y:S01]  /*b780*/  IADD3 R23, P2, P0, R52, R23, R18 ;  /* 0x0000001734177210 */ /* 0x000fe2000785e012 */
[----:B------:R-:W-:Y:S01]  /*b790*/  IMAD R52, R25, R25, RZ ;  /* 0x0000001919347224 */ /* 0x000fe200078e02ff */
[----:B------:R-:W-:-:S02]  /*b7a0*/  IADD3 R28, P1, PT, R28, R43, RZ ;  /* 0x0000002b1c1c7210 */ /* 0x000fc40007f3e0ff */
[----:B------:R-:W-:Y:S01]  /*b7b0*/  IADD3.X R43, PT, PT, RZ, RZ, RZ, P4, P6 ;  /* 0x000000ffff2b7210 */ /* 0x000fe200027ec4ff */
[----:B------:R-:W-:Y:S01]  /*b7c0*/  IMAD R78, R23, R23, RZ ;  /* 0x00000017174e7224 */ /* 0x000fe200078e02ff */
[----:B------:R-:W-:Y:S01]  /*b7d0*/  IADD3 R56, P6, P4, R31, R59, -R38 ;  /* 0x0000003b1f387210 */ /* 0x000fe20007cde826 */
[----:B------:R-:W-:Y:S01]  /*b7e0*/  IMAD.IADD R28, R28, 0x1, R53 ;  /* 0x000000011c1c7824 */ /* 0x000fe200078e0235 */
[----:B------:R-:W-:Y:S01]  /*b7f0*/  SHF.R.S32.HI R65, RZ, 0x1f, R65 ;  /* 0x0000001fff417819 */ /* 0x000fe20000011441 */
[----:B------:R-:W-:Y:S01]  /*b800*/  IMAD R53, R51, 0x681240c5, R52 ;  /* 0x681240c533357824 */ /* 0x000fe200078e0234 */
[----:B------:R-:W-:Y:S01]  /*b810*/  LOP3.LUT R18, R33, 0xe131a029, RZ, 0xc0, !PT ;  /* 0xe131a02921127812 */ /* 0x000fe200078ec0ff */
[----:B------:R-:W-:Y:S01]  /*b820*/  IMAD R28, R28, -0x1b799c77, RZ ;  /* 0xe48663891c1c7824 */ /* 0x000fe200078e02ff */
[----:B------:R-:W-:Y:S01]  /*b830*/  IADD3.X R31, PT, PT, RZ, RZ, RZ, P2, P0 ;  /* 0x000000ffff1f7210 */ /* 0x000fe200017e04ff */
[----:B------:R-:W-:Y:S01]  /*b840*/  IMAD R67, R66, -0x687e956f, R53 ;  /* 0x97816a9142437824 */ /* 0x000fe200078e0235 */
[----:B------:R-:W-:Y:S01]  /*b850*/  IADD3.X R65, PT, PT, R65, -0x1, RZ, P6, P4 ;  /* 0xffffffff41417810 */ /* 0x000fe200037e84ff */
[----:B------:R-:W-:Y:S01]  /*b860*/  IMAD.WIDE.U32 R52, R49, -0x1b799c77, RZ ;  /* 0xe486638931347825 */ /* 0x000fe200078e00ff */
[----:B------:R-:W-:-:S02]  /*b870*/  IADD3 R18, P2, P0, R31, R18, R41 ;  /* 0x000000121f127210 */ /* 0x000fc4000785e029 */
[----:B------:R-:W-:Y:S01]  /*b880*/  IADD3 R26, P4, P6, R26, -0x7e7ea7a3, R43 ;  /* 0x8181585d1a1a7810 */ /* 0x000fe20007e9e02b */
[----:B------:R-:W-:Y:S01]  /*b890*/  IMAD R31, R24, R19, RZ ;  /* 0x00000013181f7224 */ /* 0x000fe200078e02ff */
[--C-:B------:R-:W-:Y:S01]  /*b8a0*/  SHF.R.S32.HI R41, RZ, 0x1f, R65.reuse ;  /* 0x0000001fff297819 */ /* 0x100fe20000011441 */
[----:B------:R-:W-:Y:S01]  /*b8b0*/  IMAD.X R52, RZ, RZ, RZ, P1 ;  /* 0x000000ffff347224 */ /* 0x000fe200008e06ff */
[----:B------:R-:W-:Y:S01]  /*b8c0*/  SHF.R.S32.HI R65, RZ, 0x1f, R65 ;  /* 0x0000001fff417819 */ /* 0x000fe20000011441 */
[----:B------:R-:W-:Y:S01]  /*b8d0*/  IMAD R63, R22, R16, R31 ;  /* 0x00000010163f7224 */ /* 0x000fe200078e021f */
[----:B------:R-:W-:Y:S01]  /*b8e0*/  IADD3.X R31, PT, PT, RZ, RZ, RZ, P4, P6 ;  /* 0x000000ffff1f7210 */ /* 0x000fe200027ec4ff */
[----:B------:R-:W-:Y:S01]  /*b8f0*/  IMAD R59, R49, -0x782df87e, R28 ;  /* 0x87d20782313b7824 */ /* 0x000fe200078e021c */
[----:B------:R-:W-:Y:S01]  /*b900*/  IADD3 R54, P4, P6, R54, R41, -R26 ;  /* 0x0000002936367210 */ /* 0x000fe20007e9e81a */
[----:B------:R-:W-:Y:S01]  /*b910*/  IMAD R72, R18, R24, RZ ;  /* 0x0000001812487224 */ /* 0x000fe200078e02ff */
[----:B------:R-:W-:-:S02]  /*b920*/  LOP3.LUT R37, R37, 0x30644e72, RZ, 0xc0, !PT ;  /* 0x30644e7225257812 */ /* 0x000fc400078ec0ff */
[----:B------:R-:W-:Y:S02]  /*b930*/  IADD3.X R65, PT, PT, RZ, -0x1, R65, P4, P6 ;  /* 0xffffffffff417810 */ /* 0x000fe400027ec441 */
[----:B------:R-:W-:Y:S02]  /*b940*/  IADD3 RZ, P4, P6, R57, RZ, RZ ;  /* 0x000000ff39ff7210 */ /* 0x000fe40007e9e0ff */
[----:B------:R-:W-:Y:S01]  /*b950*/  SHF.L.W.U32.HI R41, R68, 0x1, R63 ;  /* 0x0000000144297819 */ /* 0x000fe20000010e3f */
[----:B------:R-:W-:Y:S01]  /*b960*/  IMAD R68, R22, R25, RZ ;  /* 0x0000001916447224 */ /* 0x000fe200078e02ff */
[----:B------:R-:W-:Y:S02]  /*b970*/  IADD3.X R64, PT, PT, R64, R37, R32, P4, P6 ;  /* 0x0000002540407210 */ /* 0x000fe400027ec420 */
[----:B------:R-:W-:Y:S01]  /*b980*/  IADD3 R32, PT, PT, R52, R67, R41 ;  /* 0x0000004334207210 */ /* 0x000fe20007ffe029 */
[----:B------:R-:W-:Y:S01]  /*b990*/  IMAD R67, R51, 0xdf490f1, RZ ;  /* 0x0df490f133437824 */ /* 0x000fe200078e02ff */
[----:B------:R-:W-:Y:S01]  /*b9a0*/  LOP3.LUT R52, R33, 0x30644e72, RZ, 0xc0, !PT ;  /* 0x30644e7221347812 */ /* 0x000fe200078ec0ff */
[----:B------:R-:W-:Y:S01]  /*b9b0*/  IMAD R33, R22, R19, RZ ;  /* 0x0000001316217224 */ /* 0x000fe200078e02ff */
[----:B------:R-:W-:Y:S01]  /*b9c0*/  IADD3 R28, P1, P4, R58, -0x47afba4a, R31 ;  /* 0xb85045b63a1c7810 */ /* 0x000fe20007c3e01f */
[----:B------:R-:W-:Y:S01]  /*b9d0*/  IMAD R70, R66, -0x47afba4a, R67 ;  /* 0xb85045b642467824 */ /* 0x000fe200078e0243 */
[----:B------:R-:W-:Y:S01]  /*b9e0*/  SHF.R.S32.HI R41, RZ, 0x1f, R65 ;  /* 0x0000001fff297819 */ /* 0x000fe20000011441 */
[----:B------:R-:W-:Y:S01]  /*b9f0*/  IMAD R58, R23, R16, R33 ;  /* 0x00000010173a7224 */ /* 0x000fe200078e0221 */
[----:B------:R-:W-:Y:S01]  /*ba00*/  IADD3 R59, PT, PT, R53, R59, RZ ;  /* 0x0000003b353b7210 */ /* 0x000fe20007ffe0ff */
[C---:B------:R-:W-:Y:S01]  /*ba10*/  IMAD R32, R49.reuse, -0x7ff8138b, R32 ;  /* 0x8007ec7531207824 */ /* 0x040fe200078e0220 */
[----:B------:R-:W-:Y:S01]  /*ba20*/  IADD3.X R37, PT, PT, RZ, RZ, RZ, P1, P4 ;  /* 0x000000ffff257210 */ /* 0x000fe20000fe84ff */
[----:B------:R-:W-:Y:S01]  /*ba30*/  IMAD R70, R49, 0x681240c5, R70 ;  /* 0x681240c531467824 */ /* 0x000fe200078e0246 */
[----:B------:R-:W-:Y:S01]  /*ba40*/  IADD3 R53, P4, P1, R41, R55, -R28 ;  /* 0x0000003729357210 */ /* 0x000fe2000799e81c */
[----:B------:R-:W-:Y:S01]  /*ba50*/  IMAD R41, R23, R19, R68 ;  /* 0x0000001317297224 */ /* 0x000fe200078e0244 */
[----:B------:R-:W-:Y:S01]  /*ba60*/  SHF.L.W.U32.HI R33, R63, 0x1, R58 ;  /* 0x000000013f217819 */ /* 0x000fe20000010e3a */
[----:B------:R-:W-:Y:S01]  /*ba70*/  IMAD R67, R24, R24, RZ ;  /* 0x0000001818437224 */ /* 0x000fe200078e02ff */
[----:B------:R-:W-:Y:S01]  /*ba80*/  SHF.R.S32.HI R65, RZ, 0x1f, R65 ;  /* 0x0000001fff417819 */ /* 0x000fe20000011441 */
[----:B------:R-:W-:Y:S01]  /*ba90*/  IMAD R63, R18, R16, R41 ;  /* 0x00000010123f7224 */ /* 0x000fe200078e0229 */
[----:B------:R-:W-:Y:S01]  /*baa0*/  IADD3.X R41, PT, PT, RZ, RZ, RZ, P2, P0 ;  /* 0x000000ffff297210 */ /* 0x000fe200017e04ff */
[----:B------:R-:W-:Y:S01]  /*bab0*/  IMAD R55, R59, 0x3c208c16, R32 ;  /* 0x3c208c163b377824 */ /* 0x000fe200078e0220 */
[----:B------:R-:W-:Y:S01]  /*bac0*/  IADD3.X R65, PT, PT, R65, -0x1, RZ, P4, P1 ;  /* 0xffffffff41417810 */ /* 0x000fe200027e24ff */
[----:B------:R-:W-:Y:S01]  /*bad0*/  IMAD R70, R59, -0x687e956f, R70 ;  /* 0x97816a913b467824 */ /* 0x000fe200078e0246 */
[----:B------:R-:W-:Y:S01]  /*bae0*/  SHF.L.W.U32.HI R32, R58, 0x1, R63 ;  /* 0x000000013a207819 */ /* 0x000fe20000010e3f */
[----:B------:R-:W-:Y:S01]  /*baf0*/  IMAD.IADD R58, R33, 0x1, R60 ;  /* 0x00000001213a7824 */ /* 0x000fe200078e023c */
[----:B------:R-:W-:Y:S01]  /*bb00*/  IADD3 RZ, P0, P2, R18, RZ, RZ ;  /* 0x000000ff12ff7210 */ /* 0x000fe20007a1e0ff */
[----:B------:R-:W-:Y:S01]  /*bb10*/  IMAD R69, R55, -0x7ff8138b, R70 ;  /* 0x8007ec7537457824 */ /* 0x000fe200078e0246 */
[----:B------:R-:W-:Y:S01]  /*bb20*/  IADD3 R32, P1, PT, R67, R32, RZ ;  /* 0x0000002043207210 */ /* 0x000fe20007f3e0ff */
[----:B------:R-:W-:Y:S01]  /*bb30*/  IMAD R33, R23, R24, RZ ;  /* 0x0000001817217224 */ /* 0x000fe200078e02ff */
[----:B------:R-:W-:-:S02]  /*bb40*/  IADD3.X R17, PT, PT, R41, R52, R17, P0, P2 ;  /* 0x0000003429117210 */ /* 0x000fc400007e4411 */
[----:B------:R-:W-:Y:S01]  /*bb50*/  IADD3 R36, P4, P6, R36, -0x1ece5fd7, R37 ;  /* 0xe131a02924247810 */ /* 0x000fe20007e9e025 */
[----:B------:R-:W-:Y:S01]  /*bb60*/  IMAD.IADD R69, R32, 0x1, R69 ;  /* 0x0000000120457824 */ /* 0x000fe200078e0245 */
[----:B------:R-:W-:Y:S01]  /*bb70*/  SHF.R.S32.HI R52, RZ, 0x1f, R65 ;  /* 0x0000001fff347819 */ /* 0x000fe20000011441 */
[----:B------:R-:W-:Y:S01]  /*bb80*/  IMAD R32, R22, R24, RZ ;  /* 0x0000001816207224 */ /* 0x000fe200078e02ff */
[----:B------:R-:W-:Y:S01]  /*bb90*/  IADD3.X R41, PT, PT, RZ, RZ, RZ, P4, P6 ;  /* 0x000000ffff297210 */ /* 0x000fe200027ec4ff */
[CC--:B------:R-:W-:Y:S01]  /*bba0*/  IMAD R68, R18.reuse, R25.reuse, R33 ;  /* 0x0000001912447224 */ /* 0x0c0fe200078e0221 */
[----:B------:R-:W-:Y:S01]  /*bbb0*/  IADD3 R52, P2, P4, R57, R52, -R36 ;  /* 0x0000003439347210 */ /* 0x000fe20007c5e824 */
[----:B------:R-:W-:Y:S01]  /*bbc0*/  IMAD R32, R23, R25, R32 ;  /* 0x0000001917207224 */ /* 0x000fe200078e0220 */
[----:B------:R-:W-:Y:S01]  /*bbd0*/  SHF.R.S32.HI R65, RZ, 0x1f, R65 ;  /* 0x0000001fff417819 */ /* 0x000fe20000011441 */
[CC--:B------:R-:W-:Y:S01]  /*bbe0*/  IMAD R33, R17.reuse, R19.reuse, R68 ;  /* 0x0000001311217224 */ /* 0x0c0fe200078e0244 */
[----:B------:R-:W-:Y:S01]  /*bbf0*/  IADD3 R70, P0, PT, RZ, R36, RZ ;  /* 0x00000024ff467210 */ /* 0x000fe20007f1e0ff */
[----:B------:R-:W-:Y:S01]  /*bc00*/  IMAD R32, R18, R19, R32 ;  /* 0x0000001312207224 */ /* 0x000fe200078e0220 */
[----:B------:R-:W-:Y:S01]  /*bc10*/  IADD3.X R65, PT, PT, RZ, -0x1, R65, P2, P4 ;  /* 0xffffffffff417810 */ /* 0x000fe200017e8441 */
[C---:B------:R-:W-:Y:S01]  /*bc20*/  IMAD R72, R17.reuse, R25, R72 ;  /* 0x0000001911487224 */ /* 0x040fe200078e0248 */
[----:B------:R-:W-:Y:S01]  /*bc30*/  SHF.R.U64 R31, R26, 0x1f, R31 ;  /* 0x0000001f1a1f7819 */ /* 0x000fe2000000121f */
[----:B------:R-:W-:-:S02]  /*bc40*/  IMAD R60, R17, R16, R32 ;  /* 0x00000010113c7224 */ /* 0x000fc400078e0220 */
[----:B------:R-:W-:Y:S01]  /*bc50*/  IMAD.X R71, RZ, RZ, RZ, P1 ;  /* 0x000000ffff477224 */ /* 0x000fe200008e06ff */
[----:B------:R-:W-:Y:S01]  /*bc60*/  SHF.L.W.U32.HI R68, R33, 0x1, R72 ;  /* 0x0000000121447819 */ /* 0x000fe20000010e48 */
[----:B------:R-:W-:Y:S01]  /*bc70*/  IMAD R57, R51, 0x47b01102, RZ ;  /* 0x47b0110233397824 */ /* 0x000fe200078e02ff */
[----:B------:R-:W-:Y:S01]  /*bc80*/  SHF.L.W.U32.HI R32, R63, 0x1, R60 ;  /* 0x000000013f207819 */ /* 0x000fe20000010e3c */
[----:B------:R-:W-:Y:S01]  /*bc90*/  IMAD R51, R22, R23, RZ ;  /* 0x0000001716337224 */ /* 0x000fe200078e02ff */
[----:B------:R-:W-:Y:S01]  /*bca0*/  SHF.L.W.U32.HI R67, R60, 0x1, R33 ;  /* 0x000000013c437819 */ /* 0x000fe20000010e21 */
[----:B------:R-:W-:Y:S01]  /*bcb0*/  IMAD.X R40, R40, 0x1, R41, P0 ;  /* 0x0000000128287824 */ /* 0x000fe200000e0629 */
[--C-:B------:R-:W-:Y:S01]  /*bcc0*/  SHF.R.S32.HI R33, RZ, 0x1f, R65.reuse ;  /* 0x0000001fff217819 */ /* 0x100fe20000011441 */
[----:B------:R-:W-:Y:S01]  /*bcd0*/  IMAD.U32 R68, R51, 0x2, R68 ;  /* 0x0000000233447824 */ /* 0x000fe200078e0044 */
[----:B------:R-:W-:Y:S01]  /*bce0*/  IADD3 R71, P4, PT, R32, R71, RZ ;  /* 0x0000004720477210 */ /* 0x000fe20007f9e0ff */
[C---:B------:R-:W-:Y:S01]  /*bcf0*/  IMAD R32, R18.reuse, R22, RZ ;  /* 0x0000001612207224 */ /* 0x040fe200078e02ff */
[----:B------:R-:W-:Y:S01]  /*bd00*/  IADD3 R64, P0, P1, R33, R64, -R40 ;  /* 0x0000004021407210 */ /* 0x000fe2000791e828 */
[----:B------:R-:W-:Y:S01]  /*bd10*/  IMAD R51, R18, R23, RZ ;  /* 0x0000001712337224 */ /* 0x000fe200078e02ff */
[----:B------:R-:W-:Y:S01]  /*bd20*/  SHF.R.S32.HI R65, RZ, 0x1f, R65 ;  /* 0x0000001fff417819 */ /* 0x000fe20000011441 */
[----:B------:R-:W-:Y:S01]  /*bd30*/  IMAD R60, R66, -0x1ece5fd7, R57 ;  /* 0xe131a029423c7824 */ /* 0x000fe200078e0239 */
[----:B------:R-:W-:Y:S01]  /*bd40*/  SHF.L.U64.HI R41, R36, 0x1, R41 ;  /* 0x0000000124297819 */ /* 0x000fe20000010229 */
[----:B------:R-:W-:Y:S01]  /*bd50*/  IMAD R33, R17, R24, R32 ;  /* 0x0000001811217224 */ /* 0x000fe200078e0220 */
[----:B------:R-:W-:Y:S01]  /*bd60*/  IADD3.X R65, PT, PT, R65, -0x1, RZ, P0, P1 ;  /* 0xffffffff41417810 */ /* 0x000fe200007e24ff */
[----:B------:R-:W-:-:S02]  /*bd70*/  IMAD R32, R17, R22, R51 ;  /* 0x0000001611207224 */ /* 0x000fc400078e0233 */
[----:B------:R-:W-:Y:S01]  /*bd80*/  IMAD R60, R49, 0x432eb066, R60 ;  /* 0x432eb066313c7824 */ /* 0x000fe200078e023c */
[----:B------:R-:W-:Y:S01]  /*bd90*/  SHF.L.W.U32.HI R63, R72, 0x1, R33 ;  /* 0x00000001483f7819 */ /* 0x000fe20000010e21 */
[----:B------:R-:W-:Y:S01]  /*bda0*/  IMAD R57, R59, 0x6871ca8d, R58 ;  /* 0x6871ca8d3b397824 */ /* 0x000fe200078e023a */
[----:B------:R-:W-:Y:S01]  /*bdb0*/  LOP3.LUT R73, R65, 0xd87cfd47, RZ, 0xc0, !PT ;  /* 0xd87cfd4741497812 */ /* 0x000fe200078ec0ff */
[----:B------:R-:W-:Y:S01]  /*bdc0*/  IMAD R51, R17, R23, RZ ;  /* 0x0000001711337224 */ /* 0x000fe200078e02ff */
[----:B------:R-:W-:Y:S01]  /*bdd0*/  IADD3 R63, P2, PT, R78, R63, RZ ;  /* 0x0000003f4e3f7210 */ /* 0x000fe20007f5e0ff */
[----:B------:R-:W-:Y:S01]  /*bde0*/  IMAD R58, R18, R17, RZ ;  /* 0x00000011123a7224 */ /* 0x000fe200078e02ff */
[----:B------:R-:W-:Y:S01]  /*bdf0*/  IADD3 R73, P0, PT, R73, R48, RZ ;  /* 0x0000003049497210 */ /* 0x000fe20007f1e0ff */
[----:B------:R-:W-:Y:S01]  /*be00*/  IMAD R76, R59, -0x7e7ea7a3, R60 ;  /* 0x8181585d3b4c7824 */ /* 0x000fe200078e023c */
[----:B------:R-:W-:Y:S01]  /*be10*/  SHF.L.W.U32.HI R60, R33, 0x1, R32 ;  /* 0x00000001213c7819 */ /* 0x000fe20000010e20 */
[----:B------:R-:W-:Y:S01]  /*be20*/  IMAD R74, R57, -0x1b799c77, RZ ;  /* 0xe4866389394a7824 */ /* 0x000fe200078e02ff */
[----:B------:R-:W-:Y:S01]  /*be30*/  SHF.L.W.U32.HI R57, R32, 0x1, R51 ;  /* 0x0000000120397819 */ /* 0x000fe20000010e33 */
[----:B------:R-:W-:Y:S01]  /*be40*/  IMAD.WIDE.U32 R32, R55, -0x1b799c77, RZ ;  /* 0xe486638937207825 */ /* 0x000fe200078e00ff */
[----:B------:R-:W-:-:S02]  /*be50*/  SHF.L.W.U32.HI R51, R51, 0x1, RZ ;  /* 0x0000000133337819 */ /* 0x000fc40000010eff */
[----:B------:R-:W-:Y:S01]  /*be60*/  SHF.L.U32 R58, R58, 0x1, RZ ;  /* 0x000000013a3a7819 */ /* 0x000fe200000006ff */
[C---:B------:R-:W-:Y:S02]  /*be70*/  IMAD R32, R55.reuse, -0x782df87e, R74 ;  /* 0x87d2078237207824 */ /* 0x040fe400078e024a */
[----:B------:R-:W-:Y:S01]  /*be80*/  IMAD R76, R55, 0xc5e1a99, R76 ;  /* 0x0c5e1a99374c7824 */ /* 0x000fe200078e024c */
[----:B------:R-:W-:Y:S01]  /*be90*/  LOP3.LUT R51, R51, R58, RZ, 0xfc, !PT ;  /* 0x0000003a33337212 */ /* 0x000fe200078efcff */
[----:B------:R-:W-:Y:S02]  /*bea0*/  IMAD.IADD R58, R33, 0x1, R32 ;  /* 0x00000001213a7824 */ /* 0x000fe400078e0220 */
[----:B------:R-:W-:Y:S02]  /*beb0*/  IMAD R72, R49, 0xdf490f1, RZ ;  /* 0x0df490f131487824 */ /* 0x000fe400078e02ff */
[----:B------:R-:W-:Y:S02]  /*bec0*/  IMAD R67, R22, R22, R67 ;  /* 0x0000001616437224 */ /* 0x000fe400078e0243 */
[----:B------:R-:W-:-:S02]  /*bed0*/  IMAD.X R32, RZ, RZ, RZ, P4 ;  /* 0x000000ffff207224 */ /* 0x000fc400020e06ff */
[----:B------:R-:W-:Y:S02]  /*bee0*/  IMAD R48, R66, 0x30644e72, RZ ;  /* 0x30644e7242307824 */ /* 0x000fe400078e02ff */
[----:B------:R-:W-:Y:S01]  /*bef0*/  IMAD.IADD R33, R71, 0x1, R76 ;  /* 0x0000000147217824 */ /* 0x000fe200078e024c */
[----:B------:R-:W-:Y:S01]  /*bf00*/  LOP3.LUT R71, R65, 0x3c208c16, RZ, 0xc0, !PT ;  /* 0x3c208c1641477812 */ /* 0x000fe200078ec0ff */
[----:B------:R-:W-:Y:S01]  /*bf10*/  IMAD R72, R59, -0x47afba4a, R72 ;  /* 0xb85045b63b487824 */ /* 0x000fe200078e0248 */
[----:B------:R-:W-:Y:S01]  /*bf20*/  LOP3.LUT R76, R65, 0x6871ca8d, RZ, 0xc0, !PT ;  /* 0x6871ca8d414c7812 */ /* 0x000fe200078ec0ff */
[----:B------:R-:W-:Y:S01]  /*bf30*/  IMAD.IADD R32, R32, 0x1, R67 ;  /* 0x0000000120207824 */ /* 0x000fe200078e0243 */
[----:B------:R-:W-:Y:S01]  /*bf40*/  LOP3.LUT R67, R48, 0xfffffffe, RZ, 0xc0, !PT ;  /* 0xfffffffe30437812 */ /* 0x000fe200078ec0ff */
[----:B------:R-:W-:Y:S01]  /*bf50*/  IMAD.X R66, RZ, RZ, RZ, P0 ;  /* 0x000000ffff427224 */ /* 0x000fe200000e06ff */
[----:B------:R-:W-:Y:S01]  /*bf60*/  SHF.L.U32 R48, R73, 0x1, RZ ;  /* 0x0000000149307819 */ /* 0x000fe200000006ff */
[----:B------:R-:W-:Y:S01]  /*bf70*/  IMAD R75, R55, 0x681240c5, R72 ;  /* 0x681240c5374b7824 */ /* 0x000fe200078e0248 */
[----:B------:R-:W-:Y:S01]  /*bf80*/  IADD3 R67, P0, PT, R67, R32, RZ ;  /* 0x0000002043437210 */ /* 0x000fe20007f1e0ff */
[----:B------:R-:W-:Y:S01]  /*bf90*/  IMAD R33, R58, 0x6871ca8d, R33 ;  /* 0x6871ca8d3a217824 */ /* 0x000fe200078e0221 */
[----:B------:R-:W-:Y:S01]  /*bfa0*/  IADD3 R72, P1, P4, R66, R71, R62 ;  /* 0x0000004742487210 */ /* 0x000fe20007c3e03e */
[----:B------:R-:W-:Y:S01]  /*bfb0*/  IMAD R74, R58, -0x687e956f, R75 ;  /* 0x97816a913a4a7824 */ /* 0x000fe200078e024b */
[----:B------:R-:W-:Y:S01]  /*bfc0*/  LOP3.LUT R62, R48, 0xfffffffe, RZ, 0xc0, !PT ;  /* 0xfffffffe303e7812 */ /* 0x000fe200078ec0ff */
[----:B------:R-:W-:Y:S01]  /*bfd0*/  IMAD R57, R18, R18, R57 ;  /* 0x0000001212397224 */ /* 0x000fe200078e0239 */
[----:B------:R-:W-:Y:S01]  /*bfe0*/  IADD3.X R75, PT, PT, RZ, RZ, RZ, P1, P4 ;  /* 0x000000ffff4b7210 */ /* 0x000fe20000fe84ff */
[----:B------:R-:W-:Y:S01]  /*bff0*/  IMAD.SHL.U32 R48, R72, 0x2, RZ ;  /* 0x0000000248307824 */ /* 0x000fe200078e00ff */
[----:B------:R-:W-:Y:S01]  /*c000*/  IADD3 R62, P6, PT, R62, 0x278302b9, RZ ;  /* 0x278302b93e3e7810 */ /* 0x000fe20007fde0ff */
[----:B------:R-:W-:Y:S01]  /*c010*/  IMAD.IADD R67, R67, 0x1, R74 ;  /* 0x0000000143437824 */ /* 0x000fe200078e024a */
[----:B------:R-:W-:-:S02]  /*c020*/  SHF.R.U64 R71, R73, 0x1f, R66 ;  /* 0x0000001f49477819 */ /* 0x000fc40000001242 */
[----:B------:R-:W-:Y:S01]  /*c030*/  IADD3 R76, P1, P4, R75, R76, R61 ;  /* 0x0000004c4b4c7210 */ /* 0x000fe20007c3e03d */
[----:B------:R-:W-:Y:S01]  /*c040*/  IMAD.X R66, RZ, RZ, -0x1, P6 ;  /* 0xffffffffff427424 */ /* 0x000fe200030e06ff */
[----:B------:R-:W-:Y:S02]  /*c050*/  LOP3.LUT R73, R65, 0x97816a91, RZ, 0xc0, !PT ;  /* 0x97816a9141497812 */ /* 0x000fe400078ec0ff */
[----:B------:R-:W-:Y:S02]  /*c060*/  IADD3.X R79, PT, PT, RZ, RZ, RZ, P1, P4 ;  /* 0x000000ffff4f7210 */ /* 0x000fe40000fe84ff */
[----:B------:R-:W-:Y:S01]  /*c070*/  LOP3.LUT R48, R48, 0x1, R71, 0xf8, !PT ;  /* 0x0000000130307812 */ /* 0x000fe200078ef847 */
[----:B------:R-:W-:Y:S01]  /*c080*/  IMAD.X R71, RZ, RZ, RZ, P0 ;  /* 0x000000ffff477224 */ /* 0x000fe200000e06ff */
[----:B------:R-:W-:Y:S02]  /*c090*/  SHF.R.S32.HI R61, RZ, 0x1f, R66 ;  /* 0x0000001fff3d7819 */ /* 0x000fe40000011442 */
[----:B------:R-:W-:Y:S01]  /*c0a0*/  IADD3 R74, P4, P1, R79, R73, R56 ;  /* 0x000000494f4a7210 */ /* 0x000fe2000799e038 */
[----:B------:R-:W-:Y:S01]  /*c0b0*/  IMAD.SHL.U32 R73, R76, 0x2, RZ ;  /* 0x000000024c497824 */ /* 0x000fe200078e00ff */
[----:B------:R-:W-:Y:S01]  /*c0c0*/  IADD3 R61, P0, P6, R61, -0x3c208c16, R48 ;  /* 0xc3df73ea3d3d7810 */ /* 0x000fe20007e1e030 */
[----:B------:R-:W-:Y:S01]  /*c0d0*/  IMAD R48, R49, 0x47b01102, RZ ;  /* 0x47b0110231307824 */ /* 0x000fe200078e02ff */
[----:B------:R-:W-:Y:S01]  /*c0e0*/  SHF.R.S32.HI R66, RZ, 0x1f, R66 ;  /* 0x0000001fff427819 */ /* 0x000fe20000011442 */
[----:B------:R-:W-:Y:S01]  /*c0f0*/  IMAD R49, R33, -0x1b799c77, RZ ;  /* 0xe486638921317824 */ /* 0x000fe200078e02ff */
[----:B------:R-:W-:-:S02]  /*c100*/  SHF.R.U64 R32, R72, 0x1f, R75 ;  /* 0x0000001f48207819 */ /* 0x000fc4000000124b */
[----:B------:R-:W-:Y:S02]  /*c110*/  LOP3.LUT R75, R65, 0x8181585d, RZ, 0xc0, !PT ;  /* 0x8181585d414b7812 */ /* 0x000fe400078ec0ff */
[----:B------:R-:W-:Y:S02]  /*c120*/  IADD3.X R77, PT, PT, RZ, RZ, RZ, P4, P1 ;  /* 0x000000ffff4d7210 */ /* 0x000fe400027e24ff */
[----:B------:R-:W-:Y:S02]  /*c130*/  IADD3.X R66, PT, PT, R66, -0x1, RZ, P0, P6 ;  /* 0xffffffff42427810 */ /* 0x000fe400007ec4ff */
[----:B------:R-:W-:Y:S02]  /*c140*/  IADD3 R72, P1, P4, R77, R75, R54 ;  /* 0x0000004b4d487210 */ /* 0x000fe40007c3e036 */
[----:B------:R-:W-:Y:S02]  /*c150*/  LOP3.LUT R73, R73, 0x1, R32, 0xf8, !PT ;  /* 0x0000000149497812 */ /* 0x000fe400078ef820 */
[----:B------:R-:W-:-:S02]  /*c160*/  SHF.R.S32.HI R56, RZ, 0x1f, R66 ;  /* 0x0000001fff387819 */ /* 0x000fc40000011442 */
[----:B------:R-:W-:Y:S02]  /*c170*/  IADD3.X R75, PT, PT, RZ, RZ, RZ, P1, P4 ;  /* 0x000000ffff4b7210 */ /* 0x000fe40000fe84ff */
[----:B------:R-:W-:Y:S02]  /*c180*/  IADD3 R56, P1, P4, R56, -0x6871ca8d, R73 ;  /* 0x978e357338387810 */ /* 0x000fe40007c3e049 */
[----:B------:R-:W-:Y:S02]  /*c190*/  SHF.R.S32.HI R66, RZ, 0x1f, R66 ;  /* 0x0000001fff427819 */ /* 0x000fe40000011442 */
[----:B------:R-:W-:Y:S02]  /*c1a0*/  IADD3 R68, P0, PT, R71, R68, RZ ;  /* 0x0000004447447210 */ /* 0x000fe40007f1e0ff */
[----:B------:R-:W-:Y:S02]  /*c1b0*/  LOP3.LUT R54, R65, 0xb85045b6, RZ, 0xc0, !PT ;  /* 0xb85045b641367812 */ /* 0x000fe400078ec0ff */
[----:B------:R-:W-:Y:S01]  /*c1c0*/  SHF.R.U64 R71, R76, 0x1f, R79 ;  /* 0x0000001f4c477819 */ /* 0x000fe2000000124f */
[----:B------:R-:W-:Y:S01]  /*c1d0*/  IMAD R76, R59, -0x1ece5fd7, R48 ;  /* 0xe131a0293b4c7824 */ /* 0x000fe200078e0230 */
[----:B------:R-:W-:-:S02]  /*c1e0*/  SHF.L.U32 R32, R74, 0x1, RZ ;  /* 0x000000014a207819 */ /* 0x000fc400000006ff */
[----:B------:R-:W-:Y:S02]  /*c1f0*/  IADD3.X R66, PT, PT, R66, -0x1, RZ, P1, P4 ;  /* 0xffffffff42427810 */ /* 0x000fe40000fe84ff */
[----:B------:R-:W-:Y:S01]  /*c200*/  IADD3 R73, P1, P4, R75, R54, R53 ;  /* 0x000000364b497210 */ /* 0x000fe20007c3e035 */
[----:B------:R-:W-:Y:S01]  /*c210*/  IMAD R54, R58, 0x3c208c16, R69 ;  /* 0x3c208c163a367824 */ /* 0x000fe200078e0245 */
[----:B------:R-:W-:Y:S01]  /*c220*/  LOP3.LUT R32, R32, 0x1, R71, 0xf8, !PT ;  /* 0x0000000120207812 */ /* 0x000fe200078ef847 */
[----:B------:R-:W-:Y:S01]  /*c230*/  IMAD R71, R55, 0x432eb066, R76 ;  /* 0x432eb06637477824 */ /* 0x000fe200078e024c */
[----:B------:R-:W-:Y:S01]  /*c240*/  SHF.R.S32.HI R53, RZ, 0x1f, R66 ;  /* 0x0000001fff357819 */ /* 0x000fe20000011442 */
[----:B------:R-:W-:Y:S01]  /*c250*/  IMAD R67, R54, -0x7ff8138b, R67 ;  /* 0x8007ec7536437824 */ /* 0x000fe200078e0243 */
[----:B------:R-:W-:Y:S01]  /*c260*/  SHF.R.U64 R48, R74, 0x1f, R77 ;  /* 0x0000001f4a307819 */ /* 0x000fe2000000124d */
[----:B------:R-:W-:Y:S01]  /*c270*/  IMAD R69, R58, -0x7e7ea7a3, R71 ;  /* 0x8181585d3a457824 */ /* 0x000fe200078e0247 */
[----:B------:R-:W-:-:S02]  /*c280*/  IADD3.X R74, PT, PT, RZ, RZ, RZ, P1, P4 ;  /* 0x000000ffff4a7210 */ /* 0x000fc40000fe84ff */
[----:B------:R-:W-:Y:S01]  /*c290*/  IADD3 R53, P1, P4, R53, 0x687e956f, R32 ;  /* 0x687e956f35357810 */ /* 0x000fe20007c3e020 */
[C---:B------:R-:W-:Y:S01]  /*c2a0*/  IMAD.WIDE.U32 R32, R54.reuse, -0x1b799c77, RZ ;  /* 0xe486638936207825 */ /* 0x040fe200078e00ff */
[----:B------:R-:W-:Y:S02]  /*c2b0*/  SHF.R.S32.HI R66, RZ, 0x1f, R66 ;  /* 0x0000001fff427819 */ /* 0x000fe40000011442 */
[----:B------:R-:W-:Y:S01]  /*c2c0*/  LOP3.LUT R71, R65, 0xe131a029, RZ, 0xc0, !PT ;  /* 0xe131a02941477812 */ /* 0x000fe200078ec0ff */
[----:B------:R-:W-:Y:S01]  /*c2d0*/  IMAD R32, R54, -0x782df87e, R49 ;  /* 0x87d2078236207824 */ /* 0x000fe200078e0231 */
[----:B------:R-:W-:Y:S01]  /*c2e0*/  IADD3.X R66, PT, PT, R66, -0x1, RZ, P1, P4 ;  /* 0xffffffff42427810 */ /* 0x000fe20000fe84ff */
[----:B------:R-:W-:Y:S01]  /*c2f0*/  IMAD.SHL.U32 R49, R72, 0x2, RZ ;  /* 0x0000000248317824 */ /* 0x000fe200078e00ff */
[----:B------:R-:W-:Y:S01]  /*c300*/  IADD3 R71, P1, P4, R74, R71, R52 ;  /* 0x000000474a477210 */ /* 0x000fe20007c3e034 */
[----:B------:R-:W-:Y:S01]  /*c310*/  IMAD R69, R54, 0xc5e1a99, R69 ;  /* 0x0c5e1a9936457824 */ /* 0x000fe200078e0245 */
[----:B------:R-:W-:Y:S01]  /*c320*/  SHF.R.S32.HI R52, RZ, 0x1f, R66 ;  /* 0x0000001fff347819 */ /* 0x000fe20000011442 */
[----:B------:R-:W-:Y:S01]  /*c330*/  IMAD.IADD R32, R33, 0x1, R32 ;  /* 0x0000000121207824 */ /* 0x000fe200078e0220 */
[----:B------:R-:W-:Y:S01]  /*c340*/  LOP3.LUT R49, R49, 0x1, R48, 0xf8, !PT ;  /* 0x0000000131317812 */ /* 0x000fe200078ef830 */
[----:B------:R-:W-:Y:S01]  /*c350*/  IMAD.IADD R33, R68, 0x1, R69 ;  /* 0x0000000144217824 */ /* 0x000fe200078e0245 */
[----:B------:R-:W-:-:S02]  /*c360*/  IADD3.X R68, PT, PT, RZ, RZ, RZ, P1, P4 ;  /* 0x000000ffff447210 */ /* 0x000fc40000fe84ff */
[----:B------:R-:W-:Y:S01]  /*c370*/  LOP3.LUT R69, R65, 0x30644e72, RZ, 0xc0, !PT ;  /* 0x30644e7241457812 */ /* 0x000fe200078ec0ff */
[----:B------:R-:W-:Y:S01]  /*c380*/  IMAD.SHL.U32 R65, R71, 0x2, RZ ;  /* 0x0000000247417824 */ /* 0x000fe200078e00ff */
[----:B------:R-:W-:Y:S02]  /*c390*/  IADD3 R52, P1, P4, R52, 0x7e7ea7a3, R49 ;  /* 0x7e7ea7a334347810 */ /* 0x000fe40007c3e031 */
[----:B------:R-:W-:Y:S02]  /*c3a0*/  SHF.R.S32.HI R66, RZ, 0x1f, R66 ;  /* 0x0000001fff427819 */ /* 0x000fe40000011442 */
[----:B------:R-:W-:Y:S01]  /*c3b0*/  SHF.R.U64 R49, R72, 0x1f, R75 ;  /* 0x0000001f48317819 */ /* 0x000fe2000000124b */
[----:B------:R-:W-:Y:S01]  /*c3c0*/  IMAD.SHL.U32 R72, R73, 0x2, RZ ;  /* 0x0000000249487824 */ /* 0x000fe200078e00ff */
[----:B------:R-:W-:Y:S02]  /*c3d0*/  IADD3.X R66, PT, PT, R66, -0x1, RZ, P1, P4 ;  /* 0xffffffff42427810 */ /* 0x000fe40000fe84ff */
[----:B------:R-:W-:-:S02]  /*c3e0*/  IADD3 R75, P1, P4, R71, RZ, RZ ;  /* 0x000000ff474b7210 */ /* 0x000fc40007c3e0ff */
[----:B------:R-:W-:Y:S02]  /*c3f0*/  SHF.R.U64 R48, R73, 0x1f, R74 ;  /* 0x0000001f49307819 */ /* 0x000fe4000000124a */
[----:B------:R-:W-:Y:S02]  /*c400*/  LOP3.LUT R65, R65, 0xfffffffe, RZ, 0xc0, !PT ;  /* 0xfffffffe41417812 */ /* 0x000fe400078ec0ff */
[----:B------:R-:W-:Y:S02]  /*c410*/  LOP3.LUT R72, R72, 0x1, R49, 0xf8, !PT ;  /* 0x0000000148487812 */ /* 0x000fe400078ef831 */
[----:B------:R-:W-:Y:S02]  /*c420*/  SHF.R.S32.HI R49, RZ, 0x1f, R66 ;  /* 0x0000001fff317819 */ /* 0x000fe40000011442 */
[----:B------:R-:W-:Y:S01]  /*c430*/  IADD3.X R69, PT, PT, R68, R69, R64, P1, P4 ;  /* 0x0000004544457210 */ /* 0x000fe20000fe8440 */
[----:B------:R-:W-:Y:S01]  /*c440*/  IMAD R64, R32, 0x3c208c16, R67 ;  /* 0x3c208c1620407824 */ /* 0x000fe200078e0243 */
[----:B------:R-:W-:Y:S01]  /*c450*/  LOP3.LUT R65, R65, 0x1, R48, 0xf8, !PT ;  /* 0x0000000141417812 */ /* 0x000fe200078ef830 */
[----:B------:R-:W-:Y:S01]  /*c460*/  IMAD R48, R59, 0x30644e72, RZ ;  /* 0x30644e723b307824 */ /* 0x000fe200078e02ff */
[----:B------:R-:W-:Y:S01]  /*c470*/  SHF.L.U64.HI R68, R71, 0x1, R68 ;  /* 0x0000000147447819 */ /* 0x000fe20000010244 */
[----:B------:R-:W-:Y:S01]  /*c480*/  IMAD.X R67, RZ, RZ, RZ, P2 ;  /* 0x000000ffff437224 */ /* 0x000fe200010e06ff */
[----:B------:R-:W-:Y:S01]  /*c490*/  IADD3 R49, P4, P6, R72, 0x47afba4a, R49 ;  /* 0x47afba4a48317810 */ /* 0x000fe20007e9e031 */
[----:B------:R-:W-:Y:S01]  /*c4a0*/  IMAD R72, R32, 0x6871ca8d, R33 ;  /* 0x6871ca8d20487824 */ /* 0x000fe200078e0221 */
[----:B------:R-:W-:-:S02]  /*c4b0*/  SHF.R.S32.HI R66, RZ, 0x1f, R66 ;  /* 0x0000001fff427819 */ /* 0x000fc40000011442 */
[----:B------:R-:W-:Y:S02]  /*c4c0*/  IADD3.X R59, PT, PT, RZ, RZ, RZ, P0, !PT ;  /* 0x000000ffff3b7210 */ /* 0x000fe400007fe4ff */
[----:B------:R-:W-:Y:S02]  /*c4d0*/  IADD3 RZ, P1, PT, RZ, R75, RZ ;  /* 0x0000004bffff7210 */ /* 0x000fe40007f3e0ff */
[----:B------:R-:W-:Y:S02]  /*c4e0*/  LOP3.LUT R68, R68, 0x1, RZ, 0xc0, !PT ;  /* 0x0000000144447812 */ /* 0x000fe400078ec0ff */
[----:B------:R-:W-:Y:S02]  /*c4f0*/  IADD3 RZ, P0, PT, RZ, R65, RZ ;  /* 0x00000041ffff7210 */ /* 0x000fe40007f1e0ff */
[----:B------:R-:W-:Y:S02]  /*c500*/  LOP3.LUT R48, R48, 0xfffffffe, RZ, 0xc0, !PT ;  /* 0xfffffffe30307812 */ /* 0x000fe400078ec0ff */
[----:B------:R-:W-:-:S02]  /*c510*/  IADD3.X R66, PT, PT, RZ, -0x1, R66, P4, P6 ;  /* 0xffffffffff427810 */ /* 0x000fc400027ec442 */
[----:B------:R-:W-:Y:S02]  /*c520*/  IADD3.X R68, PT, PT, R68, R69, R69, P0, P1 ;  /* 0x0000004544447210 */ /* 0x000fe400007e2445 */
[----:B------:R-:W-:Y:S01]  /*c530*/  IADD3 R59, P0, P1, R59, R63, R48 ;  /* 0x0000003f3b3b7210 */ /* 0x000fe2000791e030 */
[----:B------:R-:W-:Y:S01]  /*c540*/  IMAD R63, R55, 0xdf490f1, RZ ;  /* 0x0df490f1373f7824 */ /* 0x000fe200078e02ff */
[----:B------:R-:W-:Y:S02]  /*c550*/  SHF.R.S32.HI R48, RZ, 0x1f, R66 ;  /* 0x0000001fff307819 */ /* 0x000fe40000011442 */
[----:B------:R-:W-:Y:S01]  /*c560*/  IADD3 R64, P4, PT, R64, 0x278302b9, RZ ;  /* 0x278302b940407810 */ /* 0x000fe20007f9e0ff */
[----:B------:R-:W-:Y:S01]  /*c570*/  IMAD R63, R58, -0x47afba4a, R63 ;  /* 0xb85045b63a3f7824 */ /* 0x000fe200078e023f */
[----:B------:R-:W-:Y:S02]  /*c580*/  IADD3 R48, P2, P6, R65, 0x1ece5fd7, R48 ;  /* 0x1ece5fd741307810 */ /* 0x000fe40007e5e030 */
[----:B------:R-:W-:Y:S01]  /*c590*/  SHF.R.S32.HI R66, RZ, 0x1f, R66 ;  /* 0x0000001fff427819 */ /* 0x000fe20000011442 */
[----:B------:R-:W-:-:S02]  /*c5a0*/  IMAD.X R65, RZ, RZ, -0x1, P4 ;  /* 0xffffffffff417424 */ /* 0x000fc400020e06ff */
[----:B------:R-:W-:Y:S01]  /*c5b0*/  IMAD R74, R54, 0x681240c5, R63 ;  /* 0x681240c5364a7824 */ /* 0x000fe200078e023f */
[----:B------:R-:W-:Y:S02]  /*c5c0*/  IADD3.X R66, PT, PT, RZ, -0x1, R66, P2, P6 ;  /* 0xffffffffff427810 */ /* 0x000fe400017ec442 */
[----:B------:R-:W-:Y:S01]  /*c5d0*/  SHF.R.S32.HI R63, RZ, 0x1f, R65 ;  /* 0x0000001fff3f7819 */ /* 0x000fe20000011441 */
[----:B------:R-:W-:Y:S01]  /*c5e0*/  IMAD.IADD R59, R59, 0x1, R74 ;  /* 0x000000013b3b7824 */ /* 0x000fe200078e024a */
[----:B------:R-:W-:Y:S02]  /*c5f0*/  SHF.R.S32.HI R33, RZ, 0x1f, R66 ;  /* 0x0000001fff217819 */ /* 0x000fe40000011442 */
[----:B------:R-:W-:Y:S01]  /*c600*/  IADD3 R60, P2, PT, R60, R67, RZ ;  /* 0x000000433c3c7210 */ /* 0x000fe20007f5e0ff */
[----:B------:R-:W-:Y:S01]  /*c610*/  IMAD R67, R55, 0x47b01102, RZ ;  /* 0x47b0110237437824 */ /* 0x000fe200078e02ff */
[----:B------:R-:W-:Y:S02]  /*c620*/  IADD3 R63, P4, P6, R72, -0x3c208c16, R63 ;  /* 0xc3df73ea483f7810 */ /* 0x000fe40007e9e03f */
[----:B------:R-:W-:Y:S01]  /*c630*/  SHF.R.S32.HI R65, RZ, 0x1f, R65 ;  /* 0x0000001fff417819 */ /* 0x000fe20000011441 */
[C---:B------:R-:W-:Y:S01]  /*c640*/  IMAD R67, R58.reuse, -0x1ece5fd7, R67 ;  /* 0xe131a0293a437824 */ /* 0x040fe200078e0243 */
[----:B------:R-:W-:Y:S01]  /*c650*/  IADD3.X R55, PT, PT, RZ, RZ, RZ, P0, P1 ;  /* 0x000000ffff377210 */ /* 0x000fe200007e24ff */
[----:B------:R-:W-:Y:S01]  /*c660*/  IMAD R58, R58, 0x30644e72, RZ ;  /* 0x30644e723a3a7824 */ /* 0x000fe200078e02ff */
[----:B------:R-:W-:-:S02]  /*c670*/  IADD3 R33, P0, P1, R68, -0x30644e72, R33 ;  /* 0xcf9bb18e44217810 */ /* 0x000fc4000791e021 */
[----:B------:R-:W-:Y:S02]  /*c680*/  SHF.R.S32.HI R66, RZ, 0x1f, R66 ;  /* 0x0000001fff427819 */ /* 0x000fe40000011442 */
[----:B------:R-:W-:Y:S02]  /*c690*/  IADD3.X R65, PT, PT, RZ, -0x1, R65, P4, P6 ;  /* 0xffffffffff417810 */ /* 0x000fe400027ec441 */
[----:B------:R-:W-:Y:S02]  /*c6a0*/  IADD3 R55, P4, PT, R55, R60, RZ ;  /* 0x0000003c37377210 */ /* 0x000fe40007f9e0ff */
[----:B------:R-:W-:Y:S01]  /*c6b0*/  IADD3.X R60, PT, PT, RZ, -0x1, R66, P0, P1 ;  /* 0xffffffffff3c7810 */ /* 0x000fe200007e2442 */
[----:B------:R-:W-:Y:S01]  /*c6c0*/  IMAD R66, R54, 0x432eb066, R67 ;  /* 0x432eb06636427824 */ /* 0x000fe200078e0243 */
[----:B------:R-:W-:Y:S01]  /*c6d0*/  SHF.R.S32.HI R72, RZ, 0x1f, R65 ;  /* 0x0000001fff487819 */ /* 0x000fe20000011441 */
[----:B------:R-:W-:Y:S01]  /*c6e0*/  IMAD R67, R32, -0x687e956f, R59 ;  /* 0x97816a9120437824 */ /* 0x000fe200078e023b */
[----:B------:R-:W-:Y:S01]  /*c6f0*/  LOP3.LUT R59, R60, 0xd87cfd47, RZ, 0xc0, !PT ;  /* 0xd87cfd473c3b7812 */ /* 0x000fe200078ec0ff */
[----:B------:R-:W-:Y:S01]  /*c700*/  IMAD.IADD R55, R55, 0x1, R66 ;  /* 0x0000000137377824 */ /* 0x000fe200078e0242 */
[----:B------:R-:W-:-:S02]  /*c710*/  SHF.R.S32.HI R65, RZ, 0x1f, R65 ;  /* 0x0000001fff417819 */ /* 0x000fc40000011441 */
[----:B------:R-:W-:Y:S01]  /*c720*/  IADD3 R59, P0, PT, R59, R62, RZ ;  /* 0x0000003e3b3b7210 */ /* 0x000fe20007f1e0ff */
[----:B------:R-:W-:Y:S01]  /*c730*/  IMAD.X R62, RZ, RZ, R57, P2 ;  /* 0x000000ffff3e7224 */ /* 0x000fe200010e0639 */
[----:B------:R-:W-:Y:S01]  /*c740*/  IADD3 R72, P1, P6, R67, -0x6871ca8d, R72 ;  /* 0x978e357343487810 */ /* 0x000fe20007e3e048 */
[----:B------:R-:W-:Y:S01]  /*c750*/  IMAD.X R67, RZ, RZ, RZ, P4 ;  /* 0x000000ffff437224 */ /* 0x000fe200020e06ff */
[----:B------:R-:W-:Y:S01]  /*c760*/  LOP3.LUT R66, R60, 0x3c208c16, RZ, 0xc0, !PT ;  /* 0x3c208c163c427812 */ /* 0x000fe200078ec0ff */
[----:B------:R-:W-:Y:S01]  /*c770*/  IMAD R55, R32, -0x7e7ea7a3, R55 ;  /* 0x8181585d20377824 */ /* 0x000fe200078e0237 */
[----:B------:R-:W-:Y:S02]  /*c780*/  IADD3.X R57, PT, PT, RZ, RZ, RZ, P0, !PT ;  /* 0x000000ffff397210 */ /* 0x000fe400007fe4ff */
[----:B------:R-:W-:Y:S02]  /*c790*/  IADD3.X R65, PT, PT, RZ, -0x1, R65, P1, P6 ;  /* 0xffffffffff417810 */ /* 0x000fe40000fec441 */
[----:B------:R-:W-:-:S02]  /*c7a0*/  IADD3 R57, P0, P1, R57, R66, R61 ;  /* 0x0000004239397210 */ /* 0x000fc4000791e03d */
[----:B------:R-:W-:Y:S02]  /*c7b0*/  LOP3.LUT R58, R58, 0xfffffffe, RZ, 0xc0, !PT ;  /* 0xfffffffe3a3a7812 */ /* 0x000fe400078ec0ff */
[----:B------:R-:W-:Y:S02]  /*c7c0*/  SHF.R.S32.HI R68, RZ, 0x1f, R65 ;  /* 0x0000001fff447819 */ /* 0x000fe40000011441 */
[----:B------:R-:W-:Y:S02]  /*c7d0*/  IADD3.X R66, PT, PT, RZ, RZ, RZ, P0, P1 ;  /* 0x000000ffff427210 */ /* 0x000fe400007e24ff */
[----:B------:R-:W-:Y:S01]  /*c7e0*/  IADD3 R61, P2, P4, R67, R58, R62 ;  /* 0x0000003a433d7210 */ /* 0x000fe20007c5e03e */
[----:B------:R-:W-:Y:S01]  /*c7f0*/  IMAD R67, R54, 0xdf490f1, RZ ;  /* 0x0df490f136437824 */ /* 0x000fe200078e02ff */
[----:B------:R-:W-:Y:S02]  /*c800*/  IADD3 R68, P0, P1, R55, 0x687e956f, R68 ;  /* 0x687e956f37447810 */ /* 0x000fe4000791e044 */
[----:B------:R-:W-:Y:S01]  /*c810*/  IADD3 R58, P6, PT, R64, -0x278302b9, RZ ;  /* 0xd87cfd47403a7810 */ /* 0x000fe20007fde0ff */
[----:B------:R-:W-:Y:S01]  /*c820*/  IMAD R74, R32, -0x47afba4a, R67 ;  /* 0xb85045b6204a7824 */ /* 0x000fe200078e0243 */
[----:B------:R-:W-:-:S02]  /*c830*/  LOP3.LUT R55, R60, 0x6871ca8d, RZ, 0xc0, !PT ;  /* 0x6871ca8d3c377812 */ /* 0x000fc400078ec0ff */
[----:B------:R-:W-:Y:S01]  /*c840*/  IADD3.X R64, PT, PT, RZ, RZ, RZ, P2, P4 ;  /* 0x000000ffff407210 */ /* 0x000fe200017e84ff */
[----:B------:R-:W-:Y:S01]  /*c850*/  IMAD.X R62, RZ, RZ, RZ, P6 ;  /* 0x000000ffff3e7224 */ /* 0x000fe200030e06ff */
[----:B------:R-:W-:Y:S02]  /*c860*/  IADD3 R55, P2, P4, R66, R55, R56 ;  /* 0x0000003742377210 */ /* 0x000fe40007c5e038 */
[----:B------:R-:W-:Y:S02]  /*c870*/  SHF.R.S32.HI R65, RZ, 0x1f, R65 ;  /* 0x0000001fff417819 */ /* 0x000fe40000011441 */
[----:B------:R-:W-:Y:S02]  /*c880*/  IADD3.X R66, PT, PT, RZ, RZ, RZ, P2, P4 ;  /* 0x000000ffff427210 */ /* 0x000fe400017e84ff */
[----:B------:R-:W-:Y:S02]  /*c890*/  IADD3.X R65, PT, PT, RZ, -0x1, R65, P0, P1 ;  /* 0xffffffffff417810 */ /* 0x000fe400007e2441 */
[----:B------:R-:W-:-:S02]  /*c8a0*/  IADD3 R58, P2, PT, R58, -R59, RZ ;  /* 0x8000003b3a3a7210 */ /* 0x000fc40007f5e0ff */
[----:B------:R-:W-:Y:S01]  /*c8b0*/  IADD3 R62, P1, P0, R62, 0x3c208c16, R63 ;  /* 0x3c208c163e3e7810 */ /* 0x000fe2000783e03f */
[----:B------:R-:W-:Y:S01]  /*c8c0*/  IMAD.IADD R63, R61, 0x1, R74 ;  /* 0x000000013d3f7824 */ /* 0x000fe200078e024a */
[----:B------:R-:W-:Y:S02]  /*c8d0*/  LOP3.LUT R56, R60, 0x97816a91, RZ, 0xc0, !PT ;  /* 0x97816a913c387812 */ /* 0x000fe400078ec0ff */
[----:B------:R-:W-:Y:S01]  /*c8e0*/  IADD3 R67, P6, PT, R64, R51, RZ ;  /* 0x0000003340437210 */ /* 0x000fe20007fde0ff */
[----:B------:R-:W-:Y:S01]  /*c8f0*/  IMAD.X R64, RZ, RZ, -0x1, P2 ;  /* 0xffffffffff407424 */ /* 0x000fe200010e06ff */
[----:B------:R-:W-:Y:S01]  /*c900*/  IADD3.X R61, PT, PT, RZ, RZ, RZ, P1, P0 ;  /* 0x000000ffff3d7210 */ /* 0x000fe20000fe04ff */
[----:B------:R-:W-:Y:S01]  /*c910*/  IMAD R51, R54, 0x47b01102, RZ ;  /* 0x47b0110236337824 */ /* 0x000fe200078e02ff */
[----:B------:R-:W-:Y:S02]  /*c920*/  IADD3 R53, P2, P4, R66, R56, R53 ;  /* 0x0000003842357210 */ /* 0x000fe40007c5e035 */
[----:B------:R-:W-:-:S02]  /*c930*/  SHF.R.S32.HI R66, RZ, 0x1f, R65 ;  /* 0x0000001fff427819 */ /* 0x000fc40000011441 */
[----:B------:R-:W-:Y:S01]  /*c940*/  IADD3 R61, P0, P1, R72, 0x6871ca8d, R61 ;  /* 0x6871ca8d483d7810 */ /* 0x000fe2000791e03d */
[----:B------:R-:W-:Y:S01]  /*c950*/  IMAD R72, R32, -0x1ece5fd7, R51 ;  /* 0xe131a02920487824 */ /* 0x000fe200078e0233 */
[----:B------:R-:W-:Y:S02]  /*c960*/  SHF.R.S32.HI R56, RZ, 0x1f, R64 ;  /* 0x0000001fff387819 */ /* 0x000fe40000011440 */
[----:B------:R-:W-:Y:S02]  /*c970*/  IADD3.X R69, PT, PT, RZ, RZ, RZ, P2, P4 ;  /* 0x000000ffff457210 */ /* 0x000fe400017e84ff */
[----:B------:R-:W-:Y:S02]  /*c980*/  IADD3 R66, P2, P4, R63, 0x7e7ea7a3, R66 ;  /* 0x7e7ea7a33f427810 */ /* 0x000fe40007c5e042 */
[----:B------:R-:W-:Y:S02]  /*c990*/  IADD3.X R63, PT, PT, RZ, RZ, RZ, P0, P1 ;  /* 0x000000ffff3f7210 */ /* 0x000fe400007e24ff */
[----:B------:R-:W-:-:S02]  /*c9a0*/  IADD3 R56, P0, P1, -R57, R56, R62 ;  /* 0x0000003839387210 */ /* 0x000fc4000791e13e */
[----:B------:R-:W-:Y:S02]  /*c9b0*/  SHF.R.S32.HI R62, RZ, 0x1f, R65 ;  /* 0x0000001fff3e7819 */ /* 0x000fe40000011441 */
[----:B------:R-:W-:Y:S02]  /*c9c0*/  SHF.R.S32.HI R64, RZ, 0x1f, R64 ;  /* 0x0000001fff407819 */ /* 0x000fe40000011440 */
[----:B------:R-:W-:Y:S02]  /*c9d0*/  LOP3.LUT R51, R60, 0x8181585d, RZ, 0xc0, !PT ;  /* 0x8181585d3c337812 */ /* 0x000fe400078ec0ff */
[----:B------:R-:W-:Y:S02]  /*c9e0*/  IADD3.X R62, PT, PT, RZ, -0x1, R62, P2, P4 ;  /* 0xffffffffff3e7810 */ /* 0x000fe400017e843e */
[----:B------:R-:W-:Y:S02]  /*c9f0*/  IADD3.X R64, PT, PT, R64, -0x1, RZ, P0, P1 ;  /* 0xffffffff40407810 */ /* 0x000fe400007e24ff */
[----:B------:R-:W-:-:S02]  /*ca00*/  IADD3 R63, P2, P4, R68, -0x687e956f, R63 ;  /* 0x97816a91443f7810 */ /* 0x000fc40007c5e03f */
[----:B------:R-:W-:Y:S01]  /*ca10*/  IADD3 R51, P0, P1, R69, R51, R52 ;  /* 0x0000003345337210 */ /* 0x000fe2000791e034 */
[----:B------:R-:W-:Y:S01]  /*ca20*/  IMAD.IADD R52, R67, 0x1, R72 ;  /* 0x0000000143347824 */ /* 0x000fe200078e0248 */
[--C-:B------:R-:W-:Y:S01]  /*ca30*/  SHF.R.S32.HI R54, RZ, 0x1f, R64.reuse ;  /* 0x0000001fff367819 */ /* 0x100fe20000011440 */
[----:B------:R-:W-:Y:S01]  /*ca40*/  IMAD.X R69, RZ, RZ, RZ, P6 ;  /* 0x000000ffff457224 */ /* 0x000fe200030e06ff */
[----:B------:R-:W-:Y:S01]  /*ca50*/  IADD3.X R65, PT, PT, RZ, RZ, RZ, P2, P4 ;  /* 0x000000ffff417210 */ /* 0x000fe200017e84ff */
[----:B------:R-:W-:Y:S01]  /*ca60*/  IMAD R72, R20, 0x30644e72, RZ ;  /* 0x30644e7214487824 */ /* 0x000fe200078e02ff */
[----:B------:R-:W-:Y:S02]  /*ca70*/  IADD3.X R68, PT, PT, RZ, RZ, RZ, P0, P1 ;  /* 0x000000ffff447210 */ /* 0x000fe400007e24ff */
[----:B------:R-:W-:Y:S02]  /*ca80*/  IADD3 R54, P2, P4, -R55, R54, R61 ;  /* 0x0000003637367210 */ /* 0x000fe40007c5e13d */
[----:B------:R-:W-:-:S02]  /*ca90*/  SHF.R.S32.HI R64, RZ, 0x1f, R64 ;  /* 0x0000001fff407819 */ /* 0x000fc40000011440 */
[----:B------:R-:W-:Y:S02]  /*caa0*/  IADD3 R65, P0, P1, R66, -0x7e7ea7a3, R65 ;  /* 0x8181585d42417810 */ /* 0x000fe4000791e041 */
[----:B------:R-:W-:Y:S02]  /*cab0*/  LOP3.LUT R66, R60, 0xb85045b6, RZ, 0xc0, !PT ;  /* 0xb85045b63c427812 */ /* 0x000fe400078ec0ff */
[----:B------:R-:W-:Y:S02]  /*cac0*/  SHF.R.S32.HI R67, RZ, 0x1f, R62 ;  /* 0x0000001fff437819 */ /* 0x000fe4000001143e */
[----:B------:R-:W-:Y:S02]  /*cad0*/  IADD3.X R64, PT, PT, R64, -0x1, RZ, P2, P4 ;  /* 0xffffffff40407810 */ /* 0x000fe400017e84ff */
[----:B------:R-:W-:Y:S02]  /*cae0*/  IADD3.X R61, PT, PT, RZ, RZ, RZ, P5, !PT ;  /* 0x000000ffff3d7210 */ /* 0x000fe40002ffe4ff */
[----:B------:R-:W-:Y:S01]  /*caf0*/  IADD3 R49, P5, P6, R68, R66, R49 ;  /* 0x0000004244317210 */ /* 0x000fe20007ebe031 */
[----:B------:R-:W-:Y:S01]  /*cb00*/  IMAD R68, R32, 0x30644e72, RZ ;  /* 0x30644e7220447824 */ /* 0x000fe200078e02ff */
[----:B------:R-:W-:-:S02]  /*cb10*/  IADD3 R67, P4, P2, R52, 0x47afba4a, R67 ;  /* 0x47afba4a34437810 */ /* 0x000fc40007a9e043 */
[----:B------:R-:W-:Y:S02]  /*cb20*/  SHF.R.S32.HI R52, RZ, 0x1f, R64 ;  /* 0x0000001fff347819 */ /* 0x000fe40000011440 */
[----:B------:R-:W-:Y:S02]  /*cb30*/  SHF.R.S32.HI R66, RZ, 0x1f, R62 ;  /* 0x0000001fff427819 */ /* 0x000fe4000001143e */
[----:B------:R-:W-:Y:S02]  /*cb40*/  LOP3.LUT R71, R60, 0xe131a029, RZ, 0xc0, !PT ;  /* 0xe131a0293c477812 */ /* 0x000fe400078ec0ff */
[----:B------:R-:W-:Y:S02]  /*cb50*/  IADD3.X R62, PT, PT, RZ, RZ, RZ, P5, P6 ;  /* 0x000000ffff3e7210 */ /* 0x000fe40002fec4ff */
[----:B------:R-:W-:Y:S02]  /*cb60*/  IADD3 R63, P5, P6, R52, R63, -R53 ;  /* 0x0000003f343f7210 */ /* 0x000fe40007ebe835 */
[----:B------:R-:W-:-:S02]  /*cb70*/  IADD3.X R66, PT, PT, RZ, -0x1, R66, P4, P2 ;  /* 0xffffffffff427810 */ /* 0x000fc400027e4442 */
[----:B------:R-:W-:Y:S02]  /*cb80*/  SHF.R.S32.HI R64, RZ, 0x1f, R64 ;  /* 0x0000001fff407819 */ /* 0x000fe40000011440 */
[----:B------:R-:W-:Y:S01]  /*cb90*/  IADD3 R32, P2, P4, R62, R71, R48 ;  /* 0x000000473e207210 */ /* 0x000fe20007c5e030 */
[----:B------:R-:W-:Y:S01]  /*cba0*/  IMAD R62, R17, R17, RZ ;  /* 0x00000011113e7224 */ /* 0x000fe200078e02ff */
[----:B------:R-:W-:Y:S02]  /*cbb0*/  LOP3.LUT R48, R72, 0xfffffffe, RZ, 0xc0, !PT ;  /* 0xfffffffe48307812 */ /* 0x000fe400078ec0ff */
[----:B------:R-:W-:Y:S02]  /*cbc0*/  LOP3.LUT R68, R68, 0xfffffffe, RZ, 0xc0, !PT ;  /* 0xfffffffe44447812 */ /* 0x000fe400078ec0ff */
[----:B------:R-:W-:Y:S02]  /*cbd0*/  IADD3.X R52, PT, PT, RZ, RZ, RZ, P0, P1 ;  /* 0x000000ffff347210 */ /* 0x000fe400007e24ff */
[----:B------:R-:W-:-:S02]  /*cbe0*/  IADD3.X R64, PT, PT, R64, -0x1, RZ, P5, P6 ;  /* 0xffffffff40407810 */ /* 0x000fc40002fec4ff */
[----:B------:R-:W-:Y:S02]  /*cbf0*/  IADD3 R48, P0, P1, R61, R15, R48 ;  /* 0x0000000f3d307210 */ /* 0x000fe4000791e030 */
[----:B------:R-:W-:Y:S02]  /*cc00*/  IADD3.X R72, PT, PT, RZ, RZ, RZ, P2, P4 ;  /* 0x000000ffff487210 */ /* 0x000fe400017e84ff */
[----:B------:R-:W-:Y:S02]  /*cc10*/  IADD3 R68, P2, P4, R69, R68, R62 ;  /* 0x0000004445447210 */ /* 0x000fe40007c5e03e */
[----:B------:R-:W-:Y:S01]  /*cc20*/  IADD3 R15, P5, P6, R67, -0x47afba4a, R52 ;  /* 0xb85045b6430f7810 */ /* 0x000fe20007ebe034 */
[----:B------:R-:W-:Y:S01]  /*cc30*/  IMAD.SHL.U32 R52, R46, 0x2, RZ ;  /* 0x000000022e347824 */ /* 0x000fe200078e00ff */
[----:B------:R-:W-:Y:S01]  /*cc40*/  SHF.R.S32.HI R62, RZ, 0x1f, R64 ;  /* 0x0000001fff3e7819 */ /* 0x000fe20000011440 */
[----:B------:R-:W-:Y:S01]  /*cc50*/  IMAD.SHL.U32 R67, R47, 0x2, RZ ;  /* 0x000000022f437824 */ /* 0x000fe200078e00ff */
[----:B------:R-:W-:-:S02]  /*cc60*/  IADD3.X R71, PT, PT, RZ, RZ, RZ, P2, P4 ;  /* 0x000000ffff477210 */ /* 0x000fc400017e84ff */
[----:B------:R-:W-:Y:S02]  /*cc70*/  IADD3 R61, P2, P4, -R51, R62, R65 ;  /* 0x0000003e333d7210 */ /* 0x000fe40007c5e141 */
[----:B------:R-:W-:Y:S02]  /*cc80*/  LOP3.LUT R52, R52, 0xfffffffe, RZ, 0xc0, !PT ;  /* 0xfffffffe34347812 */ /* 0x000fe400078ec0ff */
[----:B------:R-:W-:Y:S02]  /*cc90*/  SHF.R.S32.HI R62, RZ, 0x1f, R64 ;  /* 0x0000001fff3e7819 */ /* 0x000fe40000011440 */
[----:B------:R-:W-:Y:S02]  /*cca0*/  SHF.R.S32.HI R69, RZ, 0x1f, R66 ;  /* 0x0000001fff457819 */ /* 0x000fe40000011442 */
[----:B------:R-:W-:Y:S02]  /*ccb0*/  SHF.R.U64 R46, R46, 0x1f, RZ ;  /* 0x0000001f2e2e7819 */ /* 0x000fe400000012ff */
[----:B------:R-:W-:-:S02]  /*ccc0*/  IADD3.X R64, PT, PT, RZ, RZ, RZ, P5, P6 ;  /* 0x000000ffff407210 */ /* 0x000fc40002fec4ff */
[----:B------:R-:W-:Y:S02]  /*ccd0*/  IADD3 R52, P5, PT, R52, 0x278302b9, RZ ;  /* 0x278302b934347810 */ /* 0x000fe40007fbe0ff */
[----:B------:R-:W-:Y:S02]  /*cce0*/  IADD3.X R62, PT, PT, R62, -0x1, RZ, P2, P4 ;  /* 0xffffffff3e3e7810 */ /* 0x000fe400017e84ff */
[----:B------:R-:W-:Y:S01]  /*ccf0*/  IADD3 R69, P2, P4, R68, 0x1ece5fd7, R69 ;  /* 0x1ece5fd744457810 */ /* 0x000fe20007c5e045 */
[----:B------:R-:W-:Y:S01]  /*cd00*/  IMAD R68, R20, 0x6871ca8d, R21 ;  /* 0x6871ca8d14447824 */ /* 0x000fe200078e0215 */
[----:B------:R-:W-:Y:S02]  /*cd10*/  LOP3.LUT R67, R67, R46, RZ, 0xfc, !PT ;  /* 0x0000002e43437212 */ /* 0x000fe400078efcff */
[----:B------:R-:W-:Y:S01]  /*cd20*/  SHF.R.S32.HI R66, RZ, 0x1f, R66 ;  /* 0x0000001fff427819 */ /* 0x000fe20000011442 */
[----:B------:R-:W-:Y:S01]  /*cd30*/  IMAD R68, R68, -0x1b799c77, RZ ;  /* 0xe486638944447824 */ /* 0x000fe200078e02ff */
[----:B------:R-:W-:Y:S01]  /*cd40*/  SHF.R.U64 R65, R47, 0x1f, R50 ;  /* 0x0000001f2f417819 */ /* 0x000fe20000001232 */
[----:B------:R-:W-:Y:S01]  /*cd50*/  IMAD.X R47, RZ, RZ, -0x1, P5 ;  /* 0xffffffffff2f7424 */ /* 0x000fe200028e06ff */
[----:B------:R-:W-:-:S02]  /*cd60*/  SHF.R.S32.HI R46, RZ, 0x1f, R62 ;  /* 0x0000001fff2e7819 */ /* 0x000fc4000001143e */
[----:B------:R-:W-:Y:S02]  /*cd70*/  IADD3 R64, P5, P6, R69, -0x1ece5fd7, R64 ;  /* 0xe131a02945407810 */ /* 0x000fe40007ebe040 */
[----:B------:R-:W-:Y:S01]  /*cd80*/  IADD3.X R69, PT, PT, RZ, -0x1, R66, P2, P4 ;  /* 0xffffffffff457810 */ /* 0x000fe200017e8442 */
[----:B------:R-:W-:Y:S01]  /*cd90*/  IMAD.SHL.U32 R66, R39, 0x2, RZ ;  /* 0x0000000227427824 */ /* 0x000fe200078e00ff */
[----:B------:R-:W-:Y:S02]  /*cda0*/  IADD3 R15, P2, P4, R46, R15, -R49 ;  /* 0x0000000f2e0f7210 */ /* 0x000fe40007c5e831 */
[----:B------:R-:W-:Y:S02]  /*cdb0*/  SHF.R.S32.HI R62, RZ, 0x1f, R62 ;  /* 0x0000001fff3e7819 */ /* 0x000fe4000001143e */
[----:B------:R-:W-:Y:S02]  /*cdc0*/  SHF.R.S32.HI R50, RZ, 0x1f, R47 ;  /* 0x0000001fff327819 */ /* 0x000fe4000001142f */
[----:B------:R-:W-:-:S02]  /*cdd0*/  IADD3.X R62, PT, PT, R62, -0x1, RZ, P2, P4 ;  /* 0xffffffff3e3e7810 */ /* 0x000fc400017e84ff */
[----:B------:R-:W-:Y:S02]  /*cde0*/  IADD3.X R46, PT, PT, RZ, RZ, RZ, P5, P6 ;  /* 0x000000ffff2e7210 */ /* 0x000fe40002fec4ff */
[----:B------:R-:W-:Y:S02]  /*cdf0*/  IADD3 R50, P5, P6, R50, -0x3c208c16, R67 ;  /* 0xc3df73ea32327810 */ /* 0x000fe40007ebe043 */
[----:B------:R-:W-:Y:S02]  /*ce00*/  SHF.R.S32.HI R69, RZ, 0x1f, R69 ;  /* 0x0000001fff457819 */ /* 0x000fe40000011445 */
[----:B------:R-:W-:Y:S02]  /*ce10*/  LOP3.LUT R60, R60, 0x30644e72, RZ, 0xc0, !PT ;  /* 0x30644e723c3c7812 */ /* 0x000fe400078ec0ff */
[----:B------:R-:W-:Y:S02]  /*ce20*/  IADD3 RZ, P2, P4, R32, RZ, RZ ;  /* 0x000000ff20ff7210 */ /* 0x000fe40007c5e0ff */
[----:B------:R-:W-:-:S02]  /*ce30*/  SHF.R.S32.HI R67, RZ, 0x1f, R62 ;  /* 0x0000001fff437819 */ /* 0x000fc4000001143e */
[----:B------:R-:W-:Y:S02]  /*ce40*/  LOP3.LUT R66, R66, 0x1, R65, 0xf8, !PT ;  /* 0x0000000142427812 */ /* 0x000fe400078ef841 */
[----:B------:R-:W-:Y:S01]  /*ce50*/  IADD3 R65, PT, PT, R46, R69, R71 ;  /* 0x000000452e417210 */ /* 0x000fe20007ffe047 */
[----:B------:R-:W-:Y:S01]  /*ce60*/  IMAD R69, R12, 0xdf490f1, RZ ;  /* 0x0df490f10c457824 */ /* 0x000fe200078e02ff */
[----:B------:R-:W-:Y:S01]  /*ce70*/  IADD3.X R33, PT, PT, R72, R60, R33, P2, P4 ;  /* 0x0000003c48217210 */ /* 0x000fe200017e8421 */
[----:B------:R-:W-:Y:S01]  /*ce80*/  IMAD R71, R12, 0x47b01102, RZ ;  /* 0x47b011020c477824 */ /* 0x000fe200078e02ff */
[----:B------:R-:W-:Y:S01]  /*ce90*/  IADD3 R46, P2, P4, -R32, R67, R64 ;  /* 0x00000043202e7210 */ /* 0x000fe20007c5e140 */
[C---:B------:R-:W-:Y:S01]  /*cea0*/  IMAD R64, R20.reuse, -0x47afba4a, R69 ;  /* 0xb85045b614407824 */ /* 0x040fe200078e0245 */
[----:B------:R-:W-:Y:S01]  /*ceb0*/  SHF.R.S32.HI R67, RZ, 0x1f, R62 ;  /* 0x0000001fff437819 */ /* 0x000fe2000001143e */
[C---:B------:R-:W-:Y:S01]  /*cec0*/  IMAD R62, R20.reuse, -0x1ece5fd7, R71 ;  /* 0xe131a029143e7824 */ /* 0x040fe200078e0247 */
[----:B------:R-:W-:Y:S01]  /*ced0*/  SHF.R.S32.HI R12, RZ, 0x1f, R47 ;  /* 0x0000001fff0c7819 */ /* 0x000fe2000001142f */
[----:B------:R-:W-:Y:S01]  /*cee0*/  IMAD R72, R20, -0x687e956f, R27 ;  /* 0x97816a9114487824 */ /* 0x000fe200078e021b */
[----:B------:R-:W-:Y:S01]  /*cef0*/  IADD3.X R67, PT, PT, R67, -0x1, RZ, P2, P4 ;  /* 0xffffffff43437810 */ /* 0x000fe200017e84ff */
[C---:B------:R-:W-:Y:S01]  /*cf00*/  IMAD R64, R29.reuse, 0x681240c5, R64 ;  /* 0x681240c51d407824 */ /* 0x040fe200078e0240 */
[----:B------:R-:W-:Y:S01]  /*cf10*/  IADD3.X R12, PT, PT, R12, -0x1, RZ, P5, P6 ;  /* 0xffffffff0c0c7810 */ /* 0x000fe20002fec4ff */
[----:B------:R-:W-:Y:S01]  /*cf20*/  IMAD R62, R29, 0x432eb066, R62 ;  /* 0x432eb0661d3e7824 */ /* 0x000fe200078e023e */
[----:B------:R-:W-:-:S02]  /*cf30*/  SHF.R.S32.HI R60, RZ, 0x1f, R67 ;  /* 0x0000001fff3c7819 */ /* 0x000fc40000011443 */
[----:B------:R-:W-:Y:S02]  /*cf40*/  SHF.R.S32.HI R21, RZ, 0x1f, R67 ;  /* 0x0000001fff157819 */ /* 0x000fe40000011443 */
[----:B------:R-:W-:Y:S01]  /*cf50*/  IADD3 R60, P2, P4, R60, R65, -R33 ;  /* 0x000000413c3c7210 */ /* 0x000fe20007c5e821 */
[----:B------:R-:W-:Y:S01]  /*cf60*/  IMAD R65, R29, 0xc5e1a99, R42 ;  /* 0x0c5e1a991d417824 */ /* 0x000fe200078e022a */
[--C-:B------:R-:W-:Y:S02]  /*cf70*/  SHF.R.S32.HI R47, RZ, 0x1f, R12.reuse ;  /* 0x0000001fff2f7819 */ /* 0x100fe4000001140c */
[----:B------:R-:W-:Y:S01]  /*cf80*/  SHF.R.S32.HI R20, RZ, 0x1f, R12 ;  /* 0x0000001fff147819 */ /* 0x000fe2000001140c */
[----:B------:R-:W-:Y:S01]  /*cf90*/  IMAD R65, R35, R44, R65 ;  /* 0x0000002c23417224 */ /* 0x000fe200078e0241 */
[----:B------:R-:W-:Y:S02]  /*cfa0*/  SHF.R.U64 R12, R39, 0x1f, R30 ;  /* 0x0000001f270c7819 */ /* 0x000fe4000000121e */
[----:B------:R-:W-:-:S02]  /*cfb0*/  IADD3.X R30, PT, PT, R21, -0x1, RZ, P2, P4 ;  /* 0xffffffff151e7810 */ /* 0x000fc400017e84ff */
[----:B------:R-:W-:Y:S02]  /*cfc0*/  IADD3 R47, P5, P6, R47, -0x6871ca8d, R66 ;  /* 0x978e35732f2f7810 */ /* 0x000fe40007ebe042 */
[----:B------:R-:W-:Y:S02]  /*cfd0*/  SHF.L.U32 R21, R38, 0x1, RZ ;  /* 0x0000000126157819 */ /* 0x000fe400000006ff */
[----:B------:R-:W-:Y:S02]  /*cfe0*/  LOP3.LUT R27, R30, 0xd87cfd47, RZ, 0xc0, !PT ;  /* 0xd87cfd471e1b7812 */ /* 0x000fe400078ec0ff */
[----:B------:R-:W-:Y:S02]  /*cff0*/  IADD3.X R20, PT, PT, R20, -0x1, RZ, P5, P6 ;  /* 0xffffffff14147810 */ /* 0x000fe40002fec4ff */
[----:B------:R-:W-:Y:S02]  /*d000*/  IADD3.X R39, PT, PT, RZ, RZ, RZ, P0, P1 ;  /* 0x000000ffff277210 */ /* 0x000fe400007e24ff */
[----:B------:R-:W-:-:S02]  /*d010*/  LOP3.LUT R21, R21, 0x1, R12, 0xf8, !PT ;  /* 0x0000000115157812 */ /* 0x000fc400078ef80c */
[----:B------:R-:W-:Y:S01]  /*d020*/  IADD3 R58, P4, PT, R27, R58, RZ ;  /* 0x0000003a1b3a7210 */ /* 0x000fe20007f9e0ff */
[----:B------:R-:W-:Y:S01]  /*d030*/  IMAD R27, R29, -0x7ff8138b, R72 ;  /* 0x8007ec751d1b7824 */ /* 0x000fe200078e0248 */
[----:B------:R-:W-:Y:S02]  /*d040*/  SHF.R.S32.HI R12, RZ, 0x1f, R20 ;  /* 0x0000001fff0c7819 */ /* 0x000fe40000011414 */
[----:B------:R-:W-:Y:S01]  /*d050*/  IADD3 R39, P0, PT, R39, R14, RZ ;  /* 0x0000000e27277210 */ /* 0x000fe20007f1e0ff */
[----:B------:R-:W-:Y:S01]  /*d060*/  IMAD.X R14, RZ, RZ, RZ, P4 ;  /* 0x000000ffff0e7224 */ /* 0x000fe200020e06ff */
[----:B------:R-:W-:Y:S01]  /*d070*/  IADD3 R58, P6, PT, R58, -R59, RZ ;  /* 0x8000003b3a3a7210 */ /* 0x000fe20007fde0ff */
[----:B------:R-:W-:Y:S01]  /*d080*/  IMAD R42, R34, R44, R27 ;  /* 0x0000002c222a7224 */ /* 0x000fe200078e021b */
[----:B------:R-:W-:Y:S01]  /*d090*/  IADD3 R12, P2, P1, R12, 0x687e956f, R21 ;  /* 0x687e956f0c0c7810 */ /* 0x000fe2000795e015 */
[----:B------:R-:W-:Y:S01]  /*d0a0*/  IMAD.SHL.U32 R27, R26, 0x2, RZ ;  /* 0x000000021a1b7824 */ /* 0x000fe200078e00ff */
[----:B------:R-:W-:Y:S01]  /*d0b0*/  LOP3.LUT R21, R30, 0x3c208c16, RZ, 0xc0, !PT ;  /* 0x3c208c161e157812 */ /* 0x000fe200078ec0ff */
[----:B------:R-:W-:Y:S01]  /*d0c0*/  IMAD R44, R34, R45, R65 ;  /* 0x0000002d222c7224 */ /* 0x000fe200078e0241 */
[----:B------:R-:W-:Y:S01]  /*d0d0*/  SHF.R.U64 R38, R38, 0x1f, R43 ;  /* 0x0000001f26267819 */ /* 0x000fe2000000122b */
[----:B------:R-:W-:Y:S01]  /*d0e0*/  IMAD.X R43, RZ, RZ, -0x1, P6 ;  /* 0xffffffffff2b7424 */ /* 0x000fe200030e06ff */
[----:B------:R-:W-:Y:S01]  /*d0f0*/  IADD3 R21, P4, P5, R14, R21, R56 ;  /* 0x000000150e157210 */ /* 0x000fe20007d9e038 */
[----:B------:R-:W-:Y:S01]  /*d100*/  IMAD R65, R29, -0x782df87e, R68 ;  /* 0x87d207821d417824 */ /* 0x000fe200078e0244 */
[----:B------:R-:W-:-:S02]  /*d110*/  SHF.R.S32.HI R14, RZ, 0x1f, R20 ;  /* 0x0000001fff0e7819 */ /* 0x000fc40000011414 */
[----:B------:R-:W-:Y:S02]  /*d120*/  SHF.R.S32.HI R56, RZ, 0x1f, R43 ;  /* 0x0000001fff387819 */ /* 0x000fe4000001142b */
[----:B------:R-:W-:Y:S02]  /*d130*/  IADD3.X R14, PT, PT, R14, -0x1, RZ, P2, P1 ;  /* 0xffffffff0e0e7810 */ /* 0x000fe400017e24ff */
[----:B------:R-:W-:Y:S02]  /*d140*/  LOP3.LUT R27, R27, 0x1, R38, 0xf8, !PT ;  /* 0x000000011b1b7812 */ /* 0x000fe400078ef826 */
[----:B------:R-:W-:Y:S01]  /*d150*/  IADD3 R56, P1, P2, R21, R56, -R57 ;  /* 0x0000003815387210 */ /* 0x000fe20007a3e839 */
[----:B------:R-:W-:Y:S01]  /*d160*/  IMAD.WIDE.U32 R20, R29, -0x1b799c77, RZ ;  /* 0xe48663891d147825 */ /* 0x000fe200078e00ff */
[----:B------:R-:W-:Y:S02]  /*d170*/  SHF.R.S32.HI R34, RZ, 0x1f, R43 ;  /* 0x0000001fff227819 */ /* 0x000fe4000001142b */
[----:B------:R-:W-:Y:S01]  /*d180*/  SHF.R.S32.HI R38, RZ, 0x1f, R14 ;  /* 0x0000001fff267819 */ /* 0x000fe2000001140e */
[----:B------:R-:W-:Y:S01]  /*d190*/  IMAD.IADD R65, R21, 0x1, R65 ;  /* 0x0000000115417824 */ /* 0x000fe200078e0241 */
[----:B------:R-:W-:-:S02]  /*d1a0*/  LOP3.LUT R35, R30, 0x6871ca8d, RZ, 0xc0, !PT ;  /* 0x6871ca8d1e237812 */ /* 0x000fc400078ec0ff */
[----:B------:R-:W-:Y:S01]  /*d1b0*/  IADD3.X R20, PT, PT, RZ, RZ, RZ, P4, P5 ;  /* 0x000000ffff147210 */ /* 0x000fe200027ea4ff */
[C---:B------:R-:W-:Y:S01]  /*d1c0*/  IMAD R64, R65.reuse, -0x687e956f, R64 ;  /* 0x97816a9141407824 */ /* 0x040fe200078e0240 */
[----:B------:R-:W-:Y:S01]  /*d1d0*/  IADD3.X R34, PT, PT, RZ, -0x1, R34, P1, P2 ;  /* 0xffffffffff227810 */ /* 0x000fe20000fe4422 */
[C---:B------:R-:W-:Y:S01]  /*d1e0*/  IMAD R62, R65.reuse, -0x7e7ea7a3, R62 ;  /* 0x8181585d413e7824 */ /* 0x040fe200078e023e */
[----:B------:R-:W-:Y:S01]  /*d1f0*/  IADD3 R38, P4, P5, R38, 0x7e7ea7a3, R27 ;  /* 0x7e7ea7a326267810 */ /* 0x000fe20007d9e01b */
[----:B------:R-:W-:Y:S01]  /*d200*/  IMAD R44, R65, 0x6871ca8d, R44 ;  /* 0x6871ca8d412c7824 */ /* 0x000fe200078e022c */
[----:B------:R-:W-:Y:S01]  /*d210*/  IADD3 R27, P1, P2, R20, R35, R54 ;  /* 0x00000023141b7210 */ /* 0x000fe20007a3e036 */
[----:B------:R-:W-:Y:S01]  /*d220*/  IMAD.IADD R35, R11, 0x1, R64 ;  /* 0x000000010b237824 */ /* 0x000fe200078e0240 */
[----:B------:R-:W-:Y:S01]  /*d230*/  SHF.R.S32.HI R20, RZ, 0x1f, R14 ;  /* 0x0000001fff147819 */ /* 0x000fe2000001140e */
[----:B------:R-:W-:Y:S01]  /*d240*/  IMAD.SHL.U32 R14, R28, 0x2, RZ ;  /* 0x000000021c0e7824 */ /* 0x000fe200078e00ff */
[----:B------:R-:W-:-:S02]  /*d250*/  SHF.R.S32.HI R54, RZ, 0x1f, R34 ;  /* 0x0000001fff367819 */ /* 0x000fc40000011422 */
[----:B------:R-:W-:Y:S02]  /*d260*/  IADD3.X R20, PT, PT, R20, -0x1, RZ, P4, P5 ;  /* 0xffffffff14147810 */ /* 0x000fe400027ea4ff */
[----:B------:R-:W-:Y:S02]  /*d270*/  IADD3 R54, P4, P5, R27, R54, -R55 ;  /* 0x000000361b367210 */ /* 0x000fe40007d9e837 */
[----:B------:R-:W-:Y:S02]  /*d280*/  SHF.R.S32.HI R21, RZ, 0x1f, R34 ;  /* 0x0000001fff157819 */ /* 0x000fe40000011422 */
[----:B------:R-:W-:Y:S02]  /*d290*/  LOP3.LUT R26, R30, 0x97816a91, RZ, 0xc0, !PT ;  /* 0x97816a911e1a7812 */ /* 0x000fe400078ec0ff */
[----:B------:R-:W-:Y:S02]  /*d2a0*/  IADD3.X R43, PT, PT, RZ, RZ, RZ, P1, P2 ;  /* 0x000000ffff2b7210 */ /* 0x000fe40000fe44ff */
[----:B------:R-:W-:-:S02]  /*d2b0*/  IADD3.X R21, PT, PT, RZ, -0x1, R21, P4, P5 ;  /* 0xffffffffff157810 */ /* 0x000fc400027ea415 */
[----:B------:R-:W-:Y:S02]  /*d2c0*/  IADD3 R43, P1, P4, R43, R26, R63 ;  /* 0x0000001a2b2b7210 */ /* 0x000fe40007c3e03f */
[----:B------:R-:W-:Y:S02]  /*d2d0*/  SHF.R.S32.HI R26, RZ, 0x1f, R21 ;  /* 0x0000001fff1a7819 */ /* 0x000fe40000011415 */
[----:B------:R-:W-:Y:S02]  /*d2e0*/  LOP3.LUT R14, R14, 0x1, R31, 0xf8, !PT ;  /* 0x000000010e0e7812 */ /* 0x000fe400078ef81f */
[----:B------:R-:W-:Y:S02]  /*d2f0*/  SHF.R.S32.HI R27, RZ, 0x1f, R20 ;  /* 0x0000001fff1b7819 */ /* 0x000fe40000011414 */
[----:B------:R-:W-:Y:S02]  /*d300*/  IADD3.X R34, PT, PT, RZ, RZ, RZ, P1, P4 ;  /* 0x000000ffff227210 */ /* 0x000fe40000fe84ff */
[----:B------:R-:W-:-:S02]  /*d310*/  IADD3 R43, P1, P4, R26, R43, -R53 ;  /* 0x0000002b1a2b7210 */ /* 0x000fc40007c3e835 */
[----:B------:R-:W-:Y:S02]  /*d320*/  SHF.R.S32.HI R31, RZ, 0x1f, R21 ;  /* 0x0000001fff1f7819 */ /* 0x000fe40000011415 */
[----:B------:R-:W-:Y:S02]  /*d330*/  IADD3 R27, P2, P6, R27, 0x47afba4a, R14 ;  /* 0x47afba4a1b1b7810 */ /* 0x000fe40007e5e00e */
[----:B------:R-:W-:Y:S01]  /*d340*/  SHF.L.U32 R21, R36, 0x1, RZ ;  /* 0x0000000124157819 */ /* 0x000fe200000006ff */
[----:B------:R-:W-:Y:S01]  /*d350*/  IMAD R36, R29, 0x47b01102, RZ ;  /* 0x47b011021d247824 */ /* 0x000fe200078e02ff */
[----:B------:R-:W-:Y:S02]  /*d360*/  SHF.R.S32.HI R20, RZ, 0x1f, R20 ;  /* 0x0000001fff147819 */ /* 0x000fe40000011414 */
[----:B------:R-:W-:Y:S02]  /*d370*/  LOP3.LUT R14, R30, 0x8181585d, RZ, 0xc0, !PT ;  /* 0x8181585d1e0e7812 */ /* 0x000fe400078ec0ff */
[----:B------:R-:W-:-:S02]  /*d380*/  IADD3.X R31, PT, PT, R31, -0x1, RZ, P1, P4 ;  /* 0xffffffff1f1f7810 */ /* 0x000fc40000fe84ff */
[----:B------:R-:W-:Y:S02]  /*d390*/  SHF.R.U64 R28, R28, 0x1f, R37 ;  /* 0x0000001f1c1c7819 */ /* 0x000fe40000001225 */
[----:B------:R-:W-:Y:S02]  /*d3a0*/  LOP3.LUT R21, R21, 0xfffffffe, RZ, 0xc0, !PT ;  /* 0xfffffffe15157812 */ /* 0x000fe400078ec0ff */
[----:B------:R-:W-:Y:S02]  /*d3b0*/  IADD3.X R20, PT, PT, R20, -0x1, RZ, P2, P6 ;  /* 0xffffffff14147810 */ /* 0x000fe400017ec4ff */
[----:B------:R-:W-:Y:S02]  /*d3c0*/  IADD3 R61, P4, P5, R34, R14, R61 ;  /* 0x0000000e223d7210 */ /* 0x000fe40007d9e03d */
[----:B------:R-:W-:Y:S02]  /*d3d0*/  SHF.R.S32.HI R14, RZ, 0x1f, R31 ;  /* 0x0000001fff0e7819 */ /* 0x000fe4000001141f */
[----:B------:R-:W-:-:S02]  /*d3e0*/  LOP3.LUT R21, R21, 0x1, R28, 0xf8, !PT ;  /* 0x0000000115157812 */ /* 0x000fc400078ef81c */
[----:B------:R-:W-:Y:S02]  /*d3f0*/  SHF.R.S32.HI R26, RZ, 0x1f, R20 ;  /* 0x0000001fff1a7819 */ /* 0x000fe40000011414 */
[----:B------:R-:W-:Y:S01]  /*d400*/  IADD3 R14, P2, P6, R61, R14, -R51 ;  /* 0x0000000e3d0e7210 */ /* 0x000fe20007e5e833 */
[----:B------:R-:W-:Y:S01]  /*d410*/  IMAD R61, R65, -0x1ece5fd7, R36 ;  /* 0xe131a029413d7824 */ /* 0x000fe200078e0224 */
[----:B------:R-:W-:Y:S02]  /*d420*/  SHF.R.S32.HI R31, RZ, 0x1f, R31 ;  /* 0x0000001fff1f7819 */ /* 0x000fe4000001141f */
[----:B------:R-:W-:Y:S02]  /*d430*/  IADD3.X R34, PT, PT, RZ, RZ, RZ, P4, P5 ;  /* 0x000000ffff227210 */ /* 0x000fe400027ea4ff */
[----:B------:R-:W-:Y:S02]  /*d440*/  SHF.R.S32.HI R20, RZ, 0x1f, R20 ;  /* 0x0000001fff147819 */ /* 0x000fe40000011414 */
[----:B------:R-:W-:-:S02]  /*d450*/  IADD3 R26, P4, P5, R26, 0x1ece5fd7, R21 ;  /* 0x1ece5fd71a1a7810 */ /* 0x000fc40007d9e015 */
[----:B------:R-:W-:Y:S02]  /*d460*/  LOP3.LUT R28, R30, 0xb85045b6, RZ, 0xc0, !PT ;  /* 0xb85045b61e1c7812 */ /* 0x000fe400078ec0ff */
[----:B------:R-:W-:Y:S02]  /*d470*/  IADD3.X R31, PT, PT, RZ, -0x1, R31, P2, P6 ;  /* 0xffffffffff1f7810 */ /* 0x000fe400017ec41f */
[----:B------:R-:W-:Y:S02]  /*d480*/  IADD3 RZ, P2, PT, RZ, R21, RZ ;  /* 0x00000015ffff7210 */ /* 0x000fe40007f5e0ff */
[----:B------:R-:W-:Y:S02]  /*d490*/  IADD3.X R20, PT, PT, R20, -0x1, RZ, P4, P5 ;  /* 0xffffffff14147810 */ /* 0x000fe400027ea4ff */
[----:B------:R-:W-:Y:S01]  /*d4a0*/  IADD3 R21, P4, P5, R34, R28, R15 ;  /* 0x0000001c22157210 */ /* 0x000fe20007d9e00f */
[----:B------:R-:W-:Y:S01]  /*d4b0*/  IMAD R34, R29, 0xdf490f1, RZ ;  /* 0x0df490f11d227824 */ /* 0x000fe200078e02ff */
[----:B------:R-:W-:Y:S01]  /*d4c0*/  IADD3 RZ, P1, PT, RZ, R70, RZ ;  /* 0x00000046ffff7210 */ /* 0x000fe20007f3e0ff */
[----:B------:R-:W-:Y:S01]  /*d4d0*/  IMAD R29, R65, 0x30644e72, RZ ;  /* 0x30644e72411d7824 */ /* 0x000fe200078e02ff */
[----:B------:R-:W-:Y:S01]  /*d4e0*/  LOP3.LUT R15, R41, 0x1, RZ, 0xc0, !PT ;  /* 0x00000001290f7812 */ /* 0x000fe200078ec0ff */
[----:B------:R-:W-:Y:S01]  /*d4f0*/  IMAD R37, R65, -0x47afba4a, R34 ;  /* 0xb85045b641257824 */ /* 0x000fe200078e0222 */
[----:B------:R-:W-:Y:S01]  /*d500*/  SHF.R.S32.HI R28, RZ, 0x1f, R31 ;  /* 0x0000001fff1c7819 */ /* 0x000fe2000001141f */
[----:B------:R-:W-:Y:S01]  /*d510*/  IMAD.X R34, RZ, RZ, RZ, P0 ;  /* 0x000000ffff227224 */ /* 0x000fe200000e06ff */
[----:B------:R-:W-:-:S02]  /*d520*/  IADD3.X R40, PT, PT, R15, R40, R40, P2, P1 ;  /* 0x000000280f287210 */ /* 0x000fc400017e2428 */
[----:B------:R-:W-:Y:S01]  /*d530*/  IADD3 R15, P2, P1, R28, R21, -R49 ;  /* 0x000000151c0f7210 */ /* 0x000fe2000795e831 */
[----:B------:R-:W-:Y:S01]  /*d540*/  IMAD.IADD R21, R13, 0x1, R62 ;  /* 0x000000010d157824 */ /* 0x000fe200078e023e */
[----:B------:R-:W-:Y:S02]  /*d550*/  SHF.R.S32.HI R41, RZ, 0x1f, R31 ;  /* 0x0000001fff297819 */ /* 0x000fe4000001141f */
[----:B------:R-:W-:Y:S02]  /*d560*/  LOP3.LUT R11, R30, 0xe131a029, RZ, 0xc0, !PT ;  /* 0xe131a0291e0b7812 */ /* 0x000fe400078ec0ff */
[----:B------:R-:W-:Y:S02]  /*d570*/  IADD3.X R28, PT, PT, RZ, RZ, RZ, P4, P5 ;  /* 0x000000ffff1c7210 */ /* 0x000fe400027ea4ff */
[----:B------:R-:W-:Y:S02]  /*d580*/  SHF.R.S32.HI R45, RZ, 0x1f, R20 ;  /* 0x0000001fff2d7819 */ /* 0x000fe40000011414 */
[----:B------:R-:W-:-:S02]  /*d590*/  IADD3.X R41, PT, PT, R41, -0x1, RZ, P2, P1 ;  /* 0xffffffff29297810 */ /* 0x000fc400017e24ff */
[----:B------:R-:W-:Y:S01]  /*d5a0*/  IADD3 R13, P1, P2, R28, R11, R46 ;  /* 0x0000000b1c0d7210 */ /* 0x000fe20007a3e02e */
[----:B------:R-:W-:Y:S01]  /*d5b0*/  IMAD R28, R65, 0x3c208c16, R42 ;  /* 0x3c208c16411c7824 */ /* 0x000fe200078e022a */
[----:B------:R-:W-:Y:S02]  /*d5c0*/  IADD3 R45, P4, P5, R45, -0x30644e72, R40 ;  /* 0xcf9bb18e2d2d7810 */ /* 0x000fe40007d9e028 */
[----:B------:R-:W-:Y:S01]  /*d5d0*/  SHF.R.S32.HI R46, RZ, 0x1f, R20 ;  /* 0x0000001fff2e7819 */ /* 0x000fe20000011414 */
[----:B------:R-:W-:Y:S01]  /*d5e0*/  IMAD R37, R28, 0x681240c5, R37 ;  /* 0x681240c51c257824 */ /* 0x000fe200078e0225 */
[----:B------:R-:W-:Y:S02]  /*d5f0*/  SHF.R.S32.HI R11, RZ, 0x1f, R41 ;  /* 0x0000001fff0b7819 */ /* 0x000fe40000011429 */
[----:B------:R-:W-:Y:S02]  /*d600*/  IADD3.X R46, PT, PT, R46, -0x1, RZ, P4, P5 ;  /* 0xffffffff2e2e7810 */ /* 0x000fe400027ea4ff */
[----:B------:R-:W-:-:S02]  /*d610*/  IADD3 R20, P4, P5, R13, R11, -R32 ;  /* 0x0000000b0d147210 */ /* 0x000fc40007d9e820 */
[----:B------:R-:W-:Y:S02]  /*d620*/  SHF.R.S32.HI R41, RZ, 0x1f, R41 ;  /* 0x0000001fff297819 */ /* 0x000fe40000011429 */
[----:B------:R-:W-:Y:S02]  /*d630*/  IADD3 RZ, P0, P6, R13, RZ, RZ ;  /* 0x000000ff0dff7210 */ /* 0x000fe40007e1e0ff */
[----:B------:R-:W-:Y:S02]  /*d640*/  LOP3.LUT R29, R29, 0xfffffffe, RZ, 0xc0, !PT ;  /* 0xfffffffe1d1d7812 */ /* 0x000fe400078ec0ff */
[----:B------:R-:W-:Y:S01]  /*d650*/  LOP3.LUT R31, R30, 0x30644e72, RZ, 0xc0, !PT ;  /* 0x30644e721e1f7812 */ /* 0x000fe200078ec0ff */
[----:B------:R-:W-:Y:S01]  /*d660*/  IMAD.IADD R30, R48, 0x1, R37 ;  /* 0x00000001301e7824 */ /* 0x000fe200078e0225 */
[----:B------:R-:W-:Y:S02]  /*d670*/  IADD3.X R13, PT, PT, RZ, RZ, RZ, P1, P2 ;  /* 0x000000ffff0d7210 */ /* 0x000fe40000fe44ff */
[----:B------:R-:W-:-:S02]  /*d680*/  IADD3.X R41, PT, PT, RZ, -0x1, R41, P4, P5 ;  /* 0xffffffffff297810 */ /* 0x000fc400027ea429 */
[----:B------:R-:W-:Y:S02]  /*d690*/  LOP3.LUT R11, R46, 0xd87cfd47, RZ, 0xc0, !PT ;  /* 0xd87cfd472e0b7812 */ /* 0x000fe400078ec0ff */
[----:B------:R-:W-:Y:S01]  /*d6a0*/  IADD3 R29, P4, P5, R34, R10, R29 ;  /* 0x0000000a221d7210 */ /* 0x000fe20007d9e01d */
[----:B------:R-:W-:Y:S01]  /*d6b0*/  IMAD R34, R28, 0x432eb066, R61 ;  /* 0x432eb0661c227824 */ /* 0x000fe200078e023d */
[----:B------:R-:W-:Y:S02]  /*d6c0*/  IADD3.X R31, PT, PT, R13, R31, R60, P0, P6 ;  /* 0x0000001f0d1f7210 */ /* 0x000fe400007ec43c */
[----:B------:R-:W-:Y:S01]  /*d6d0*/  SHF.R.S32.HI R10, RZ, 0x1f, R41 ;  /* 0x0000001fff0a7819 */ /* 0x000fe20000011429 */
[----:B------:R-:W-:Y:S01]  /*d6e0*/  IMAD.IADD R34, R39, 0x1, R34 ;  /* 0x0000000127227824 */ /* 0x000fe200078e0222 */
[----:B------:R-:W-:Y:S02]  /*d6f0*/  IADD3 R52, P1, PT, R11, R52, RZ ;  /* 0x000000340b347210 */ /* 0x000fe40007f3e0ff */
[----:B------:R-:W-:-:S02]  /*d700*/  IADD3 R31, P2, P6, R10, R31, -R33 ;  /* 0x0000001f0a1f7210 */ /* 0x000fc40007e5e821 */
[----:B------:R-:W-:Y:S01]  /*d710*/  SHF.R.S32.HI R41, RZ, 0x1f, R41 ;  /* 0x0000001fff297819 */ /* 0x000fe20000011429 */
[----:B------:R-:W-:Y:S01]  /*d720*/  IMAD.X R11, RZ, RZ, RZ, P1 ;  /* 0x000000ffff0b7224 */ /* 0x000fe200008e06ff */
[----:B------:R-:W-:Y:S01]  /*d730*/  LOP3.LUT R13, R46, 0x3c208c16, RZ, 0xc0, !PT ;  /* 0x3c208c162e0d7812 */ /* 0x000fe200078ec0ff */
[----:B------:R-:W-:Y:S01]  /*d740*/  IMAD.SHL.U32 R42, R52, 0x2, RZ ;  /* 0x00000002342a7824 */ /* 0x000fe200078e00ff */
[----:B------:R-:W-:Y:S02]  /*d750*/  IADD3.X R41, PT, PT, R41, -0x1, RZ, P2, P6 ;  /* 0xffffffff29297810 */ /* 0x000fe400017ec4ff */
[----:B------:R-:W-:Y:S02]  /*d760*/  IADD3 R13, P0, P1, R11, R13, R50 ;  /* 0x0000000d0b0d7210 */ /* 0x000fe4000791e032 */
[----:B------:R-:W-:Y:S02]  /*d770*/  LOP3.LUT R37, R41, 0xd87cfd47, RZ, 0xc0, !PT ;  /* 0xd87cfd4729257812 */ /* 0x000fe400078ec0ff */
[----:B------:R-:W-:-:S02]  /*d780*/  LOP3.LUT R42, R42, 0xfffffffe, RZ, 0xc0, !PT ;  /* 0xfffffffe2a2a7812 */ /* 0x000fc400078ec0ff */
[----:B------:R-:W-:Y:S02]  /*d790*/  IADD3 R10, P2, PT, R37, R58, RZ ;  /* 0x0000003a250a7210 */ /* 0x000fe40007f5e0ff */
[----:B------:R-:W-:Y:S02]  /*d7a0*/  SHF.R.U64 R11, R52, 0x1f, R11 ;  /* 0x0000001f340b7819 */ /* 0x000fe4000000120b */
[----:B------:R-:W-:Y:S01]  /*d7b0*/  SHF.L.U32 R40, R13, 0x1, RZ ;  /* 0x000000010d287819 */ /* 0x000fe200000006ff */
[----:B------:R-:W-:Y:S01]  /*d7c0*/  IMAD.X R37, RZ, RZ, RZ, P2 ;  /* 0x000000ffff257224 */ /* 0x000fe200010e06ff */
[----:B------:R-:W-:Y:S02]  /*d7d0*/  IADD3 R42, P6, PT, R42, 0x278302b9, RZ ;  /* 0x278302b92a2a7810 */ /* 0x000fe40007fde0ff */
[----:B------:R-:W-:Y:S02]  /*d7e0*/  LOP3.LUT R40, R40, 0x1, R11, 0xf8, !PT ;  /* 0x0000000128287812 */ /* 0x000fe400078ef80b */
[----:B------:R-:W-:Y:S01]  /*d7f0*/  LOP3.LUT R11, R41, 0x3c208c16, RZ, 0xc0, !PT ;  /* 0x3c208c16290b7812 */ /* 0x000fe200078ec0ff */
[----:B------:R-:W-:Y:S01]  /*d800*/  IMAD.X R50, RZ, RZ, -0x1, P6 ;  /* 0xffffffffff327424 */ /* 0x000fe200030e06ff */
[----:B------:R-:W-:-:S02]  /*d810*/  LOP3.LUT R36, R46, 0x6871ca8d, RZ, 0xc0, !PT ;  /* 0x6871ca8d2e247812 */ /* 0x000fc400078ec0ff */
[----:B------:R-:W-:Y:S02]  /*d820*/  IADD3.X R48, PT, PT, RZ, RZ, RZ, P0, P1 ;  /* 0x000000ffff307210 */ /* 0x000fe400007e24ff */
[----:B------:R-:W-:Y:S02]  /*d830*/  IADD3 R11, P2, P6, R37, R11, R56 ;  /* 0x0000000b250b7210 */ /* 0x000fe40007e5e038 */
[----:B------:R-:W-:Y:S02]  /*d840*/  IADD3 R47, P0, P1, R48, R36, R47 ;  /* 0x00000024302f7210 */ /* 0x000fe4000791e02f */
[----:B------:R-:W-:Y:S01]  /*d850*/  SHF.R.S32.HI R39, RZ, 0x1f, R50 ;  /* 0x0000001fff277819 */ /* 0x000fe20000011432 */
[----:B------:R-:W-:Y:S01]  /*d860*/  STG.E.64 desc[UR6][R2.64], R10 ;  /* 0x0000000a02007986 */ /* 0x000fe2000c101b06 */
[----:B------:R-:W-:Y:S01]  /*d870*/  SHF.R.U64 R36, R13, 0x1f, R48 ;  /* 0x0000001f0d247819 */ /* 0x000fe20000001230 */
[----:B------:R-:W-:Y:S01]  /*d880*/  IMAD.SHL.U32 R13, R47, 0x2, RZ ;  /* 0x000000022f0d7824 */ /* 0x000fe200078e00ff */
[----:B------:R-:W-:-:S02]  /*d890*/  IADD3.X R52, PT, PT, RZ, RZ, RZ, P2, P6 ;  /* 0x000000ffff347210 */ /* 0x000fc400017ec4ff */
[----:B------:R-:W-:Y:S02]  /*d8a0*/  LOP3.LUT R37, R46, 0x97816a91, RZ, 0xc0, !PT ;  /* 0x97816a912e257812 */ /* 0x000fe400078ec0ff */
[----:B------:R-:W-:Y:S02]  /*d8b0*/  IADD3.X R48, PT, PT, RZ, RZ, RZ, P0, P1 ;  /* 0x000000ffff307210 */ /* 0x000fe400007e24ff */
[----:B------:R-:W-:Y:S02]  /*d8c0*/  IADD3 R39, P2, P6, R39, -0x3c208c16, R40 ;  /* 0xc3df73ea27277810 */ /* 0x000fe40007e5e028 */
[----:B------:R-:W-:Y:S02]  /*d8d0*/  SHF.R.S32.HI R50, RZ, 0x1f, R50 ;  /* 0x0000001fff327819 */ /* 0x000fe40000011432 */
[----:B------:R-:W-:Y:S02]  /*d8e0*/  IADD3 R58, P0, P1, R48, R37, R12 ;  /* 0x00000025303a7210 */ /* 0x000fe4000791e00c */
[----:B------:R-:W-:-:S02]  /*d8f0*/  IADD3.X R50, PT, PT, R50, -0x1, RZ, P2, P6 ;  /* 0xffffffff32327810 */ /* 0x000fc400017ec4ff */
[----:B------:R-:W-:Y:S02]  /*d900*/  IADD3 R37, P2, PT, -R10, R59, RZ ;  /* 0x0000003b0a257210 */ /* 0x000fe40007f5e1ff */
[----:B------:R-:W-:Y:S02]  /*d910*/  LOP3.LUT R59, R41, 0x6871ca8d, RZ, 0xc0, !PT ;  /* 0x6871ca8d293b7812 */ /* 0x000fe400078ec0ff */
[----:B------:R-:W-:Y:S02]  /*d920*/  SHF.R.U64 R40, R47, 0x1f, R48 ;  /* 0x0000001f2f287819 */ /* 0x000fe40000001230 */
[----:B------:R-:W-:Y:S02]  /*d930*/  LOP3.LUT R47, R46, 0x8181585d, RZ, 0xc0, !PT ;  /* 0x8181585d2e2f7812 */ /* 0x000fe400078ec0ff */
[----:B------:R-:W-:Y:S02]  /*d940*/  IADD3.X R61, PT, PT, RZ, RZ, RZ, P0, P1 ;  /* 0x000000ffff3d7210 */ /* 0x000fe400007e24ff */
[----:B------:R-:W-:-:S02]  /*d950*/  IADD3.X R48, PT, PT, RZ, -0x1, RZ, P2, !PT ;  /* 0xffffffffff307810 */ /* 0x000fc400017fe4ff */
[----:B------:R-:W-:Y:S02]  /*d960*/  LOP3.LUT R13, R13, 0x1, R36, 0xf8, !PT ;  /* 0x000000010d0d7812 */ /* 0x000fe400078ef824 */
[----:B------:R-:W-:Y:S02]  /*d970*/  IADD3 R12, P2, P6, R52, R59, R54 ;  /* 0x0000003b340c7210 */ /* 0x000fe40007e5e036 */
[----:B------:R-:W-:Y:S02]  /*d980*/  SHF.R.S32.HI R36, RZ, 0x1f, R50 ;  /* 0x0000001fff247819 */ /* 0x000fe40000011432 */
[----:B------:R-:W-:Y:S01]  /*d990*/  IADD3 R56, P0, P1, R61, R47, R38 ;  /* 0x0000002f3d387210 */ /* 0x000fe2000791e026 */
[----:B------:R-:W-:Y:S01]  /*d9a0*/  IMAD.SHL.U32 R47, R58, 0x2, RZ ;  /* 0x000000023a2f7824 */ /* 0x000fe200078e00ff */
[----:B------:R-:W-:Y:S02]  /*d9b0*/  SHF.R.S32.HI R38, RZ, 0x1f, R48 ;  /* 0x0000001fff267819 */ /* 0x000fe40000011430 */
[----:B------:R-:W-:-:S02]  /*d9c0*/  IADD3.X R54, PT, PT, RZ, RZ, RZ, P2, P6 ;  /* 0x000000ffff367210 */ /* 0x000fc400017ec4ff */
[----:B------:R-:W-:Y:S02]  /*d9d0*/  IADD3 R36, P2, P6, R36, -0x6871ca8d, R13 ;  /* 0x978e357324247810 */ /* 0x000fe40007e5e00d */
[----:B------:R-:W-:Y:S02]  /*d9e0*/  SHF.R.S32.HI R50, RZ, 0x1f, R50 ;  /* 0x0000001fff327819 */ /* 0x000fe40000011432 */
[----:B------:R-:W-:Y:S02]  /*d9f0*/  IADD3.X R59, PT, PT, RZ, RZ, RZ, P0, P1 ;  /* 0x000000ffff3b7210 */ /* 0x000fe400007e24ff */
[----:B------:R-:W-:Y:S02]  /*da00*/  IADD3 R38, P0, P1, -R11, R38, R57 ;  /* 0x000000260b267210 */ /* 0x000fe4000791e139 */
[----:B------:R-:W-:Y:S02]  /*da10*/  SHF.R.S32.HI R48, RZ, 0x1f, R48 ;  /* 0x0000001fff307819 */ /* 0x000fe40000011430 */
[----:B------:R-:W-:-:S02]  /*da20*/  LOP3.LUT R52, R41, 0x97816a91, RZ, 0xc0, !PT ;  /* 0x97816a9129347812 */ /* 0x000fc400078ec0ff */
[----:B------:R-:W-:Y:S02]  /*da30*/  IADD3.X R50, PT, PT, R50, -0x1, RZ, P2, P6 ;  /* 0xffffffff32327810 */ /* 0x000fe400017ec4ff */
[----:B------:R-:W-:Y:S02]  /*da40*/  IADD3.X R48, PT, PT, R48, -0x1, RZ, P0, P1 ;  /* 0xffffffff30307810 */ /* 0x000fe400007e24ff */
[----:B------:R-:W-:Y:S02]  /*da50*/  LOP3.LUT R47, R47, 0x1, R40, 0xf8, !PT ;  /* 0x000000012f2f7812 */ /* 0x000fe400078ef828 */
[----:B------:R-:W-:Y:S01]  /*da60*/  IADD3 R13, P0, P1, R54, R52, R43 ;  /* 0x00000034360d7210 */ /* 0x000fe2000791e02b */
[----:B------:R-:W-:Y:S01]  /*da70*/  IMAD.SHL.U32 R54, R56, 0x2, RZ ;  /* 0x0000000238367824 */ /* 0x000fe200078e00ff */
[----:B------:R-:W-:Y:S02]  /*da80*/  SHF.R.S32.HI R40, RZ, 0x1f, R50 ;  /* 0x0000001fff287819 */ /* 0x000fe40000011432 */
[----:B------:R-:W-:Y:S01]  /*da90*/  LOP3.LUT R52, R46, 0xb85045b6, RZ, 0xc0, !PT ;  /* 0xb85045b62e347812 */ /* 0x000fe200078ec0ff */
[----:B------:R-:W-:Y:S01]  /*daa0*/  STG.E.64 desc[UR6][R2.64+0x8], R12 ;  /* 0x0000080c02007986 */ /* 0x000fe2000c101b06 */
[----:B------:R-:W-:-:S02]  /*dab0*/  IADD3.X R60, PT, PT, RZ, RZ, RZ, P0, P1 ;  /* 0x000000ffff3c7210 */ /* 0x000fc400007e24ff */
[----:B------:R-:W-:Y:S02]  /*dac0*/  IADD3 R40, P0, P1, R40, 0x687e956f, R47 ;  /* 0x687e956f28287810 */ /* 0x000fe4000791e02f */
[----:B------:R-:W-:Y:S02]  /*dad0*/  SHF.R.S32.HI R50, RZ, 0x1f, R50 ;  /* 0x0000001fff327819 */ /* 0x000fe40000011432 */
[----:B------:R-:W-:Y:S02]  /*dae0*/  IADD3 R57, P2, P6, R59, R52, R27 ;  /* 0x000000343b397210 */ /* 0x000fe40007e5e01b */
[----:B------:R-:W-:Y:S02]  /*daf0*/  SHF.R.U64 R43, R58, 0x1f, R61 ;  /* 0x0000001f3a2b7819 */ /* 0x000fe4000000123d */
[----:B------:R-:W-:Y:S01]  /*db00*/  SHF.R.S32.HI R27, RZ, 0x1f, R48 ;  /* 0x0000001fff1b7819 */ /* 0x000fe20000011430 */
[----:B------:R-:W-:Y:S01]  /*db10*/  IMAD.SHL.U32 R47, R57, 0x2, RZ ;  /* 0x00000002392f7824 */ /* 0x000fe200078e00ff */
[----:B------:R-:W-:-:S02]  /*db20*/  IADD3.X R50, PT, PT, R50, -0x1, RZ, P0, P1 ;  /* 0xffffffff32327810 */ /* 0x000fc400007e24ff */
[----:B------:R-:W-:Y:S02]  /*db30*/  IADD3.X R58, PT, PT, RZ, RZ, RZ, P2, P6 ;  /* 0x000000ffff3a7210 */ /* 0x000fe400017ec4ff */
[----:B------:R-:W-:Y:S02]  /*db40*/  LOP3.LUT R54, R54, 0x1, R43, 0xf8, !PT ;  /* 0x0000000136367812 */ /* 0x000fe400078ef82b */
[----:B------:R-:W-:Y:S02]  /*db50*/  IADD3 R27, P2, P6, -R12, R27, R55 ;  /* 0x0000001b0c1b7210 */ /* 0x000fe40007e5e137 */
[----:B------:R-:W-:Y:S02]  /*db60*/  SHF.R.S32.HI R48, RZ, 0x1f, R48 ;  /* 0x0000001fff307819 */ /* 0x000fe40000011430 */
[----:B------:R-:W-:Y:S02]  /*db70*/  SHF.R.S32.HI R43, RZ, 0x1f, R50 ;  /* 0x0000001fff2b7819 */ /* 0x000fe40000011432 */
[----:B------:R-:W-:-:S02]  /*db80*/  LOP3.LUT R55, R46, 0xe131a029, RZ, 0xc0, !PT ;  /* 0xe131a0292e377812 */ /* 0x000fc400078ec0ff */
[----:B------:R-:W-:Y:S02]  /*db90*/  IADD3.X R48, PT, PT, R48, -0x1, RZ, P2, P6 ;  /* 0xffffffff30307810 */ /* 0x000fe400017ec4ff */
[----:B------:R-:W-:Y:S02]  /*dba0*/  IADD3 R43, P0, P1, R43, 0x7e7ea7a3, R54 ;  /* 0x7e7ea7a32b2b7810 */ /* 0x000fe4000791e036 */
[----:B------:R-:W-:Y:S02]  /*dbb0*/  SHF.R.S32.HI R50, RZ, 0x1f, R50 ;  /* 0x0000001fff327819 */ /* 0x000fe40000011432 */
[----:B------:R-:W-:Y:S02]  /*dbc0*/  SHF.R.U64 R52, R56, 0x1f, R59 ;  /* 0x0000001f38347819 */ /* 0x000fe4000000123b */
[----:B------:R-:W-:Y:S02]  /*dbd0*/  IADD3 R55, P2, P6, R58, R55, R26 ;  /* 0x000000373a377210 */ /* 0x000fe40007e5e01a */
[----:B------:R-:W-:-:S02]  /*dbe0*/  SHF.R.S32.HI R26, RZ, 0x1f, R48 ;  /* 0x0000001fff1a7819 */ /* 0x000fc40000011430 */
[----:B------:R-:W-:Y:S02]  /*dbf0*/  IADD3.X R50, PT, PT, R50, -0x1, RZ, P0, P1 ;  /* 0xffffffff32327810 */ /* 0x000fe400007e24ff */
[----:B------:R-:W-:Y:S02]  /*dc00*/  LOP3.LUT R47, R47, 0x1, R52, 0xf8, !PT ;  /* 0x000000012f2f7812 */ /* 0x000fe400078ef834 */
[----:B------:R-:W-:Y:S02]  /*dc10*/  IADD3.X R52, PT, PT, RZ, RZ, RZ, P2, P6 ;  /* 0x000000ffff347210 */ /* 0x000fe400017ec4ff */
[----:B------:R-:W-:Y:S01]  /*dc20*/  IADD3 R26, P2, P6, R26, R53, -R13 ;  /* 0x000000351a1a7210 */ /* 0x000fe20007e5e80d */
[C---:B------:R-:W-:Y:S01]  /*dc30*/  IMAD.SHL.U32 R53, R55.reuse, 0x2, RZ ;  /* 0x0000000237357824 */ /* 0x040fe200078e00ff */
[----:B------:R-:W-:Y:S02]  /*dc40*/  LOP3.LUT R56, R46, 0x30644e72, RZ, 0xc0, !PT ;  /* 0x30644e722e387812 */ /* 0x000fe400078ec0ff */
[----:B------:R-:W-:-:S02]  /*dc50*/  IADD3 R59, P0, P1, R55, RZ, RZ ;  /* 0x000000ff373b7210 */ /* 0x000fc4000791e0ff */
[----:B------:R-:W-:Y:S02]  /*dc60*/  SHF.R.S32.HI R48, RZ, 0x1f, R48 ;  /* 0x0000001fff307819 */ /* 0x000fe40000011430 */
[----:B------:R-:W-:Y:S02]  /*dc70*/  SHF.R.S32.HI R46, RZ, 0x1f, R50 ;  /* 0x0000001fff2e7819 */ /* 0x000fe40000011432 */
[----:B------:R-:W-:Y:S02]  /*dc80*/  IADD3.X R56, PT, PT, R52, R56, R45, P0, P1 ;  /* 0x0000003834387210 */ /* 0x000fe400007e242d */
[----:B------:R-:W-:Y:S02]  /*dc90*/  IADD3.X R48, PT, PT, R48, -0x1, RZ, P2, P6 ;  /* 0xffffffff30307810 */ /* 0x000fe400017ec4ff */
[----:B------:R-:W-:Y:S02]  /*dca0*/  IADD3 R45, P2, P6, R47, 0x47afba4a, R46 ;  /* 0x47afba4a2f2d7810 */ /* 0x000fe40007e5e02e */
[----:B------:R-:W-:-:S02]  /*dcb0*/  LOP3.LUT R47, R41, 0x8181585d, RZ, 0xc0, !PT ;  /* 0x8181585d292f7812 */ /* 0x000fc400078ec0ff */
[----:B------:R-:W-:Y:S02]  /*dcc0*/  SHF.R.S32.HI R50, RZ, 0x1f, R50 ;  /* 0x0000001fff327819 */ /* 0x000fe40000011432 */
[----:B------:R-:W-:Y:S02]  /*dcd0*/  SHF.R.U64 R54, R57, 0x1f, R58 ;  /* 0x0000001f39367819 */ /* 0x000fe4000000123a */
[----:B------:R-:W-:Y:S02]  /*dce0*/  LOP3.LUT R53, R53, 0xfffffffe, RZ, 0xc0, !PT ;  /* 0xfffffffe35357812 */ /* 0x000fe400078ec0ff */
[----:B------:R-:W-:Y:S02]  /*dcf0*/  IADD3 R14, P0, P1, R60, R47, R14 ;  /* 0x0000002f3c0e7210 */ /* 0x000fe4000791e00e */
[----:B------:R-:W-:Y:S02]  /*dd00*/  SHF.R.S32.HI R46, RZ, 0x1f, R48 ;  /* 0x0000001fff2e7819 */ /* 0x000fe40000011430 */
[----:B------:R-:W-:-:S02]  /*dd10*/  IADD3.X R50, PT, PT, RZ, -0x1, R50, P2, P6 ;  /* 0xffffffffff327810 */ /* 0x000fc400017ec432 */
[----:B------:R-:W-:Y:S02]  /*dd20*/  LOP3.LUT R53, R53, 0x1, R54, 0xf8, !PT ;  /* 0x0000000135357812 */ /* 0x000fe400078ef836 */
[----:B------:R-:W-:Y:S01]  /*dd30*/  SHF.L.U64.HI R52, R55, 0x1, R52 ;  /* 0x0000000137347819 */ /* 0x000fe20000010234 */
[----:B------:R-:W-:Y:S01]  /*dd40*/  IMAD R55, R44, -0x1b799c77, RZ ;  /* 0xe48663892c377824 */ /* 0x000fe200078e02ff */
[----:B------:R-:W-:Y:S02]  /*dd50*/  IADD3.X R54, PT, PT, RZ, RZ, RZ, P0, P1 ;  /* 0x000000ffff367210 */ /* 0x000fe400007e24ff */
[----:B------:R-:W-:Y:S01]  /*dd60*/  IADD3 R51, P0, P1, -R14, R46, R51 ;  /* 0x0000002e0e337210 */ /* 0x000fe2000791e133 */
[C---:B------:R-:W-:Y:S01]  /*dd70*/  IMAD.WIDE.U32 R46, R28.reuse, -0x1b799c77, RZ ;  /* 0xe48663891c2e7825 */ /* 0x040fe200078e00ff */
[----:B------:R-:W-:Y:S02]  /*dd80*/  SHF.R.S32.HI R48, RZ, 0x1f, R48 ;  /* 0x0000001fff307819 */ /* 0x000fe40000011430 */
[----:B------:R-:W-:Y:S01]  /*dd90*/  SHF.R.S32.HI R44, RZ, 0x1f, R50 ;  /* 0x0000001fff2c7819 */ /* 0x000fe20000011432 */
[----:B------:R-:W-:Y:S01]  /*dda0*/  IMAD R55, R28, -0x782df87e, R55 ;  /* 0x87d207821c377824 */ /* 0x000fe200078e0237 */
[----:B------:R-:W-:-:S02]  /*ddb0*/  IADD3.X R48, PT, PT, R48, -0x1, RZ, P0, P1 ;  /* 0xffffffff30307810 */ /* 0x000fc400007e24ff */
[----:B------:R-:W-:Y:S01]  /*ddc0*/  SHF.R.S32.HI R50, RZ, 0x1f, R50 ;  /* 0x0000001fff327819 */ /* 0x000fe20000011432 */
[----:B------:R-:W-:Y:S01]  /*ddd0*/  IMAD.IADD R55, R47, 0x1, R55 ;  /* 0x000000012f377824 */ /* 0x000fe200078e0237 */
[----:B------:R-:W-:Y:S02]  /*dde0*/  IADD3 R46, P1, P6, R53, 0x1ece5fd7, R44 ;  /* 0x1ece5fd7352e7810 */ /* 0x000fe40007e3e02c */
[----:B------:R-:W-:Y:S01]  /*ddf0*/  IADD3 RZ, P0, PT, RZ, R53, RZ ;  /* 0x00000035ffff7210 */ /* 0x000fe20007f1e0ff */
[C---:B------:R-:W-:Y:S01]  /*de00*/  IMAD R61, R55.reuse, -0x687e956f, R30 ;  /* 0x97816a91373d7824 */ /* 0x040fe200078e021e */
[----:B------:R-:W-:Y:S01]  /*de10*/  IADD3 RZ, P2, PT, RZ, R59, RZ ;  /* 0x0000003bffff7210 */ /* 0x000fe20007f5e0ff */
[C---:B------:R-:W-:Y:S01]  /*de20*/  IMAD R30, R55.reuse, -0x7e7ea7a3, R34 ;  /* 0x8181585d371e7824 */ /* 0x040fe200078e0222 */
[----:B------:R-:W-:Y:S01]  /*de30*/  LOP3.LUT R53, R52, 0x1, RZ, 0xc0, !PT ;  /* 0x0000000134357812 */ /* 0x000fe200078ec0ff */
[----:B------:R-:W-:Y:S01]  /*de40*/  IMAD R59, R55, 0x30644e72, RZ ;  /* 0x30644e72373b7824 */ /* 0x000fe200078e02ff */
[----:B------:R-:W-:-:S02]  /*de50*/  LOP3.LUT R52, R41, 0xb85045b6, RZ, 0xc0, !PT ;  /* 0xb85045b629347812 */ /* 0x000fc400078ec0ff */
[----:B------:R-:W-:Y:S02]  /*de60*/  IADD3.X R50, PT, PT, RZ, -0x1, R50, P1, P6 ;  /* 0xffffffffff327810 */ /* 0x000fe40000fec432 */
[----:B------:R-:W-:Y:S02]  /*de70*/  IADD3.X R53, PT, PT, R53, R56, R56, P0, P2 ;  /* 0x0000003835357210 */ /* 0x000fe400007e4438 */
[----:B------:R-:W-:Y:S01]  /*de80*/  IADD3 R15, P0, P6, R54, R52, R15 ;  /* 0x00000034360f7210 */ /* 0x000fe20007e1e00f */
[----:B------:R-:W-:Y:S01]  /*de90*/  IMAD R52, R28, -0x7ff8138b, R35 ;  /* 0x8007ec751c347824 */ /* 0x000fe200078e0223 */
[----:B------:R-:W-:Y:S02]  /*dea0*/  SHF.R.S32.HI R47, RZ, 0x1f, R48 ;  /* 0x0000001fff2f7819 */ /* 0x000fe40000011430 */
[----:B------:R-:W-:Y:S01]  /*deb0*/  SHF.R.S32.HI R44, RZ, 0x1f, R50 ;  /* 0x0000001fff2c7819 */ /* 0x000fe20000011432 */
[----:B------:R-:W-:Y:S01]  /*dec0*/  IMAD R52, R55, 0x3c208c16, R52 ;  /* 0x3c208c1637347824 */ /* 0x000fe200078e0234 */
[----:B------:R-:W-:Y:S01]  /*ded0*/  IADD3.X R54, PT, PT, RZ, RZ, RZ, P4, P5 ;  /* 0x000000ffff367210 */ /* 0x000fe200027ea4ff */
[----:B------:R-:W-:Y:S01]  /*dee0*/  STG.E.64 desc[UR6][R2.64+0x10], R14 ;  /* 0x0000100e02007986 */ /* 0x000fe2000c101b06 */
[----:B------:R-:W-:-:S02]  /*def0*/  IADD3 R49, P4, P5, R47, R49, -R15 ;  /* 0x000000312f317210 */ /* 0x000fc40007d9e80f */
[----:B------:R-:W-:Y:S02]  /*df00*/  IADD3 R44, P1, P2, R53, -0x30644e72, R44 ;  /* 0xcf9bb18e352c7810 */ /* 0x000fe40007a3e02c */
[----:B------:R-:W-:Y:S02]  /*df10*/  SHF.R.S32.HI R47, RZ, 0x1f, R50 ;  /* 0x0000001fff2f7819 */ /* 0x000fe40000011432 */
[----:B------:R-:W-:Y:S02]  /*df20*/  SHF.R.S32.HI R35, RZ, 0x1f, R48 ;  /* 0x0000001fff237819 */ /* 0x000fe40000011430 */
[----:B------:R-:W-:Y:S02]  /*df30*/  LOP3.LUT R53, R41, 0xe131a029, RZ, 0xc0, !PT ;  /* 0xe131a02929357812 */ /* 0x000fe400078ec0ff */
[----:B------:R-:W-:Y:S02]  /*df40*/  IADD3.X R48, PT, PT, RZ, RZ, RZ, P0, P6 ;  /* 0x000000ffff307210 */ /* 0x000fe400007ec4ff */
[----:B------:R-:W-:-:S02]  /*df50*/  IADD3.X R47, PT, PT, RZ, -0x1, R47, P1, P2 ;  /* 0xffffffffff2f7810 */ /* 0x000fc40000fe442f */
[----:B------:R-:W-:Y:S02]  /*df60*/  IADD3 R54, P0, PT, R54, R9, RZ ;  /* 0x0000000936367210 */ /* 0x000fe40007f1e0ff */
[----:B------:R-:W-:Y:S02]  /*df70*/  IADD3.X R9, PT, PT, R35, -0x1, RZ, P4, P5 ;  /* 0xffffffff23097810 */ /* 0x000fe400027ea4ff */
[----:B------:R-:W-:Y:S01]  /*df80*/  IADD3 R20, P1, P2, R48, R53, R20 ;  /* 0x0000003530147210 */ /* 0x000fe20007a3e014 */
[----:B------:R-:W-:Y:S01]  /*df90*/  IMAD R48, R28, 0xc5e1a99, R21 ;  /* 0x0c5e1a991c307824 */ /* 0x000fe200078e0215 */
[----:B------:R-:W-:Y:S02]  /*dfa0*/  LOP3.LUT R53, R47, 0xd87cfd47, RZ, 0xc0, !PT ;  /* 0xd87cfd472f357812 */ /* 0x000fe400078ec0ff */
[----:B------:R-:W-:Y:S01]  /*dfb0*/  IADD3 R60, P4, PT, R52, 0x278302b9, RZ ;  /* 0x278302b9343c7810 */ /* 0x000fe20007f9e0ff */
[----:B------:R-:W-:Y:S01]  /*dfc0*/  IMAD R57, R55, 0x6871ca8d, R48 ;  /* 0x6871ca8d37397824 */ /* 0x000fe200078e0230 */
[----:B------:R-:W-:-:S02]  /*dfd0*/  SHF.R.S32.HI R35, RZ, 0x1f, R9 ;  /* 0x0000001fff237819 */ /* 0x000fc40000011409 */
[----:B------:R-:W-:Y:S02]  /*dfe0*/  IADD3 R42, P6, PT, R53, R42, RZ ;  /* 0x0000002a352a7210 */ /* 0x000fe40007fde0ff */
[----:B------:R-:W-:Y:S02]  /*dff0*/  IADD3.X R52, PT, PT, RZ, -0x1, RZ, P4, !PT ;  /* 0xffffffffff347810 */ /* 0x000fe400027fe4ff */
[C---:B------:R-:W-:Y:S01]  /*e000*/  IADD3 R35, P4, P5, -R20.reuse, R35, R32 ;  /* 0x0000002314237210 */ /* 0x040fe20007d9e120 */
[----:B------:R-:W-:Y:S01]  /*e010*/  IMAD.X R53, RZ, RZ, RZ, P6 ;  /* 0x000000ffff357224 */ /* 0x000fe200030e06ff */
[----:B------:R-:W-:Y:S02]  /*e020*/  IADD3.X R21, PT, PT, RZ, RZ, RZ, P1, P2 ;  /* 0x000000ffff157210 */ /* 0x000fe40000fe44ff */
[----:B------:R-:W-:Y:S02]  /*e030*/  LOP3.LUT R50, R41, 0x30644e72, RZ, 0xc0, !PT ;  /* 0x30644e7229327812 */ /* 0x000fe400078ec0ff */
[----:B------:R-:W-:-:S02]  /*e040*/  IADD3 R20, P1, P2, R20, RZ, RZ ;  /* 0x000000ff14147210 */ /* 0x000fc40007a3e0ff */
[----:B------:R-:W-:Y:S02]  /*e050*/  SHF.R.S32.HI R32, RZ, 0x1f, R9 ;  /* 0x0000001fff207819 */ /* 0x000fe40000011409 */
[----:B------:R-:W-:Y:S02]  /*e060*/  LOP3.LUT R48, R47, 0x3c208c16, RZ, 0xc0, !PT ;  /* 0x3c208c162f307812 */ /* 0x000fe400078ec0ff */
[----:B------:R-:W-:Y:S01]  /*e070*/  IADD3.X R21, PT, PT, R21, R50, R31, P1, P2 ;  /* 0x0000003215157210 */ /* 0x000fe20000fe441f */
[C---:B------:R-:W-:Y:S01]  /*e080*/  IMAD R50, R28.reuse, 0xdf490f1, R29 ;  /* 0x0df490f11c327824 */ /* 0x040fe200078e021d */
[----:B------:R-:W-:Y:S01]  /*e090*/  SHF.R.S32.HI R58, RZ, 0x1f, R52 ;  /* 0x0000001fff3a7819 */ /* 0x000fe20000011434 */
[----:B------:R-:W-:Y:S01]  /*e0a0*/  IMAD R28, R28, 0x47b01102, RZ ;  /* 0x47b011021c1c7824 */ /* 0x000fe200078e02ff */
[----:B------:R-:W-:Y:S01]  /*e0b0*/  IADD3.X R32, PT, PT, R32, -0x1, RZ, P4, P5 ;  /* 0xffffffff20207810 */ /* 0x000fe200027ea4ff */
[----:B------:R-:W-:Y:S01]  /*e0c0*/  IMAD R29, R55, -0x47afba4a, R50 ;  /* 0xb85045b6371d7824 */ /* 0x000fe200078e0232 */
[----:B------:R-:W-:Y:S01]  /*e0d0*/  IADD3 R48, P4, P5, R53, R48, R39 ;  /* 0x0000003035307210 */ /* 0x000fe20007d9e027 */
[----:B------:R-:W-:Y:S01]  /*e0e0*/  IMAD R9, R55, -0x1ece5fd7, R28 ;  /* 0xe131a02937097824 */ /* 0x000fe200078e021c */
[----:B------:R-:W-:Y:S01]  /*e0f0*/  IADD3 R58, P1, P2, R57, -0x3c208c16, R58 ;  /* 0xc3df73ea393a7810 */ /* 0x000fe20007a3e03a */
[----:B------:R-:W-:Y:S01]  /*e100*/  STG.E.64 desc[UR6][R2.64+0x18], R20 ;  /* 0x0000181402007986 */ /* 0x000fe2000c101b06 */
[----:B------:R-:W-:Y:S01]  /*e110*/  LOP3.LUT R55, R47, 0x6871ca8d, RZ, 0xc0, !PT ;  /* 0x6871ca8d2f377812 */ /* 0x000fe200078ec0ff */
[----:B------:R-:W-:Y:S01]  /*e120*/  IMAD.IADD R9, R54, 0x1, R9 ;  /* 0x0000000136097824 */ /* 0x000fe200078e0209 */
[----:B------:R-:W-:-:S02]  /*e130*/  IADD3.X R57, PT, PT, RZ, RZ, RZ, P4, P5 ;  /* 0x000000ffff397210 */ /* 0x000fc400027ea4ff */
[----:B------:R-:W-:Y:S02]  /*e140*/  SHF.R.S32.HI R31, RZ, 0x1f, R52 ;  /* 0x0000001fff1f7819 */ /* 0x000fe40000011434 */
[----:B------:R-:W-:Y:S02]  /*e150*/  SHF.R.S32.HI R28, RZ, 0x1f, R32 ;  /* 0x0000001fff1c7819 */ /* 0x000fe40000011420 */
[----:B------:R-:W-:Y:S02]  /*e160*/  IADD3 R55, P4, P5, R57, R55, R36 ;  /* 0x0000003739377210 */ /* 0x000fe40007d9e024 */
[----:B------:R-:W-:Y:S02]  /*e170*/  IADD3.X R31, PT, PT, RZ, -0x1, R31, P1, P2 ;  /* 0xffffffffff1f7810 */ /* 0x000fe40000fe441f */
[----:B------:R-:W-:Y:S01]  /*e180*/  IADD3 R33, P2, P1, R28, R33, -R21 ;  /* 0x000000211c217210 */ /* 0x000fe2000795e815 */
[----:B------:R-:W-:Y:S01]  /*e190*/  IMAD.X R28, RZ, RZ, RZ, P0 ;  /* 0x000000ffff1c7224 */ /* 0x000fe200000e06ff */
[----:B------:R-:W-:-:S02]  /*e1a0*/  SHF.R.S32.HI R39, RZ, 0x1f, R32 ;  /* 0x0000001fff277819 */ /* 0x000fc40000011420 */
[----:B------:R-:W-:Y:S02]  /*e1b0*/  LOP3.LUT R41, R47, 0x97816a91, RZ, 0xc0, !PT ;  /* 0x97816a912f297812 */ /* 0x000fe400078ec0ff */
[----:B------:R-:W-:Y:S02]  /*e1c0*/  IADD3.X R56, PT, PT, RZ, RZ, RZ, P4, P5 ;  /* 0x000000ffff387210 */ /* 0x000fe400027ea4ff */
[----:B------:R-:W-:Y:S02]  /*e1d0*/  IADD3.X R39, PT, PT, R39, -0x1, RZ, P2, P1 ;  /* 0xffffffff27277810 */ /* 0x000fe400017e24ff */
[----:B------:R-:W-:Y:S01]  /*e1e0*/  IADD3 R50, P1, P6, R56, R41, R40 ;  /* 0x0000002938327210 */ /* 0x000fe20007e3e028 */
[----:B------:R-:W-:Y:S01]  /*e1f0*/  IMAD.SHL.U32 R40, R48, 0x2, RZ ;  /* 0x0000000230287824 */ /* 0x000fe200078e00ff */
[C---:B------:R-:W-:Y:S01]  /*e200*/  SHF.R.U64 R53, R42.reuse, 0x1f, R53 ;  /* 0x0000001f2a357819 */ /* 0x040fe20000001235 */
[----:B------:R-:W-:Y:S01]  /*e210*/  IMAD.SHL.U32 R42, R42, 0x2, RZ ;  /* 0x000000022a2a7824 */ /* 0x000fe200078e00ff */
[----:B------:R-:W-:-:S02]  /*e220*/  LOP3.LUT R54, R47, 0x8181585d, RZ, 0xc0, !PT ;  /* 0x8181585d2f367812 */ /* 0x000fc400078ec0ff */
[----:B------:R-:W-:Y:S02]  /*e230*/  IADD3.X R65, PT, PT, RZ, RZ, RZ, P1, P6 ;  /* 0x000000ffff417210 */ /* 0x000fe40000fec4ff */
[----:B------:R-:W-:Y:S02]  /*e240*/  LOP3.LUT R42, R42, 0xfffffffe, RZ, 0xc0, !PT ;  /* 0xfffffffe2a2a7812 */ /* 0x000fe400078ec0ff */
[----:B------:R-:W-:Y:S02]  /*e250*/  IADD3 R54, P1, P6, R65, R54, R43 ;  /* 0x0000003641367210 */ /* 0x000fe40007e3e02b */
[----:B------:R-:W-:Y:S02]  /*e260*/  LOP3.LUT R59, R59, 0xfffffffe, RZ, 0xc0, !PT ;  /* 0xfffffffe3b3b7812 */ /* 0x000fe400078ec0ff */
[----:B------:R-:W-:Y:S02]  /*e270*/  IADD3.X R63, PT, PT, RZ, RZ, RZ, P1, P6 ;  /* 0x000000ffff3f7210 */ /* 0x000fe40000fec4ff */
[----:B------:R-:W-:-:S02]  /*e280*/  SHF.R.S32.HI R34, RZ, 0x1f, R31 ;  /* 0x0000001fff227819 */ /* 0x000fc4000001141f */
[----:B------:R-:W-:Y:S02]  /*e290*/  IADD3 R42, P6, PT, R42, 0x278302b9, RZ ;  /* 0x278302b92a2a7810 */ /* 0x000fe40007fde0ff */
[----:B------:R-:W-:Y:S02]  /*e2a0*/  LOP3.LUT R32, R39, 0xd87cfd47, RZ, 0xc0, !PT ;  /* 0xd87cfd4727207812 */ /* 0x000fe400078ec0ff */
[----:B------:R-:W-:Y:S02]  /*e2b0*/  IADD3 R28, P0, P5, R28, R59, R8 ;  /* 0x0000003b1c1c7210 */ /* 0x000fe40007d1e008 */
[----:B------:R-:W-:Y:S01]  /*e2c0*/  IADD3 R8, P2, P4, R61, -0x6871ca8d, R34 ;  /* 0x978e35733d087810 */ /* 0x000fe20007c5e022 */
[----:B------:R-:W-:Y:S01]  /*e2d0*/  IMAD.X R34, RZ, RZ, -0x1, P6 ;  /* 0xffffffffff227424 */ /* 0x000fe200030e06ff */
[----:B------:R-:W-:Y:S02]  /*e2e0*/  SHF.R.U64 R41, R48, 0x1f, R57 ;  /* 0x0000001f30297819 */ /* 0x000fe40000001239 */
[----:B------:R-:W-:-:S02]  /*e2f0*/  SHF.L.U32 R48, R55, 0x1, RZ ;  /* 0x0000000137307819 */ /* 0x000fc400000006ff */
[----:B------:R-:W-:Y:S02]  /*e300*/  IADD3 R37, P6, PT, R32, R37, RZ ;  /* 0x0000002520257210 */ /* 0x000fe40007fde0ff */
[----:B------:R-:W-:Y:S02]  /*e310*/  LOP3.LUT R52, R47, 0xb85045b6, RZ, 0xc0, !PT ;  /* 0xb85045b62f347812 */ /* 0x000fe400078ec0ff */
[----:B------:R-:W-:Y:S01]  /*e320*/  IADD3 R60, P1, PT, R60, -0x278302b9, RZ ;  /* 0xd87cfd473c3c7810 */ /* 0x000fe20007f3e0ff */
[----:B------:R-:W-:Y:S01]  /*e330*/  IMAD.X R32, RZ, RZ, RZ, P6 ;  /* 0x000000ffff207224 */ /* 0x000fe200030e06ff */
[----:B------:R-:W-:Y:S01]  /*e340*/  LOP3.LUT R48, R48, 0x1, R41, 0xf8, !PT ;  /* 0x0000000130307812 */ /* 0x000fe200078ef829 */
[----:B------:R-:W-:Y:S01]  /*e350*/  IMAD R67, R37, R17, RZ ;  /* 0x0000001125437224 */ /* 0x000fe200078e02ff */
[----:B------:R-:W-:Y:S02]  /*e360*/  IADD3.X R36, PT, PT, RZ, RZ, RZ, P0, P5 ;  /* 0x000000ffff247210 */ /* 0x000fe400007ea4ff */
[----:B------:R-:W-:-:S02]  /*e370*/  LOP3.LUT R40, R40, 0x1, R53, 0xf8, !PT ;  /* 0x0000000128287812 */ /* 0x000fc400078ef835 */
[----:B------:R-:W-:Y:S01]  /*e380*/  IADD3 R52, P5, P0, R63, R52, R45 ;  /* 0x000000343f347210 */ /* 0x000fe200078be02d */
[----:B------:R-:W-:Y:S01]  /*e390*/  IMAD.X R45, RZ, RZ, RZ, P1 ;  /* 0x000000ffff2d7224 */ /* 0x000fe200008e06ff */
[----:B------:R-:W-:Y:S02]  /*e3a0*/  SHF.R.S32.HI R41, RZ, 0x1f, R34 ;  /* 0x0000001fff297819 */ /* 0x000fe40000011422 */
[----:B------:R-:W-:Y:S02]  /*e3b0*/  LOP3.LUT R43, R39, 0x3c208c16, RZ, 0xc0, !PT ;  /* 0x3c208c16272b7812 */ /* 0x000fe400078ec0ff */
[----:B------:R-:W-:Y:S02]  /*e3c0*/  IADD3 R41, P1, P6, R41, -0x3c208c16, R40 ;  /* 0xc3df73ea29297810 */ /* 0x000fe40007e3e028 */
[----:B------:R-:W-:Y:S02]  /*e3d0*/  SHF.R.S32.HI R34, RZ, 0x1f, R34 ;  /* 0x0000001fff227819 */ /* 0x000fe40000011422 */
[----:B------:R-:W-:-:S02]  /*e3e0*/  IADD3.X R61, PT, PT, RZ, RZ, RZ, P5, P0 ;  /* 0x000000ffff3d7210 */ /* 0x000fc40002fe04ff */
[----:B------:R-:W-:Y:S02]  /*e3f0*/  IADD3 R38, P0, P5, R32, R43, R38 ;  /* 0x0000002b20267210 */ /* 0x000fe40007d1e026 */
[----:B------:R-:W-:Y:S02]  /*e400*/  LOP3.LUT R43, R47, 0xe131a029, RZ, 0xc0, !PT ;  /* 0xe131a0292f2b7812 */ /* 0x000fe400078ec0ff */
[----:B------:R-:W-:Y:S02]  /*e410*/  IADD3.X R34, PT, PT, R34, -0x1, RZ, P1, P6 ;  /* 0xffffffff22227810 */ /* 0x000fe40000fec4ff */
[----:B------:R-:W-:Y:S02]  /*e420*/  IADD3.X R32, PT, PT, RZ, RZ, RZ, P0, P5 ;  /* 0x000000ffff207210 */ /* 0x000fe400007ea4ff */
[----:B------:R-:W-:Y:S01]  /*e430*/  SHF.R.U64 R40, R55, 0x1f, R56 ;  /* 0x0000001f37287819 */ /* 0x000fe20000001238 */
[----:B------:R-:W-:Y:S01]  /*e440*/  IMAD.SHL.U32 R55, R50, 0x2, RZ ;  /* 0x0000000232377824 */ /* 0x000fe200078e00ff */
[----:B------:R-:W-:-:S02]  /*e450*/  IADD3 R46, P5, P6, R61, R43, R46 ;  /* 0x0000002b3d2e7210 */ /* 0x000fc40007ebe02e */
[----:B------:R-:W-:Y:S02]  /*e460*/  IADD3 R56, P1, P0, R45, 0x3c208c16, R58 ;  /* 0x3c208c162d387810 */ /* 0x000fe4000783e03a */
[----:B------:R-:W-:Y:S02]  /*e470*/  SHF.R.U64 R43, R60, 0x1f, R45 ;  /* 0x0000001f3c2b7819 */ /* 0x000fe4000000122d */
[----:B------:R-:W-:Y:S01]  /*e480*/  SHF.R.S32.HI R45, RZ, 0x1f, R34 ;  /* 0x0000001fff2d7819 */ /* 0x000fe20000011422 */
[----:B------:R-:W-:Y:S01]  /*e490*/  IMAD.SHL.U32 R58, R56, 0x2, RZ ;  /* 0x00000002383a7824 */ /* 0x000fe200078e00ff */
[----:B------:R-:W-:Y:S02]  /*e4a0*/  IADD3.X R59, PT, PT, RZ, RZ, RZ, P5, P6 ;  /* 0x000000ffff3b7210 */ /* 0x000fe40002fec4ff */
[----:B------:R-:W-:Y:S02]  /*e4b0*/  IADD3 R45, P5, P6, R45, -0x6871ca8d, R48 ;  /* 0x978e35732d2d7810 */ /* 0x000fe40007ebe030 */
[----:B------:R-:W-:-:S02]  /*e4c0*/  SHF.R.S32.HI R34, RZ, 0x1f, R34 ;  /* 0x0000001fff227819 */ /* 0x000fc40000011422 */
[----:B------:R-:W-:Y:S02]  /*e4d0*/  LOP3.LUT R57, R47, 0x30644e72, RZ, 0xc0, !PT ;  /* 0x30644e722f397812 */ /* 0x000fe400078ec0ff */
[----:B------:R-:W-:Y:S02]  /*e4e0*/  IADD3.X R47, PT, PT, R34, -0x1, RZ, P5, P6 ;  /* 0xffffffff222f7810 */ /* 0x000fe40002fec4ff */
[----:B------:R-:W-:Y:S01]  /*e4f0*/  SHF.R.U64 R53, R50, 0x1f, R65 ;  /* 0x0000001f32357819 */ /* 0x000fe20000001241 */
[----:B------:R-:W-:Y:S01]  /*e500*/  IMAD R65, R37, R23, RZ ;  /* 0x0000001725417224 */ /* 0x000fe200078e02ff */
[----:B------:R-:W-:Y:S02]  /*e510*/  LOP3.LUT R55, R55, 0x1, R40, 0xf8, !PT ;  /* 0x0000000137377812 */ /* 0x000fe400078ef828 */
[C---:B------:R-:W-:Y:S02]  /*e520*/  IADD3 R34, P5, P6, R46.reuse, RZ, RZ ;  /* 0x000000ff2e227210 */ /* 0x040fe40007ebe0ff */
[----:B------:R-:W-:-:S02]  /*e530*/  SHF.L.U32 R50, R46, 0x1, RZ ;  /* 0x000000012e327819 */ /* 0x000fc400000006ff */
[----:B------:R-:W-:Y:S02]  /*e540*/  SHF.R.S32.HI R40, RZ, 0x1f, R47 ;  /* 0x0000001fff287819 */ /* 0x000fe4000001142f */
[----:B------:R-:W-:Y:S02]  /*e550*/  LOP3.LUT R58, R58, 0x1, R43, 0xf8, !PT ;  /* 0x000000013a3a7812 */ /* 0x000fe400078ef82b */
[----:B------:R-:W-:Y:S01]  /*e560*/  IADD3.X R57, PT, PT, R59, R57, R44, P5, P6 ;  /* 0x000000393b397210 */ /* 0x000fe20002fec42c */
[----:B------:R-:W-:Y:S01]  /*e570*/  IMAD.SHL.U32 R44, R54, 0x2, RZ ;  /* 0x00000002362c7824 */ /* 0x000fe200078e00ff */
[----:B------:R-:W-:Y:S02]  /*e580*/  SHF.R.U64 R43, R52, 0x1f, R61 ;  /* 0x0000001f342b7819 */ /* 0x000fe4000000123d */
[----:B------:R-:W-:Y:S02]  /*e590*/  LOP3.LUT R50, R50, 0xfffffffe, RZ, 0xc0, !PT ;  /* 0xfffffffe32327812 */ /* 0x000fe400078ec0ff */
[----:B------:R-:W-:-:S02]  /*e5a0*/  IADD3 R40, P5, P6, R40, 0x687e956f, R55 ;  /* 0x687e956f28287810 */ /* 0x000fc40007ebe037 */
[----:B------:R-:W-:Y:S02]  /*e5b0*/  SHF.R.S32.HI R47, RZ, 0x1f, R47 ;  /* 0x0000001fff2f7819 */ /* 0x000fe4000001142f */
[----:B------:R-:W-:Y:S01]  /*e5c0*/  SHF.L.U64.HI R48, R46, 0x1, R59 ;  /* 0x000000012e307819 */ /* 0x000fe2000001023b */
[----:B------:R-:W-:Y:S01]  /*e5d0*/  IMAD.SHL.U32 R46, R60, 0x2, RZ ;  /* 0x000000023c2e7824 */ /* 0x000fe200078e00ff */
[----:B------:R-:W-:Y:S02]  /*e5e0*/  LOP3.LUT R50, R50, 0x1, R43, 0xf8, !PT ;  /* 0x0000000132327812 */ /* 0x000fe400078ef82b */
[----:B------:R-:W-:Y:S02]  /*e5f0*/  IADD3.X R47, PT, PT, R47, -0x1, RZ, P5, P6 ;  /* 0xffffffff2f2f7810 */ /* 0x000fe40002fec4ff */
[----:B------:R-:W-:Y:S02]  /*e600*/  IADD3 RZ, P5, PT, RZ, R34, RZ ;  /* 0x00000022ffff7210 */ /* 0x000fe40007fbe0ff */
[----:B------:R-:W-:-:S02]  /*e610*/  LOP3.LUT R48, R48, 0x1, RZ, 0xc0, !PT ;  /* 0x0000000130307812 */ /* 0x000fc400078ec0ff */
[----:B------:R-:W-:Y:S02]  /*e620*/  IADD3 RZ, P6, PT, RZ, R50, RZ ;  /* 0x00000032ffff7210 */ /* 0x000fe40007fde0ff */
[----:B------:R-:W-:Y:S01]  /*e630*/  LOP3.LUT R44, R44, 0x1, R53, 0xf8, !PT ;  /* 0x000000012c2c7812 */ /* 0x000fe200078ef835 */
[----:B------:R-:W-:Y:S01]  /*e640*/  IMAD.SHL.U32 R53, R52, 0x2, RZ ;  /* 0x0000000234357824 */ /* 0x000fe200078e00ff */
[----:B------:R-:W-:Y:S02]  /*e650*/  SHF.R.S32.HI R43, RZ, 0x1f, R47 ;  /* 0x0000001fff2b7819 */ /* 0x000fe4000001142f */
[----:B------:R-:W-:Y:S02]  /*e660*/  IADD3.X R48, PT, PT, R48, R57, R57, P6, P5 ;  /* 0x0000003930307210 */ /* 0x000fe400037ea439 */
[----:B------:R-:W-:Y:S02]  /*e670*/  IADD3 R43, P5, P6, R43, 0x7e7ea7a3, R44 ;  /* 0x7e7ea7a32b2b7810 */ /* 0x000fe40007ebe02c */
[----:B------:R-:W-:-:S02]  /*e680*/  SHF.R.S32.HI R47, RZ, 0x1f, R47 ;  /* 0x0000001fff2f7819 */ /* 0x000fc4000001142f */
[----:B------:R-:W-:Y:S02]  /*e690*/  LOP3.LUT R44, R39, 0x6871ca8d, RZ, 0xc0, !PT ;  /* 0x6871ca8d272c7812 */ /* 0x000fe400078ec0ff */
[----:B------:R-:W-:Y:S02]  /*e6a0*/  LOP3.LUT R46, R46, 0xfffffffe, RZ, 0xc0, !PT ;  /* 0xfffffffe2e2e7812 */ /* 0x000fe400078ec0ff */
[----:B------:R-:W-:Y:S02]  /*e6b0*/  IADD3.X R55, PT, PT, RZ, RZ, RZ, P1, P0 ;  /* 0x000000ffff377210 */ /* 0x000fe40000fe04ff */
[----:B------:R-:W-:Y:S02]  /*e6c0*/  IADD3.X R47, PT, PT, R47, -0x1, RZ, P5, P6 ;  /* 0xffffffff2f2f7810 */ /* 0x000fe40002fec4ff */
[----:B------:R-:W-:Y:S02]  /*e6d0*/  IADD3 R44, P0, P1, R32, R44, R27 ;  /* 0x0000002c202c7210 */ /* 0x000fe4000791e01b */
[----:B------:R-:W-:-:S02]  /*e6e0*/  SHF.R.U64 R34, R54, 0x1f, R63 ;  /* 0x0000001f36227819 */ /* 0x000fc4000000123f */
[----:B------:R-:W-:Y:S02]  /*e6f0*/  IADD3 R32, P5, PT, R46, 0x278302b9, RZ ;  /* 0x278302b92e207810 */ /* 0x000fe40007fbe0ff */
[----:B------:R-:W-:Y:S02]  /*e700*/  SHF.R.S32.HI R63, RZ, 0x1f, R31 ;  /* 0x0000001fff3f7819 */ /* 0x000fe4000001141f */
[----:B------:R-:W-:Y:S01]  /*e710*/  LOP3.LUT R53, R53, 0x1, R34, 0xf8, !PT ;  /* 0x0000000135357812 */ /* 0x000fe200078ef822 */
[----:B------:R-:W-:Y:S01]  /*e720*/  IMAD.X R54, RZ, RZ, -0x1, P5 ;  /* 0xffffffffff367424 */ /* 0x000fe200028e06ff */
[----:B------:R-:W-:Y:S02]  /*e730*/  IADD3.X R46, PT, PT, RZ, RZ, RZ, P0, P1 ;  /* 0x000000ffff2e7210 */ /* 0x000fe400007e24ff */
[----:B------:R-:W-:Y:S02]  /*e740*/  LOP3.LUT R27, R39, 0x97816a91, RZ, 0xc0, !PT ;  /* 0x97816a91271b7812 */ /* 0x000fe400078ec0ff */
[----:B------:R-:W-:-:S02]  /*e750*/  SHF.R.S32.HI R34, RZ, 0x1f, R47 ;  /* 0x0000001fff227819 */ /* 0x000fc4000001142f */
[----:B------:R-:W-:Y:S02]  /*e760*/  IADD3.X R63, PT, PT, RZ, -0x1, R63, P2, P4 ;  /* 0xffffffffff3f7810 */ /* 0x000fe400017e843f */
[----:B------:R-:W-:Y:S02]  /*e770*/  IADD3 R46, P5, P6, R46, R27, R26 ;  /* 0x0000001b2e2e7210 */ /* 0x000fe40007ebe01a */
[----:B------:R-:W-:Y:S02]  /*e780*/  IADD3 R34, P2, P4, R53, 0x47afba4a, R34 ;  /* 0x47afba4a35227810 */ /* 0x000fe40007c5e022 */
[----:B------:R-:W-:Y:S02]  /*e790*/  SHF.R.S32.HI R47, RZ, 0x1f, R47 ;  /* 0x0000001fff2f7819 */ /* 0x000fe4000001142f */
[----:B------:R-:W-:Y:S02]  /*e7a0*/  IADD3 R52, P0, P1, R8, 0x6871ca8d, R55 ;  /* 0x6871ca8d08347810 */ /* 0x000fe4000791e037 */
[----:B------:R-:W-:-:S02]  /*e7b0*/  SHF.R.S32.HI R27, RZ, 0x1f, R54 ;  /* 0x0000001fff1b7819 */ /* 0x000fc40000011436 */
[----:B------:R-:W-:Y:S02]  /*e7c0*/  SHF.R.S32.HI R31, RZ, 0x1f, R63 ;  /* 0x0000001fff1f7819 */ /* 0x000fe4000001143f */
[----:B------:R-:W-:Y:S02]  /*e7d0*/  IADD3.X R26, PT, PT, RZ, RZ, RZ, P5, P6 ;  /* 0x000000ffff1a7210 */ /* 0x000fe40002fec4ff */
[----:B------:R-:W-:Y:S02]  /*e7e0*/  IADD3.X R47, PT, PT, RZ, -0x1, R47, P2, P4 ;  /* 0xffffffffff2f7810 */ /* 0x000fe400017e842f */
[----:B------:R-:W-:Y:S02]  /*e7f0*/  LOP3.LUT R8, R39, 0x8181585d, RZ, 0xc0, !PT ;  /* 0x8181585d27087812 */ /* 0x000fe400078ec0ff */
[----:B------:R-:W-:Y:S02]  /*e800*/  IADD3 R27, P5, P6, R27, -0x3c208c16, R58 ;  /* 0xc3df73ea1b1b7810 */ /* 0x000fe40007ebe03a */
[----:B------:R-:W-:-:S02]  /*e810*/  IADD3 R30, P2, P4, R30, 0x687e956f, R31 ;  /* 0x687e956f1e1e7810 */ /* 0x000fc40007c5e01f */
[----:B------:R-:W-:Y:S02]  /*e820*/  SHF.R.S32.HI R54, RZ, 0x1f, R54 ;  /* 0x0000001fff367819 */ /* 0x000fe40000011436 */
[----:B------:R-:W-:Y:S02]  /*e830*/  IADD3.X R53, PT, PT, RZ, RZ, RZ, P0, P1 ;  /* 0x000000ffff357210 */ /* 0x000fe400007e24ff */
[----:B------:R-:W-:Y:S02]  /*e840*/  SHF.R.S32.HI R63, RZ, 0x1f, R63 ;  /* 0x0000001fff3f7819 */ /* 0x000fe4000001143f */
[----:B------:R-:W-:Y:S01]  /*e850*/  SHF.R.U64 R56, R56, 0x1f, R55 ;  /* 0x0000001f38387819 */ /* 0x000fe20000001237 */
[----:B------:R-:W-:Y:S01]  /*e860*/  IMAD.SHL.U32 R55, R52, 0x2, RZ ;  /* 0x0000000234377824 */ /* 0x000fe200078e00ff */
[----:B------:R-:W-:Y:S02]  /*e870*/  IADD3 R51, P0, P1, R26, R8, R51 ;  /* 0x000000081a337210 */ /* 0x000fe4000791e033 */
[----:B------:R-:W-:-:S02]  /*e880*/  SHF.R.S32.HI R31, RZ, 0x1f, R47 ;  /* 0x0000001fff1f7819 */ /* 0x000fc4000001142f */
[----:B------:R-:W-:Y:S02]  /*e890*/  IADD3.X R54, PT, PT, R54, -0x1, RZ, P5, P6 ;  /* 0xffffffff36367810 */ /* 0x000fe40002fec4ff */
[----:B------:R-:W-:Y:S02]  /*e8a0*/  SHF.R.U64 R8, R52, 0x1f, R53 ;  /* 0x0000001f34087819 */ /* 0x000fe40000001235 */
[----:B------:R-:W-:Y:S02]  /*e8b0*/  IADD3.X R63, PT, PT, RZ, -0x1, R63, P2, P4 ;  /* 0xffffffffff3f7810 */ /* 0x000fe400017e843f */
[----:B------:R-:W-:Y:S02]  /*e8c0*/  IADD3 R52, P2, P6, R30, -0x687e956f, R53 ;  /* 0x97816a911e347810 */ /* 0x000fe40007e5e035 */
[----:B------:R-:W-:Y:S02]  /*e8d0*/  IADD3 R31, P4, P5, R50, 0x1ece5fd7, R31 ;  /* 0x1ece5fd7321f7810 */ /* 0x000fe40007d9e01f */
[----:B------:R-:W-:-:S02]  /*e8e0*/  SHF.R.S32.HI R47, RZ, 0x1f, R47 ;  /* 0x0000001fff2f7819 */ /* 0x000fc4000001142f */
[----:B------:R-:W-:Y:S02]  /*e8f0*/  LOP3.LUT R55, R55, 0x1, R56, 0xf8, !PT ;  /* 0x0000000137377812 */ /* 0x000fe400078ef838 */
[----:B------:R-:W-:Y:S02]  /*e900*/  SHF.R.S32.HI R26, RZ, 0x1f, R54 ;  /* 0x0000001fff1a7819 */ /* 0x000fe40000011436 */
[----:B------:R-:W-:Y:S02]  /*e910*/  SHF.L.U32 R53, R52, 0x1, RZ ;  /* 0x0000000134357819 */ /* 0x000fe400000006ff */
[----:B------:R-:W-:Y:S02]  /*e920*/  SHF.R.S32.HI R60, RZ, 0x1f, R63 ;  /* 0x0000001fff3c7819 */ /* 0x000fe4000001143f */
[----:B------:R-:W-:Y:S02]  /*e930*/  IADD3.X R47, PT, PT, RZ, -0x1, R47, P4, P5 ;  /* 0xffffffffff2f7810 */ /* 0x000fe400027ea42f */
[----:B------:R-:W-:-:S02]  /*e940*/  IADD3.X R30, PT, PT, RZ, RZ, RZ, P0, P1 ;  /* 0x000000ffff1e7210 */ /* 0x000fc400007e24ff */
[----:B------:R-:W-:Y:S02]  /*e950*/  IADD3 R26, P0, P1, R26, -0x6871ca8d, R55 ;  /* 0x978e35731a1a7810 */ /* 0x000fe4000791e037 */
[----:B------:R-:W-:Y:S02]  /*e960*/  LOP3.LUT R53, R53, 0x1, R8, 0xf8, !PT ;  /* 0x0000000135357812 */ /* 0x000fe400078ef808 */
[----:B------:R-:W-:Y:S02]  /*e970*/  SHF.R.S32.HI R54, RZ, 0x1f, R54 ;  /* 0x0000001fff367819 */ /* 0x000fe40000011436 */
[----:B------:R-:W-:Y:S02]  /*e980*/  IADD3 R60, P4, P5, R29, 0x7e7ea7a3, R60 ;  /* 0x7e7ea7a31d3c7810 */ /* 0x000fe40007d9e03c */
[----:B------:R-:W-:Y:S02]  /*e990*/  LOP3.LUT R8, R39, 0xb85045b6, RZ, 0xc0, !PT ;  /* 0xb85045b627087812 */ /* 0x000fe400078ec0ff */
[----:B------:R-:W-:-:S02]  /*e9a0*/  SHF.R.S32.HI R29, RZ, 0x1f, R47 ;  /* 0x0000001fff1d7819 */ /* 0x000fc4000001142f */
[----:B------:R-:W-:Y:S02]  /*e9b0*/  IADD3.X R54, PT, PT, R54, -0x1, RZ, P0, P1 ;  /* 0xffffffff36367810 */ /* 0x000fe400007e24ff */
[----:B------:R-:W-:Y:S02]  /*e9c0*/  IADD3.X R57, PT, PT, RZ, RZ, RZ, P2, P6 ;  /* 0x000000ffff397210 */ /* 0x000fe400017ec4ff */
[----:B------:R-:W-:Y:S02]  /*e9d0*/  IADD3 R49, P0, P1, R30, R8, R49 ;  /* 0x000000081e317210 */ /* 0x000fe4000791e031 */
[----:B------:R-:W-:Y:S02]  /*e9e0*/  IADD3 R29, P2, P6, R48, -0x30644e72, R29 ;  /* 0xcf9bb18e301d7810 */ /* 0x000fe40007e5e01d */
[----:B------:R-:W-:Y:S02]  /*e9f0*/  SHF.R.S32.HI R30, RZ, 0x1f, R47 ;  /* 0x0000001fff1e7819 */ /* 0x000fe4000001142f */
[----:B------:R-:W-:-:S02]  /*ea00*/  SHF.R.S32.HI R8, RZ, 0x1f, R54 ;  /* 0x0000001fff087819 */ /* 0x000fc40000011436 */
[----:B------:R-:W-:Y:S02]  /*ea10*/  IADD3.X R30, PT, PT, RZ, -0x1, R30, P2, P6 ;  /* 0xffffffffff1e7810 */ /* 0x000fe400017ec41e */
[----:B------:R-:W-:Y:S02]  /*ea20*/  IADD3 R8, P2, P6, R8, 0x687e956f, R53 ;  /* 0x687e956f08087810 */ /* 0x000fe40007e5e035 */
[----:B------:R-:W-:Y:S02]  /*ea30*/  SHF.R.S32.HI R54, RZ, 0x1f, R54 ;  /* 0x0000001fff367819 */ /* 0x000fe40000011436 */
[----:B------:R-:W-:Y:S02]  /*ea40*/  LOP3.LUT R53, R30, 0xd87cfd47, RZ, 0xc0, !PT ;  /* 0xd87cfd471e357812 */ /* 0x000fe400078ec0ff */
[----:B------:R-:W-:Y:S02]  /*ea50*/  SHF.R.S32.HI R63, RZ, 0x1f, R63 ;  /* 0x0000001fff3f7819 */ /* 0x000fe4000001143f */
[----:B------:R-:W-:-:S02]  /*ea60*/  IADD3.X R47, PT, PT, RZ, RZ, RZ, P0, P1 ;  /* 0x000000ffff2f7210 */ /* 0x000fc400007e24ff */
[----:B------:R-:W-:Y:S02]  /*ea70*/  LOP3.LUT R48, R39, 0xe131a029, RZ, 0xc0, !PT ;  /* 0xe131a02927307812 */ /* 0x000fe400078ec0ff */
[----:B------:R-:W-:Y:S02]  /*ea80*/  IADD3.X R54, PT, PT, R54, -0x1, RZ, P2, P6 ;  /* 0xffffffff36367810 */ /* 0x000fe400017ec4ff */
[----:B------:R-:W-:Y:S02]  /*ea90*/  IADD3 R42, P2, PT, R53, R42, RZ ;  /* 0x0000002a352a7210 */ /* 0x000fe40007f5e0ff */
[----:B------:R-:W-:Y:S02]  /*eaa0*/  IADD3.X R63, PT, PT, RZ, -0x1, R63, P4, P5 ;  /* 0xffffffffff3f7810 */ /* 0x000fe400027ea43f */
[----:B------:R-:W-:Y:S02]  /*eab0*/  IADD3 R35, P4, P5, R47, R48, R35 ;  /* 0x000000302f237210 */ /* 0x000fe40007d9e023 */
[--C-:B------:R-:W-:Y:S01]  /*eac0*/  SHF.R.U64 R55, R52, 0x1f, R57.reuse ;  /* 0x0000001f34377819 */ /* 0x100fe20000001239 */
[----:B------:R-:W-:Y:S01]  /*ead0*/  IMAD.X R52, RZ, RZ, RZ, P2 ;  /* 0x000000ffff347224 */ /* 0x000fe200010e06ff */
[----:B------:R-:W-:Y:S01]  /*eae0*/  IADD3 R60, P1, P0, R60, -0x7e7ea7a3, R57 ;  /* 0x8181585d3c3c7810 */ /* 0x000fe2000783e039 */
[----:B------:R-:W-:Y:S01]  /*eaf0*/  IMAD R57, R37, R24, RZ ;  /* 0x0000001825397224 */ /* 0x000fe200078e02ff */
[----:B------:R-:W-:-:S02]  /*eb00*/  IADD3.X R47, PT, PT, RZ, RZ, RZ, P4, P5 ;  /* 0x000000ffff2f7210 */ /* 0x000fc400027ea4ff */
[----:B------:R-:W-:Y:S01]  /*eb10*/  LOP3.LUT R48, R39, 0x30644e72, RZ, 0xc0, !PT ;  /* 0x30644e7227307812 */ /* 0x000fe200078ec0ff */
[----:B------:R-:W-:Y:S01]  /*eb20*/  IMAD.SHL.U32 R56, R60, 0x2, RZ ;  /* 0x000000023c387824 */ /* 0x000fe200078e00ff */
[----:B------:R-:W-:Y:S02]  /*eb30*/  IADD3 RZ, P2, P6, R35, RZ, RZ ;  /* 0x000000ff23ff7210 */ /* 0x000fe40007e5e0ff */
[----:B------:R-:W-:Y:S02]  /*eb40*/  LOP3.LUT R50, R30, 0x3c208c16, RZ, 0xc0, !PT ;  /* 0x3c208c161e327812 */ /* 0x000fe400078ec0ff */
[----:B------:R-:W-:Y:S02]  /*eb50*/  SHF.R.S32.HI R62, RZ, 0x1f, R63 ;  /* 0x0000001fff3e7819 */ /* 0x000fe4000001143f */
[----:B------:R-:W-:Y:S02]  /*eb60*/  IADD3.X R33, PT, PT, R47, R48, R33, P2, P6 ;  /* 0x000000302f217210 */ /* 0x000fe400017ec421 */
[----:B------:R-:W-:-:S02]  /*eb70*/  IADD3.X R53, PT, PT, RZ, RZ, RZ, P1, P0 ;  /* 0x000000ffff357210 */ /* 0x000fc40000fe04ff */
[----:B------:R-:W-:Y:S02]  /*eb80*/  IADD3 R41, P0, P2, R52, R50, R41 ;  /* 0x0000003234297210 */ /* 0x000fe40007a1e029 */
[----:B------:R-:W-:Y:S02]  /*eb90*/  IADD3 R62, P4, P5, R9, 0x47afba4a, R62 ;  /* 0x47afba4a093e7810 */ /* 0x000fe40007d9e03e */
[----:B------:R-:W-:Y:S01]  /*eba0*/  LOP3.LUT R56, R56, 0x1, R55, 0xf8, !PT ;  /* 0x0000000138387812 */ /* 0x000fe200078ef837 */
[----:B------:R-:W-:Y:S01]  /*ebb0*/  IMAD R55, R37, R25, RZ ;  /* 0x0000001925377224 */ /* 0x000fe200078e02ff */
[----:B------:R-:W-:Y:S02]  /*ebc0*/  SHF.R.S32.HI R9, RZ, 0x1f, R54 ;  /* 0x0000001fff097819 */ /* 0x000fe40000011436 */
[----:B------:R-:W-:Y:S02]  /*ebd0*/  IADD3.X R39, PT, PT, RZ, RZ, RZ, P0, P2 ;  /* 0x000000ffff277210 */ /* 0x000fe400007e44ff */
[----:B------:R-:W-:-:S02]  /*ebe0*/  SHF.R.U64 R60, R60, 0x1f, R53 ;  /* 0x0000001f3c3c7819 */ /* 0x000fc40000001235 */
[----:B------:R-:W-:Y:S01]  /*ebf0*/  IADD3 R62, P2, P0, R62, -0x47afba4a, R53 ;  /* 0xb85045b63e3e7810 */ /* 0x000fe2000785e035 */
[----:B------:R-:W-:Y:S01]  /*ec00*/  IMAD R53, R37, R19, RZ ;  /* 0x0000001325357224 */ /* 0x000fe200078e02ff */
[----:B------:R-:W-:Y:S02]  /*ec10*/  SHF.R.S32.HI R63, RZ, 0x1f, R63 ;  /* 0x0000001fff3f7819 */ /* 0x000fe4000001143f */
[----:B------:R-:W-:Y:S01]  /*ec20*/  IADD3 R9, P1, P6, R9, 0x7e7ea7a3, R56 ;  /* 0x7e7ea7a309097810 */ /* 0x000fe20007e3e038 */
[-C--:B------:R-:W-:Y:S01]  /*ec30*/  IMAD R56, R37, R16.reuse, RZ ;  /* 0x0000001025387224 */ /* 0x080fe200078e02ff */
[----:B------:R-:W-:Y:S01]  /*ec40*/  LOP3.LUT R48, R30, 0x6871ca8d, RZ, 0xc0, !PT ;  /* 0x6871ca8d1e307812 */ /* 0x000fe200078ec0ff */
[----:B------:R-:W-:Y:S01]  /*ec50*/  IMAD R53, R38, R16, R53 ;  /* 0x0000001026357224 */ /* 0x000fe200078e0235 */
[----:B------:R-:W-:Y:S01]  /*ec60*/  SHF.R.S32.HI R47, RZ, 0x1f, R54 ;  /* 0x0000001fff2f7819 */ /* 0x000fe20000011436 */
[C---:B------:R-:W-:Y:S01]  /*ec70*/  IMAD R57, R56.reuse, 0xc5e1a99, R57 ;  /* 0x0c5e1a9938397824 */ /* 0x040fe200078e0239 */
[----:B------:R-:W-:Y:S01]  /*ec80*/  IADD3.X R63, PT, PT, RZ, -0x1, R63, P4, P5 ;  /* 0xffffffffff3f7810 */ /* 0x000fe200027ea43f */
[----:B------:R-:W-:Y:S01]  /*ec90*/  IMAD.WIDE.U32 R58, R56, -0x1b799c77, RZ ;  /* 0xe4866389383a7825 */ /* 0x000fe200078e00ff */
[----:B------:R-:W-:-:S02]  /*eca0*/  IADD3 R45, P4, P5, R39, R48, R45 ;  /* 0x00000030272d7210 */ /* 0x000fc40007d9e02d */
[----:B------:R-:W-:Y:S01]  /*ecb0*/  IADD3.X R39, PT, PT, R47, -0x1, RZ, P1, P6 ;  /* 0xffffffff2f277810 */ /* 0x000fe20000fec4ff */
[----:B------:R-:W-:Y:S01]  /*ecc0*/  IMAD R48, R56, -0x7ff8138b, R55 ;  /* 0x8007ec7538307824 */ /* 0x000fe200078e0237 */
[----:B------:R-:W-:Y:S01]  /*ecd0*/  SHF.R.S32.HI R47, RZ, 0x1f, R63 ;  /* 0x0000001fff2f7819 */ /* 0x000fe2000001143f */
[----:B------:R-:W-:Y:S01]  /*ece0*/  IMAD R55, R53, -0x1b799c77, RZ ;  /* 0xe486638935377824 */ /* 0x000fe200078e02ff */
[----:B------:R-:W-:Y:S01]  /*ecf0*/  IADD3.X R50, PT, PT, RZ, RZ, RZ, P4, P5 ;  /* 0x000000ffff327210 */ /* 0x000fe200027ea4ff */
[----:B------:R-:W-:Y:S01]  /*ed00*/  IMAD R53, R38, R17, RZ ;  /* 0x0000001126357224 */ /* 0x000fe200078e02ff */
[----:B------:R-:W-:Y:S01]  /*ed10*/  IADD3 R64, P4, P5, R28, 0x1ece5fd7, R47 ;  /* 0x1ece5fd71c407810 */ /* 0x000fe20007d9e02f */
[----:B------:R-:W-:Y:S01]  /*ed20*/  IMAD R57, R38, R25, R57 ;  /* 0x0000001926397224 */ /* 0x000fe200078e0239 */
[----:B------:R-:W-:Y:S01]  /*ed30*/  IADD3 RZ, P1, PT, RZ, R28, RZ ;  /* 0x0000001cffff7210 */ /* 0x000fe20007f3e0ff */
[----:B------:R-:W-:Y:S01]  /*ed40*/  IMAD R53, R44, R18, R53 ;  /* 0x000000122c357224 */ /* 0x000fe200078e0235 */
[----:B------:R-:W-:Y:S01]  /*ed50*/  SHF.R.S32.HI R63, RZ, 0x1f, R63 ;  /* 0x0000001fff3f7819 */ /* 0x000fe2000001143f */
[----:B------:R-:W-:-:S02]  /*ed60*/  IMAD R55, R56, -0x782df87e, R55 ;  /* 0x87d2078238377824 */ /* 0x000fc400078e0237 */
[----:B------:R-:W-:Y:S01]  /*ed70*/  IMAD R47, R38, R19, R48 ;  /* 0x00000013262f7224 */ /* 0x000fe200078e0230 */
[----:B------:R-:W-:Y:S01]  /*ed80*/  IADD3.X R63, PT, PT, RZ, -0x1, R63, P4, P5 ;  /* 0xffffffffff3f7810 */ /* 0x000fe200027ea43f */
[----:B------:R-:W-:Y:S02]  /*ed90*/  IMAD R53, R46, R23, R53 ;  /* 0x000000172e357224 */ /* 0x000fe400078e0235 */
[C---:B------:R-:W-:Y:S02]  /*eda0*/  IMAD R57, R44.reuse, R19, R57 ;  /* 0x000000132c397224 */ /* 0x040fe400078e0239 */
[----:B------:R-:W-:Y:S02]  /*edb0*/  IMAD.IADD R58, R59, 0x1, R55 ;  /* 0x000000013b3a7824 */ /* 0x000fe400078e0237 */
[C---:B------:R-:W-:Y:S02]  /*edc0*/  IMAD R55, R44.reuse, R16, R47 ;  /* 0x000000102c377224 */ /* 0x040fe400078e022f */
[----:B------:R-:W-:-:S02]  /*edd0*/  IMAD R47, R44, R17, RZ ;  /* 0x000000112c2f7224 */ /* 0x000fc400078e02ff */
[----:B------:R-:W-:Y:S02]  /*ede0*/  IMAD R53, R51, R22, R53 ;  /* 0x0000001633357224 */ /* 0x000fe400078e0235 */
[C---:B------:R-:W-:Y:S02]  /*edf0*/  IMAD R57, R46.reuse, R16, R57 ;  /* 0x000000102e397224 */ /* 0x040fe400078e0239 */
[----:B------:R-:W-:Y:S02]  /*ee00*/  IMAD R52, R46, R18, R47 ;  /* 0x000000122e347224 */ /* 0x000fe400078e022f */
[----:B------:R-:W-:Y:S02]  /*ee10*/  IMAD R28, R49, R24, R53 ;  /* 0x00000018311c7224 */ /* 0x000fe400078e0235 */
[C---:B------:R-:W-:Y:S02]  /*ee20*/  IMAD R57, R58.reuse, 0x6871ca8d, R57 ;  /* 0x6871ca8d3a397824 */ /* 0x040fe400078e0239 */
[----:B------:R-:W-:-:S02]  /*ee30*/  IMAD R48, R58, 0x3c208c16, R55 ;  /* 0x3c208c163a307824 */ /* 0x000fc400078e0237 */
[----:B------:R-:W-:Y:S02]  /*ee40*/  IMAD R47, R51, R23, R52 ;  /* 0x00000017332f7224 */ /* 0x000fe400078e0234 */
[----:B------:R-:W-:Y:S02]  /*ee50*/  IMAD R54, R58, 0x30644e72, RZ ;  /* 0x30644e723a367824 */ /* 0x000fe400078e02ff */
[----:B------:R-:W-:Y:S02]  /*ee60*/  IMAD R28, R35, R25, R28 ;  /* 0x00000019231c7224 */ /* 0x000fe400078e021c */
[----:B------:R-:W-:Y:S01]  /*ee70*/  IMAD R57, R57, -0x1b799c77, RZ ;  /* 0xe486638939397824 */ /* 0x000fe200078e02ff */
[----:B------:R-:W-:Y:S01]  /*ee80*/  LOP3.LUT R54, R54, 0xfffffffe, RZ, 0xc0, !PT ;  /* 0xfffffffe36367812 */ /* 0x000fe200078ec0ff */
[----:B------:R-:W-:-:S04]  /*ee90*/  IMAD.WIDE.U32 R52, R48, -0x1b799c77, RZ ;  /* 0xe486638930347825 */ /* 0x000fc800078e00ff */
[----:B------:R-:W-:Y:S02]  /*eea0*/  IMAD R55, R49, R22, R47 ;  /* 0x0000001631377224 */ /* 0x000fe400078e022f */
[----:B------:R-:W-:Y:S02]  /*eeb0*/  IMAD R47, R33, R19, R28 ;  /* 0x00000013212f7224 */ /* 0x000fe400078e021c */
[----:B------:R-:W-:Y:S02]  /*eec0*/  IMAD R52, R48, -0x782df87e, R57 ;  /* 0x87d2078230347824 */ /* 0x000fe400078e0239 */
[----:B------:R-:W-:Y:S01]  /*eed0*/  IMAD R57, R46, R17, RZ ;  /* 0x000000112e397224 */ /* 0x000fe200078e02ff */
[----:B------:R-:W-:Y:S01]  /*eee0*/  IADD3 R54, P6, PT, R54, R47, RZ ;  /* 0x0000002f36367210 */ /* 0x000fe20007fde0ff */
[----:B------:R-:W-:Y:S01]  /*eef0*/  IMAD R28, R35, R24, R55 ;  /* 0x00000018231c7224 */ /* 0x000fe200078e0237 */
[----:B------:R-:W-:Y:S01]  /*ef00*/  LOP3.LUT R47, R30, 0x97816a91, RZ, 0xc0, !PT ;  /* 0x97816a911e2f7812 */ /* 0x000fe200078ec0ff */
[----:B------:R-:W-:Y:S01]  /*ef10*/  IMAD R66, R51, R18, R57 ;  /* 0x0000001233427224 */ /* 0x000fe200078e0239 */
[----:B------:R-:W-:Y:S01]  /*ef20*/  IADD3.X R55, PT, PT, RZ, RZ, RZ, P6, !PT ;  /* 0x000000ffff377210 */ /* 0x000fe200037fe4ff */
[----:B------:R-:W-:-:S02]  /*ef30*/  IMAD R28, R33, R25, R28 ;  /* 0x00000019211c7224 */ /* 0x000fc400078e021c */
[----:B------:R-:W-:Y:S01]  /*ef40*/  IMAD.IADD R52, R53, 0x1, R52 ;  /* 0x0000000135347824 */ /* 0x000fe200078e0234 */
[----:B------:R-:W-:Y:S01]  /*ef50*/  IADD3.X R53, PT, PT, RZ, RZ, RZ, P2, P0 ;  /* 0x000000ffff357210 */ /* 0x000fe200017e04ff */
[----:B------:R-:W-:Y:S01]  /*ef60*/  IMAD R66, R49, R23, R66 ;  /* 0x0000001731427224 */ /* 0x000fe200078e0242 */
[----:B------:R-:W-:Y:S01]  /*ef70*/  IADD3 R55, P6, PT, R55, R28, RZ ;  /* 0x0000001c37377210 */ /* 0x000fe20007fde0ff */
[----:B------:R-:W-:Y:S01]  /*ef80*/  IMAD R57, R52, 0x30644e72, RZ ;  /* 0x30644e7234397824 */ /* 0x000fe200078e02ff */
[----:B------:R-:W-:Y:S01]  /*ef90*/  IADD3 R40, P2, P0, R50, R47, R40 ;  /* 0x0000002f32287210 */ /* 0x000fe2000785e028 */
[----:B------:R-:W-:Y:S01]  /*efa0*/  IMAD R66, R35, R22, R66 ;  /* 0x0000001623427224 */ /* 0x000fe200078e0242 */
[C-C-:B------:R-:W-:Y:S01]  /*efb0*/  SHF.R.U64 R47, R62.reuse, 0x1f, R53.reuse ;  /* 0x0000001f3e2f7819 */ /* 0x140fe20000001235 */
[----:B------:R-:W-:Y:S01]  /*efc0*/  IMAD.X R28, RZ, RZ, RZ, P6 ;  /* 0x000000ffff1c7224 */ /* 0x000fe200030e06ff */
[----:B------:R-:W-:Y:S01]  /*efd0*/  LOP3.LUT R57, R57, 0xfffffffe, RZ, 0xc0, !PT ;  /* 0xfffffffe39397812 */ /* 0x000fe200078ec0ff */
[----:B------:R-:W-:Y:S01]  /*efe0*/  IMAD R66, R33, R24, R66 ;  /* 0x0000001821427224 */ /* 0x000fe200078e0242 */
[----:B------:R-:W-:Y:S01]  /*eff0*/  IADD3.X R59, PT, PT, RZ, RZ, RZ, P2, P0 ;  /* 0x000000ffff3b7210 */ /* 0x000fe200017e04ff */
[----:B------:R-:W-:Y:S01]  /*f000*/  IMAD.SHL.U32 R61, R62, 0x2, RZ ;  /* 0x000000023e3d7824 */ /* 0x000fe200078e00ff */
[----:B------:R-:W-:Y:S01]  /*f010*/  IADD3 R50, P2, P0, R64, -0x1ece5fd7, R53 ;  /* 0xe131a02940327810 */ /* 0x000fe2000785e035 */
[----:B------:R-:W-:Y:S01]  /*f020*/  IMAD R65, R56, 0x432eb066, R65 ;  /* 0x432eb06638417824 */ /* 0x000fe200078e0241 */
[----:B------:R-:W-:Y:S01]  /*f030*/  IADD3 R57, P4, P5, R28, R66, R57 ;  /* 0x000000421c397210 */ /* 0x000fe20007d9e039 */
[----:B------:R-:W-:Y:S01]  /*f040*/  IMAD R67, R56, 0x47b01102, R67 ;  /* 0x47b0110238437824 */ /* 0x000fe200078e0243 */
[----:B------:R-:W-:Y:S01]  /*f050*/  LOP3.LUT R61, R61, 0x1, R60, 0xf8, !PT ;  /* 0x000000013d3d7812 */ /* 0x000fe200078ef83c */
[C---:B------:R-:W-:Y:S01]  /*f060*/  IMAD R65, R38.reuse, R22, R65 ;  /* 0x0000001626417224 */ /* 0x040fe200078e0241 */
[----:B------:R-:W-:Y:S01]  /*f070*/  SHF.R.S32.HI R28, RZ, 0x1f, R39 ;  /* 0x0000001fff1c7819 */ /* 0x000fe20000011427 */
[----:B------:R-:W-:Y:S01]  /*f080*/  IMAD R67, R38, R18, R67 ;  /* 0x0000001226437224 */ /* 0x000fe200078e0243 */
[----:B------:R-:W-:Y:S01]  /*f090*/  IADD3.X R53, PT, PT, RZ, RZ, RZ, P4, P5 ;  /* 0x000000ffff357210 */ /* 0x000fe200027ea4ff */
[----:B------:R-:W-:Y:S01]  /*f0a0*/  IMAD R65, R44, R24, R65 ;  /* 0x000000182c417224 */ /* 0x000fe200078e0241 */
[----:B------:R-:W-:Y:S01]  /*f0b0*/  IADD3 R28, P5, P4, R28, 0x47afba4a, R61 ;  /* 0x47afba4a1c1c7810 */ /* 0x000fe20007cbe03d */
[----:B------:R-:W-:-:S02]  /*f0c0*/  IMAD R61, R37, R18, RZ ;  /* 0x00000012253d7224 */ /* 0x000fc400078e02ff */
[----:B------:R-:W-:Y:S02]  /*f0d0*/  IMAD R37, R37, R22, RZ ;  /* 0x0000001625257224 */ /* 0x000fe400078e02ff */
[C---:B------:R-:W-:Y:S02]  /*f0e0*/  IMAD R61, R56.reuse, 0xdf490f1, R61 ;  /* 0x0df490f1383d7824 */ /* 0x040fe400078e023d */
[----:B------:R-:W-:Y:S01]  /*f0f0*/  IMAD R37, R56, 0x681240c5, R37 ;  /* 0x681240c538257824 */ /* 0x000fe200078e0225 */
[----:B------:R-:W-:Y:S01]  /*f100*/  LEA.HI.X.SX32 R56, R63, R36, 0x1, P1 ;  /* 0x000000243f387211 */ /* 0x000fe200008f0eff */
[CC--:B------:R-:W-:Y:S02]  /*f110*/  IMAD R61, R38.reuse, R23.reuse, R61 ;  /* 0x00000017263d7224 */ /* 0x0c0fe400078e023d */
[----:B------:R-:W-:Y:S02]  /*f120*/  IMAD R37, R38, R24, R37 ;  /* 0x0000001826257224 */ /* 0x000fe400078e0225 */
[----:B------:R-:W-:-:S02]  /*f130*/  IMAD R67, R44, R23, R67 ;  /* 0x000000172c437224 */ /* 0x000fc400078e0243 */
[-C--:B------:R-:W-:Y:S02]  /*f140*/  IMAD R65, R46, R25.reuse, R65 ;  /* 0x000000192e417224 */ /* 0x080fe400078e0241 */
[CC--:B------:R-:W-:Y:S02]  /*f150*/  IMAD R61, R44.reuse, R22.reuse, R61 ;  /* 0x000000162c3d7224 */ /* 0x0c0fe400078e023d */
[----:B------:R-:W-:Y:S02]  /*f160*/  IMAD R37, R44, R25, R37 ;  /* 0x000000192c257224 */ /* 0x000fe400078e0225 */
[----:B------:R-:W-:Y:S02]  /*f170*/  IMAD R67, R46, R22, R67 ;  /* 0x000000162e437224 */ /* 0x000fe400078e0243 */
[----:B------:R-:W-:Y:S02]  /*f180*/  IMAD R38, R58, -0x7e7ea7a3, R65 ;  /* 0x8181585d3a267824 */ /* 0x000fe400078e0241 */
[----:B------:R-:W-:-:S02]  /*f190*/  IMAD R65, R46, R24, R61 ;  /* 0x000000182e417224 */ /* 0x000fc400078e023d */
[-C--:B------:R-:W-:Y:S01]  /*f1a0*/  IMAD R37, R46, R19.reuse, R37 ;  /* 0x000000132e257224 */ /* 0x080fe200078e0225 */
[----:B------:R-:W-:Y:S01]  /*f1b0*/  SHF.R.S32.HI R46, RZ, 0x1f, R39 ;  /* 0x0000001fff2e7819 */ /* 0x000fe20000011427 */
[----:B------:R-:W-:Y:S02]  /*f1c0*/  IMAD R67, R58, -0x1ece5fd7, R67 ;  /* 0xe131a0293a437824 */ /* 0x000fe400078e0243 */
[C---:B------:R-:W-:Y:S01]  /*f1d0*/  IMAD R61, R51.reuse, R19, R38 ;  /* 0x00000013333d7224 */ /* 0x040fe200078e0226 */
[----:B------:R-:W-:Y:S01]  /*f1e0*/  IADD3.X R46, PT, PT, R46, -0x1, RZ, P5, P4 ;  /* 0xffffffff2e2e7810 */ /* 0x000fe20002fe84ff */
[C---:B------:R-:W-:Y:S02]  /*f1f0*/  IMAD R38, R58.reuse, -0x47afba4a, R65 ;  /* 0xb85045b63a267824 */ /* 0x040fe400078e0241 */
[----:B------:R-:W-:Y:S02]  /*f200*/  IMAD R37, R58, -0x687e956f, R37 ;  /* 0x97816a913a257824 */ /* 0x000fe400078e0225 */
[----:B------:R-:W-:-:S02]  /*f210*/  IMAD R67, R51, R24, R67 ;  /* 0x0000001833437224 */ /* 0x000fc400078e0243 */
[C---:B------:R-:W-:Y:S02]  /*f220*/  IMAD R61, R48.reuse, 0xc5e1a99, R61 ;  /* 0x0c5e1a99303d7824 */ /* 0x040fe400078e023d */
[C---:B------:R-:W-:Y:S02]  /*f230*/  IMAD R65, R51.reuse, R25, R38 ;  /* 0x0000001933417224 */ /* 0x040fe400078e0226 */
[-C--:B------:R-:W-:Y:S02]  /*f240*/  IMAD R37, R51, R16.reuse, R37 ;  /* 0x0000001033257224 */ /* 0x080fe400078e0225 */
[C---:B------:R-:W-:Y:S02]  /*f250*/  IMAD R38, R48.reuse, 0x432eb066, R67 ;  /* 0x432eb06630267824 */ /* 0x040fe400078e0243 */
[----:B------:R-:W-:Y:S02]  /*f260*/  IMAD R61, R49, R16, R61 ;  /* 0x00000010313d7224 */ /* 0x000fe400078e023d */
[----:B------:R-:W-:-:S02]  /*f270*/  IMAD R24, R48, 0x681240c5, R65 ;  /* 0x681240c530187824 */ /* 0x000fc400078e0241 */
[----:B------:R-:W-:Y:S02]  /*f280*/  IMAD R37, R48, -0x7ff8138b, R37 ;  /* 0x8007ec7530257824 */ /* 0x000fe400078e0225 */
[C---:B------:R-:W-:Y:S02]  /*f290*/  IMAD R38, R49.reuse, R25, R38 ;  /* 0x0000001931267224 */ /* 0x040fe400078e0226 */
[C---:B------:R-:W-:Y:S02]  /*f2a0*/  IMAD R61, R52.reuse, 0x6871ca8d, R61 ;  /* 0x6871ca8d343d7824 */ /* 0x040fe400078e023d */
[-C--:B------:R-:W-:Y:S02]  /*f2b0*/  IMAD R44, R49, R19.reuse, R24 ;  /* 0x00000013312c7224 */ /* 0x080fe400078e0218 */
[----:B------:R-:W-:Y:S02]  /*f2c0*/  IMAD R60, R52, 0x3c208c16, R37 ;  /* 0x3c208c16343c7824 */ /* 0x000fe400078e0225 */
[----:B------:R-:W-:Y:S01]  /*f2d0*/  IMAD R19, R35, R19, R38 ;  /* 0x0000001323137224 */ /* 0x000fe200078e0226 */
[----:B------:R-:W-:Y:S01]  /*f2e0*/  LOP3.LUT R38, R30, 0x8181585d, RZ, 0xc0, !PT ;  /* 0x8181585d1e267812 */ /* 0x000fe200078ec0ff */
[----:B------:R-:W-:-:S02]  /*f2f0*/  IMAD R61, R61, -0x1b799c77, RZ ;  /* 0xe48663893d3d7824 */ /* 0x000fc400078e02ff */
[----:B------:R-:W-:Y:S01]  /*f300*/  IMAD.WIDE.U32 R24, R60, -0x1b799c77, RZ ;  /* 0xe48663893c187825 */ /* 0x000fe200078e00ff */
[----:B------:R-:W-:-:S03]  /*f310*/  IADD3 R43, P1, P6, R59, R38, R43 ;  /* 0x000000263b2b7210 */ /* 0x000fc60007e3e02b */
[-C--:B------:R-:W-:Y:S02]  /*f320*/  IMAD R37, R33, R16.reuse, R19 ;  /* 0x0000001021257224 */ /* 0x080fe400078e0213 */
[----:B------:R-:W-:Y:S02]  /*f330*/  IMAD R61, R60, -0x782df87e, R61 ;  /* 0x87d207823c3d7824 */ /* 0x000fe400078e023d */
[----:B------:R-:W-:Y:S02]  /*f340*/  IMAD R19, R35, R16, R44 ;  /* 0x0000001023137224 */ /* 0x000fe400078e022c */
[----:B------:R-:W-:Y:S02]  /*f350*/  IMAD.IADD R61, R25, 0x1, R61 ;  /* 0x00000001193d7824 */ /* 0x000fe400078e023d */
[C---:B------:R-:W-:Y:S02]  /*f360*/  IMAD R25, R52.reuse, -0x687e956f, R19 ;  /* 0x97816a9134197824 */ /* 0x040fe400078e0213 */
[----:B------:R-:W-:-:S02]  /*f370*/  IMAD R37, R52, -0x7e7ea7a3, R37 ;  /* 0x8181585d34257824 */ /* 0x000fc400078e0225 */
[----:B------:R-:W-:Y:S02]  /*f380*/  IMAD R19, R48, 0xdf490f1, RZ ;  /* 0x0df490f130137824 */ /* 0x000fe400078e02ff */
[----:B------:R-:W-:Y:S01]  /*f390*/  IMAD R16, R60, 0xc5e1a99, R37 ;  /* 0x0c5e1a993c107824 */ /* 0x000fe200078e0225 */
[----:B------:R-:W-:Y:S01]  /*f3a0*/  IADD3.X R37, PT, PT, RZ, RZ, RZ, P1, P6 ;  /* 0x000000ffff257210 */ /* 0x000fe20000fec4ff */
[----:B------:R-:W-:Y:S01]  /*f3b0*/  IMAD R59, R52, -0x47afba4a, R19 ;  /* 0xb85045b6343b7824 */ /* 0x000fe200078e0213 */
[----:B------:R-:W-:Y:S01]  /*f3c0*/  IADD3 R36, P6, PT, RZ, R50, RZ ;  /* 0x00000032ff247210 */ /* 0x000fe20007fde0ff */
[C---:B------:R-:W-:Y:S02]  /*f3d0*/  IMAD R24, R60.reuse, -0x7ff8138b, R25 ;  /* 0x8007ec753c187824 */ /* 0x040fe400078e0219 */
[----:B------:R-:W-:Y:S01]  /*f3e0*/  IMAD R16, R61, 0x6871ca8d, R16 ;  /* 0x6871ca8d3d107824 */ /* 0x000fe200078e0210 */
[----:B------:R-:W-:Y:S01]  /*f3f0*/  IADD3 RZ, P1, PT, RZ, R36, RZ ;  /* 0x00000024ffff7210 */ /* 0x000fe20007f3e0ff */
[----:B------:R-:W-:-:S02]  /*f400*/  IMAD R63, R60, 0x681240c5, R59 ;  /* 0x681240c53c3f7824 */ /* 0x000fc400078e023b */
[----:B------:R-:W-:Y:S02]  /*f410*/  IMAD R19, R48, 0x47b01102, RZ ;  /* 0x47b0110230137824 */ /* 0x000fe400078e02ff */
[----:B------:R-:W-:Y:S02]  /*f420*/  IMAD R24, R61, 0x3c208c16, R24 ;  /* 0x3c208c163d187824 */ /* 0x000fe400078e0218 */
[----:B------:R-:W-:Y:S02]  /*f430*/  IMAD R25, R16, -0x1b799c77, RZ ;  /* 0xe486638910197824 */ /* 0x000fe400078e02ff */
[----:B------:R-:W-:Y:S02]  /*f440*/  IMAD.IADD R54, R54, 0x1, R63 ;  /* 0x0000000136367824 */ /* 0x000fe400078e023f */
[----:B------:R-:W-:Y:S02]  /*f450*/  IMAD R51, R51, R17, RZ ;  /* 0x0000001133337224 */ /* 0x000fe400078e02ff */
[----:B------:R-:W-:-:S02]  /*f460*/  IMAD R63, R52, -0x1ece5fd7, R19 ;  /* 0xe131a029343f7824 */ /* 0x000fc400078e0213 */
[----:B------:R-:W-:-:S04]  /*f470*/  IMAD.WIDE.U32 R58, R24, -0x1b799c77, RZ ;  /* 0xe4866389183a7825 */ /* 0x000fc800078e00ff */
[C---:B------:R-:W-:Y:S02]  /*f480*/  IMAD R25, R24.reuse, -0x782df87e, R25 ;  /* 0x87d2078218197824 */ /* 0x040fe400078e0219 */
[----:B------:R-:W-:Y:S02]  /*f490*/  IMAD R19, R61, -0x687e956f, R54 ;  /* 0x97816a913d137824 */ /* 0x000fe400078e0236 */
[----:B------:R-:W-:Y:S02]  /*f4a0*/  IMAD R16, R49, R18, R51 ;  /* 0x0000001231107224 */ /* 0x000fe400078e0233 */
[----:B------:R-:W-:Y:S02]  /*f4b0*/  IMAD.IADD R25, R59, 0x1, R25 ;  /* 0x000000013b197824 */ /* 0x000fe400078e0219 */
[----:B------:R-:W-:Y:S02]  /*f4c0*/  IMAD R38, R24, -0x7ff8138b, R19 ;  /* 0x8007ec7518267824 */ /* 0x000fe400078e0213 */
[----:B------:R-:W-:-:S02]  /*f4d0*/  IMAD R44, R60, 0x432eb066, R63 ;  /* 0x432eb0663c2c7824 */ /* 0x000fc400078e023f */
[----:B------:R-:W-:Y:S02]  /*f4e0*/  IMAD R16, R35, R23, R16 ;  /* 0x0000001723107224 */ /* 0x000fe400078e0210 */
[----:B------:R-:W-:Y:S02]  /*f4f0*/  IMAD R49, R49, R17, RZ ;  /* 0x0000001131317224 */ /* 0x000fe400078e02ff */
[----:B------:R-:W-:Y:S02]  /*f500*/  IMAD R36, R60, 0xdf490f1, RZ ;  /* 0x0df490f13c247824 */ /* 0x000fe400078e02ff */
[----:B------:R-:W-:Y:S02]  /*f510*/  IMAD R19, R25, 0x3c208c16, R38 ;  /* 0x3c208c1619137824 */ /* 0x000fe400078e0226 */
[----:B------:R-:W-:Y:S02]  /*f520*/  IMAD R44, R61, -0x7e7ea7a3, R44 ;  /* 0x8181585d3d2c7824 */ /* 0x000fe400078e022c */
[----:B------:R-:W-:-:S02]  /*f530*/  IMAD R48, R33, R22, R16 ;  /* 0x0000001621307224 */ /* 0x000fc400078e0210 */
[----:B------:R-:W-:Y:S01]  /*f540*/  IMAD R16, R35, R18, R49 ;  /* 0x0000001223107224 */ /* 0x000fe200078e0231 */
[----:B------:R-:W-:Y:S01]  /*f550*/  IADD3.X R49, PT, PT, RZ, RZ, RZ, P2, P0 ;  /* 0x000000ffff317210 */ /* 0x000fe200017e04ff */
[----:B------:R-:W-:Y:S01]  /*f560*/  IMAD R51, R61, -0x47afba4a, R36 ;  /* 0xb85045b63d337824 */ /* 0x000fe200078e0224 */
[----:B------:R-:W-:Y:S01]  /*f570*/  IADD3 R19, P0, PT, R19, 0x278302b9, RZ ;  /* 0x278302b913137810 */ /* 0x000fe20007f1e0ff */
[----:B------:R-:W-:Y:S01]  /*f580*/  IMAD.IADD R55, R55, 0x1, R44 ;  /* 0x0000000137377824 */ /* 0x000fe200078e022c */
[----:B------:R-:W-:Y:S01]  /*f590*/  SHF.L.U64.HI R39, R50, 0x1, R49 ;  /* 0x0000000132277819 */ /* 0x000fe20000010231 */
[----:B------:R-:W-:Y:S01]  /*f5a0*/  IMAD R22, R24, 0x681240c5, R51 ;  /* 0x681240c518167824 */ /* 0x000fe200078e0233 */
[----:B------:R-:W-:Y:S01]  /*f5b0*/  IADD3 R19, P2, PT, R19, -0x278302b9, RZ ;  /* 0xd87cfd4713137810 */ /* 0x000fe20007f5e0ff */
[----:B------:R-:W-:Y:S01]  /*f5c0*/  IMAD R51, R33, R23, R16 ;  /* 0x0000001721337224 */ /* 0x000fe200078e0210 */
[----:B------:R-:W-:Y:S01]  /*f5d0*/  SHF.L.U32 R50, R50, 0x1, RZ ;  /* 0x0000000132327819 */ /* 0x000fe200000006ff */
[----:B------:R-:W-:Y:S01]  /*f5e0*/  IMAD R16, R24, 0xc5e1a99, R55 ;  /* 0x0c5e1a9918107824 */ /* 0x000fe200078e0237 */
[----:B------:R-:W-:Y:S01]  /*f5f0*/  IADD3 R44, PT, PT, R57, R22, RZ ;  /* 0x00000016392c7210 */ /* 0x000fe20007ffe0ff */
[----:B------:R-:W-:-:S02]  /*f600*/  IMAD.X R38, RZ, RZ, -0x1, P0 ;  /* 0xffffffffff267424 */ /* 0x000fc400000e06ff */
[----:B------:R-:W-:Y:S01]  /*f610*/  IMAD R23, R25, 0x6871ca8d, R16 ;  /* 0x6871ca8d19177824 */ /* 0x000fe200078e0210 */
[----:B------:R-:W-:Y:S01]  /*f620*/  IADD3 R16, P0, PT, R19, -R42, RZ ;  /* 0x8000002a13107210 */ /* 0x000fe20007f1e0ff */
[----:B------:R-:W-:Y:S01]  /*f630*/  IMAD.X R19, RZ, RZ, RZ, P2 ;  /* 0x000000ffff137224 */ /* 0x000fe200010e06ff */
[--C-:B------:R-:W-:Y:S01]  /*f640*/  SHF.R.S32.HI R22, RZ, 0x1f, R38.reuse ;  /* 0x0000001fff167819 */ /* 0x100fe20000011426 */
[----:B------:R-:W-:Y:S01]  /*f650*/  IMAD R60, R60, 0x47b01102, RZ ;  /* 0x47b011023c3c7824 */ /* 0x000fe200078e02ff */
[----:B------:R-:W-:Y:S01]  /*f660*/  SHF.R.S32.HI R38, RZ, 0x1f, R38 ;  /* 0x0000001fff267819 */ /* 0x000fe20000011426 */
[----:B------:R-:W-:Y:S01]  /*f670*/  IMAD.X R36, RZ, RZ, -0x1, P0 ;  /* 0xffffffffff247424 */ /* 0x000fe200000e06ff */
[----:B------:R-:W-:Y:S01]  /*f680*/  IADD3 R22, P4, P5, R23, -0x3c208c16, R22 ;  /* 0xc3df73ea17167810 */ /* 0x000fe20007d9e016 */
[----:B------:R-:W-:Y:S01]  /*f690*/  IMAD R55, R61, -0x1ece5fd7, R60 ;  /* 0xe131a0293d377824 */ /* 0x000fe200078e023c */
[----:B------:R-:W-:Y:S01]  /*f6a0*/  IADD3 R53, P2, PT, R53, R48, RZ ;  /* 0x0000003035357210 */ /* 0x000fe20007f5e0ff */
[----:B------:R-:W-:Y:S01]  /*f6b0*/  IMAD R61, R61, 0x30644e72, RZ ;  /* 0x30644e723d3d7824 */ /* 0x000fe200078e02ff */
[----:B------:R-:W-:Y:S01]  /*f6c0*/  IADD3.X R38, PT, PT, RZ, -0x1, R38, P4, P5 ;  /* 0xffffffffff267810 */ /* 0x000fe200027ea426 */
[----:B------:R-:W-:Y:S01]  /*f6d0*/  IMAD.X R48, R56, 0x1, R49, P6 ;  /* 0x0000000138307824 */ /* 0x000fe200030e0631 */
[----:B------:R-:W-:Y:S01]  /*f6e0*/  IADD3 R19, P0, P5, R19, 0x3c208c16, R22 ;  /* 0x3c208c1613137810 */ /* 0x000fe20007d1e016 */
[----:B------:R-:W-:Y:S01]  /*f6f0*/  IMAD.X R42, RZ, RZ, RZ, P2 ;  /* 0x000000ffff2a7224 */ /* 0x000fe200010e06ff */
[----:B------:R-:W-:-:S02]  /*f700*/  SHF.R.S32.HI R22, RZ, 0x1f, R36 ;  /* 0x0000001fff167819 */ /* 0x000fc40000011424 */
[----:B------:R-:W-:Y:S02]  /*f710*/  LOP3.LUT R49, R61, 0xfffffffe, RZ, 0xc0, !PT ;  /* 0xfffffffe3d317812 */ /* 0x000fe400078ec0ff */
[----:B------:R-:W-:Y:S01]  /*f720*/  IADD3 R19, P2, P4, R19, R22, -R41 ;  /* 0x0000001613137210 */ /* 0x000fe20007c5e829 */
[----:B------:R-:W-:Y:S01]  /*f730*/  IMAD R41, R25, -0x687e956f, R44 ;  /* 0x97816a9119297824 */ /* 0x000fe200078e022c */
[----:B------:R-:W-:Y:S02]  /*f740*/  SHF.R.S32.HI R36, RZ, 0x1f, R36 ;  /* 0x0000001fff247819 */ /* 0x000fe40000011424 */
[----:B------:R-:W-:Y:S02]  /*f750*/  SHF.R.S32.HI R22, RZ, 0x1f, R38 ;  /* 0x0000001fff167819 */ /* 0x000fe40000011426 */
[----:B------:R-:W-:Y:S02]  /*f760*/  IADD3.X R23, PT, PT, RZ, RZ, RZ, P0, P5 ;  /* 0x000000ffff177210 */ /* 0x000fe400007ea4ff */
[----:B------:R-:W-:-:S02]  /*f770*/  IADD3 R49, P0, P5, R42, R49, R51 ;  /* 0x000000312a317210 */ /* 0x000fc40007d1e033 */
[----:B------:R-:W-:Y:S02]  /*f780*/  IADD3.X R36, PT, PT, RZ, -0x1, R36, P2, P4 ;  /* 0xffffffffff247810 */ /* 0x000fe400017e8424 */
[----:B------:R-:W-:Y:S02]  /*f790*/  IADD3 R22, P2, P4, R41, -0x6871ca8d, R22 ;  /* 0x978e357329167810 */ /* 0x000fe40007c5e016 */
[----:B------:R-:W-:Y:S01]  /*f7a0*/  LOP3.LUT R44, R50, 0xfffffffe, RZ, 0xc0, !PT ;  /* 0xfffffffe322c7812 */ /* 0x000fe200078ec0ff */
[----:B------:R-:W-:Y:S01]  /*f7b0*/  IMAD R50, R24, 0x432eb066, R55 ;  /* 0x432eb06618327824 */ /* 0x000fe200078e0237 */
[----:B------:R-:W-:Y:S02]  /*f7c0*/  IADD3.X R42, PT, PT, RZ, RZ, RZ, P0, P5 ;  /* 0x000000ffff2a7210 */ /* 0x000fe400007ea4ff */
[----:B------:R-:W-:Y:S02]  /*f7d0*/  IADD3 R23, P0, P6, R22, 0x6871ca8d, R23 ;  /* 0x6871ca8d16177810 */ /* 0x000fe40007e1e017 */
[----:B------:R-:W-:Y:S01]  /*f7e0*/  SHF.R.S32.HI R41, RZ, 0x1f, R38 ;  /* 0x0000001fff297819 */ /* 0x000fe20000011426 */
[----:B------:R-:W-:Y:S01]  /*f7f0*/  IMAD.IADD R38, R53, 0x1, R50 ;  /* 0x0000000135267824 */ /* 0x000fe200078e0232 */
[----:B------:R-:W-:-:S02]  /*f800*/  SHF.R.S32.HI R22, RZ, 0x1f, R36 ;  /* 0x0000001fff167819 */ /* 0x000fc40000011424 */
[----:B------:R-:W-:Y:S01]  /*f810*/  LOP3.LUT R44, R44, 0x1, R47, 0xf8, !PT ;  /* 0x000000012c2c7812 */ /* 0x000fe200078ef82f */
[----:B------:R-:W-:Y:S01]  /*f820*/  IMAD R50, R25, -0x7e7ea7a3, R38 ;  /* 0x8181585d19327824 */ /* 0x000fe200078e0226 */
[----:B------:R-:W-:Y:S01]  /*f830*/  IADD3.X R41, PT, PT, RZ, -0x1, R41, P2, P4 ;  /* 0xffffffffff297810 */ /* 0x000fe200017e8429 */
[----:B------:R-:W-:Y:S01]  /*f840*/  IMAD R47, R35, R17, RZ ;  /* 0x00000011232f7224 */ /* 0x000fe200078e02ff */
[----:B------:R-:W-:Y:S02]  /*f850*/  IADD3 R22, P2, P4, R23, R22, -R45 ;  /* 0x0000001617167210 */ /* 0x000fe40007c5e82d */
[----:B------:R-:W-:Y:S01]  /*f860*/  SHF.R.S32.HI R23, RZ, 0x1f, R46 ;  /* 0x0000001fff177819 */ /* 0x000fe2000001142e */
[----:B------:R-:W-:Y:S01]  /*f870*/  IMAD R47, R33, R18, R47 ;  /* 0x00000012212f7224 */ /* 0x000fe200078e022f */
[----:B------:R-:W-:Y:S02]  /*f880*/  LOP3.LUT R45, R39, 0x1, RZ, 0xc0, !PT ;  /* 0x00000001272d7812 */ /* 0x000fe400078ec0ff */
[----:B------:R-:W-:-:S02]  /*f890*/  IADD3 RZ, P5, PT, RZ, R44, RZ ;  /* 0x0000002cffff7210 */ /* 0x000fc40007fbe0ff */
[----:B------:R-:W-:Y:S02]  /*f8a0*/  SHF.R.S32.HI R36, RZ, 0x1f, R36 ;  /* 0x0000001fff247819 */ /* 0x000fe40000011424 */
[----:B------:R-:W-:Y:S02]  /*f8b0*/  SHF.R.S32.HI R39, RZ, 0x1f, R41 ;  /* 0x0000001fff277819 */ /* 0x000fe40000011429 */
[----:B------:R-:W-:Y:S02]  /*f8c0*/  IADD3.X R38, PT, PT, RZ, RZ, RZ, P0, P6 ;  /* 0x000000ffff267210 */ /* 0x000fe400007ec4ff */
[----:B------:R-:W-:Y:S02]  /*f8d0*/  IADD3 R23, P0, P6, R23, 0x1ece5fd7, R44 ;  /* 0x1ece5fd717177810 */ /* 0x000fe40007e1e02c */
[----:B------:R-:W-:Y:S02]  /*f8e0*/  IADD3.X R45, PT, PT, R45, R48, R48, P5, P1 ;  /* 0x000000302d2d7210 */ /* 0x000fe40002fe2430 */
[----:B------:R-:W-:-:S02]  /*f8f0*/  IADD3.X R36, PT, PT, RZ, -0x1, R36, P2, P4 ;  /* 0xffffffffff247810 */ /* 0x000fc400017e8424 */
[----:B------:R-:W-:Y:S02]  /*f900*/  LOP3.LUT R44, R30, 0xb85045b6, RZ, 0xc0, !PT ;  /* 0xb85045b61e2c7812 */ /* 0x000fe400078ec0ff */
[----:B------:R-:W-:Y:S02]  /*f910*/  IADD3 R39, P1, P2, R50, 0x687e956f, R39 ;  /* 0x687e956f32277810 */ /* 0x000fe40007a3e027 */
[----:B------:R-:W-:Y:S02]  /*f920*/  SHF.R.S32.HI R41, RZ, 0x1f, R41 ;  /* 0x0000001fff297819 */ /* 0x000fe40000011429 */
[----:B------:R-:W-:Y:S02]  /*f930*/  SHF.R.S32.HI R35, RZ, 0x1f, R46 ;  /* 0x0000001fff237819 */ /* 0x000fe4000001142e */
[----:B------:R-:W-:Y:S01]  /*f940*/  IADD3 R44, P4, P5, R37, R44, R34 ;  /* 0x0000002c252c7210 */ /* 0x000fe20007d9e022 */
[----:B------:R-:W-:Y:S01]  /*f950*/  IMAD R34, R24, 0xdf490f1, R49 ;  /* 0x0df490f118227824 */ /* 0x000fe200078e0231 */
[----:B------:R-:W-:-:S02]  /*f960*/  IADD3.X R41, PT, PT, RZ, -0x1, R41, P1, P2 ;  /* 0xffffffffff297810 */ /* 0x000fc40000fe4429 */
[----:B------:R-:W-:Y:S01]  /*f970*/  IADD3 R18, P1, P2, R39, -0x687e956f, R38 ;  /* 0x97816a9127127810 */ /* 0x000fe20007a3e026 */
[----:B------:R-:W-:Y:S01]  /*f980*/  IMAD R46, R25, -0x47afba4a, R34 ;  /* 0xb85045b6192e7824 */ /* 0x000fe200078e0222 */
[----:B------:R-:W-:Y:S02]  /*f990*/  IADD3.X R38, PT, PT, R35, -0x1, RZ, P0, P6 ;  /* 0xffffffff23267810 */ /* 0x000fe400007ec4ff */
[----:B------:R-:W-:Y:S02]  /*f9a0*/  SHF.R.S32.HI R35, RZ, 0x1f, R36 ;  /* 0x0000001fff237819 */ /* 0x000fe40000011424 */
[----:B------:R-:W-:Y:S02]  /*f9b0*/  IADD3 R39, P0, PT, R42, R47, RZ ;  /* 0x0000002f2a277210 */ /* 0x000fe40007f1e0ff */
[----:B------:R-:W-:Y:S02]  /*f9c0*/  SHF.R.S32.HI R37, RZ, 0x1f, R41 ;  /* 0x0000001fff257819 */ /* 0x000fe40000011429 */
[----:B------:R-:W-:-:S02]  /*f9d0*/  IADD3.X R42, PT, PT, RZ, RZ, RZ, P4, P5 ;  /* 0x000000ffff2a7210 */ /* 0x000fc400027ea4ff */
[----:B------:R-:W-:Y:S02]  /*f9e0*/  IADD3 R18, P4, P5, R18, R35, -R40 ;  /* 0x0000002312127210 */ /* 0x000fe40007d9e828 */
[----:B------:R-:W-:Y:S02]  /*f9f0*/  SHF.R.S32.HI R34, RZ, 0x1f, R36 ;  /* 0x0000001fff227819 */ /* 0x000fe40000011424 */
[----:B------:R-:W-:Y:S02]  /*fa00*/  SHF.R.S32.HI R40, RZ, 0x1f, R38 ;  /* 0x0000001fff287819 */ /* 0x000fe40000011426 */
[----:B------:R-:W-:Y:S02]  /*fa10*/  IADD3.X R35, PT, PT, RZ, RZ, RZ, P1, P2 ;  /* 0x000000ffff237210 */ /* 0x000fe40000fe44ff */
[----:B------:R-:W-:Y:S01]  /*fa20*/  IADD3 R36, P1, P2, R46, 0x7e7ea7a3, R37 ;  /* 0x7e7ea7a32e247810 */ /* 0x000fe20007a3e025 */
[----:B------:R-:W-:Y:S01]  /*fa30*/  IMAD R46, R24, 0x47b01102, R39 ;  /* 0x47b01102182e7824 */ /* 0x000fe200078e0227 */
[----:B------:R-:W-:-:S02]  /*fa40*/  SHF.R.S32.HI R37, RZ, 0x1f, R41 ;  /* 0x0000001fff257819 */ /* 0x000fc40000011429 */
[----:B------:R-:W-:Y:S02]  /*fa50*/  IADD3.X R34, PT, PT, RZ, -0x1, R34, P4, P5 ;  /* 0xffffffffff227810 */ /* 0x000fe400027ea422 */
[----:B------:R-:W-:Y:S01]  /*fa60*/  IADD3 R40, P4, P5, R40, -0x30644e72, R45 ;  /* 0xcf9bb18e28287810 */ /* 0x000fe20007d9e02d */
[----:B------:R-:W-:Y:S01]  /*fa70*/  IMAD R45, R33, R17, RZ ;  /* 0x00000011212d7224 */ /* 0x000fe200078e02ff */
[----:B------:R-:W-:Y:S01]  /*fa80*/  IADD3.X R33, PT, PT, RZ, -0x1, R37, P1, P2 ;  /* 0xffffffffff217810 */ /* 0x000fe20000fe4425 */
[C---:B------:R-:W-:Y:S01]  /*fa90*/  IMAD R37, R25.reuse, -0x1ece5fd7, R46 ;  /* 0xe131a02919257824 */ /* 0x040fe200078e022e */
[----:B------:R-:W-:Y:S01]  /*faa0*/  IADD3 R17, P2, P1, R36, -0x7e7ea7a3, R35 ;  /* 0x8181585d24117810 */ /* 0x000fe2000795e023 */
[----:B------:R-:W-:Y:S01]  /*fab0*/  IMAD R35, R25, 0x30644e72, RZ ;  /* 0x30644e7219237824 */ /* 0x000fe200078e02ff */
[----:B------:R-:W-:Y:S01]  /*fac0*/  SHF.R.S32.HI R24, RZ, 0x1f, R34 ;  /* 0x0000001fff187819 */ /* 0x000fe20000011422 */
[----:B------:R-:W-:Y:S01]  /*fad0*/  IMAD.X R36, RZ, RZ, RZ, P0 ;  /* 0x000000ffff247224 */ /* 0x000fe200000e06ff */
[----:B------:R-:W-:-:S02]  /*fae0*/  SHF.R.S32.HI R41, RZ, 0x1f, R38 ;  /* 0x0000001fff297819 */ /* 0x000fc40000011426 */
[----:B------:R-:W-:Y:S02]  /*faf0*/  IADD3 R43, P0, P6, R17, R24, -R43 ;  /* 0x00000018112b7210 */ /* 0x000fe40007e1e82b */
[----:B------:R-:W-:Y:S02]  /*fb00*/  SHF.R.S32.HI R24, RZ, 0x1f, R33 ;  /* 0x0000001fff187819 */ /* 0x000fe40000011421 */
[----:B------:R-:W-:Y:S02]  /*fb10*/  SHF.R.S32.HI R17, RZ, 0x1f, R34 ;  /* 0x0000001fff117819 */ /* 0x000fe40000011422 */
[----:B------:R-:W-:Y:S02]  /*fb20*/  LOP3.LUT R35, R35, 0xfffffffe, RZ, 0xc0, !PT ;  /* 0xfffffffe23237812 */ /* 0x000fe400078ec0ff */
[----:B------:R-:W-:Y:S02]  /*fb30*/  IADD3.X R25, PT, PT, RZ, RZ, RZ, P2, P1 ;  /* 0x000000ffff197210 */ /* 0x000fe400017e24ff */
[----:B------:R-:W-:-:S02]  /*fb40*/  IADD3 R24, P1, P2, R37, 0x47afba4a, R24 ;  /* 0x47afba4a25187810 */ /* 0x000fc40007a3e018 */
[----:B------:R-:W-:Y:S02]  /*fb50*/  IADD3.X R17, PT, PT, RZ, -0x1, R17, P0, P6 ;  /* 0xffffffffff117810 */ /* 0x000fe400007ec411 */
[----:B------:R-:W-:Y:S02]  /*fb60*/  SHF.R.S32.HI R33, RZ, 0x1f, R33 ;  /* 0x0000001fff217819 */ /* 0x000fe40000011421 */
[----:B------:R-:W-:Y:S02]  /*fb70*/  IADD3.X R41, PT, PT, R41, -0x1, RZ, P4, P5 ;  /* 0xffffffff29297810 */ /* 0x000fe400027ea4ff */
[----:B------:R-:W-:Y:S02]  /*fb80*/  IADD3 R34, P5, P6, R36, R35, R45 ;  /* 0x0000002324227210 */ /* 0x000fe40007ebe02d */
[----:B------:R-:W-:Y:S02]  /*fb90*/  IADD3 R25, P0, P4, R24, -0x47afba4a, R25 ;  /* 0xb85045b618197810 */ /* 0x000fe40007c1e019 */
[----:B------:R-:W-:-:S02]  /*fba0*/  SHF.R.S32.HI R36, RZ, 0x1f, R17 ;  /* 0x0000001fff247819 */ /* 0x000fc40000011411 */
[----:B------:R-:W-:Y:S02]  /*fbb0*/  IADD3.X R33, PT, PT, RZ, -0x1, R33, P1, P2 ;  /* 0xffffffffff217810 */ /* 0x000fe40000fe4421 */
[----:B------:R-:W-:Y:S02]  /*fbc0*/  LOP3.LUT R35, R41, 0xd87cfd47, RZ, 0xc0, !PT ;  /* 0xd87cfd4729237812 */ /* 0x000fe400078ec0ff */
[----:B------:R-:W-:Y:S02]  /*fbd0*/  IADD3.X R37, PT, PT, RZ, RZ, RZ, P5, P6 ;  /* 0x000000ffff257210 */ /* 0x000fe40002fec4ff */
[----:B------:R-:W-:Y:S02]  /*fbe0*/  IADD3 R36, P5, P2, R25, R36, -R44 ;  /* 0x0000002419247210 */ /* 0x000fe40007abe82c */
[----:B------:R-:W-:Y:S02]  /*fbf0*/  SHF.R.S32.HI R25, RZ, 0x1f, R33 ;  /* 0x0000001fff197819 */ /* 0x000fe40000011421 */
[----:B------:R-:W-:-:S02]  /*fc00*/  IADD3 R32, P1, PT, R35, R32, RZ ;  /* 0x0000002023207210 */ /* 0x000fc40007f3e0ff */
[----:B------:R-:W-:Y:S02]  /*fc10*/  SHF.R.S32.HI R17, RZ, 0x1f, R17 ;  /* 0x0000001fff117819 */ /* 0x000fe40000011411 */
[----:B------:R-:W-:Y:S01]  /*fc20*/  IADD3.X R24, PT, PT, RZ, RZ, RZ, P0, P4 ;  /* 0x000000ffff187210 */ /* 0x000fe200007e84ff */
[----:B------:R-:W-:Y:S01]  /*fc30*/  IMAD.X R39, RZ, RZ, RZ, P1 ;  /* 0x000000ffff277224 */ /* 0x000fe200008e06ff */
[----:B------:R-:W-:Y:S02]  /*fc40*/  IADD3 R25, P0, P4, R34, 0x1ece5fd7, R25 ;  /* 0x1ece5fd722197810 */ /* 0x000fe40007c1e019 */
[----:B------:R-:W-:Y:S02]  /*fc50*/  LOP3.LUT R38, R30, 0xe131a029, RZ, 0xc0, !PT ;  /* 0xe131a0291e267812 */ /* 0x000fe400078ec0ff */
[----:B------:R-:W-:Y:S02]  /*fc60*/  IADD3.X R17, PT, PT, RZ, -0x1, R17, P5, P2 ;  /* 0xffffffffff117810 */ /* 0x000fe40002fe4411 */
[----:B------:R-:W-:-:S02]  /*fc70*/  IADD3 R24, P6, P1, R25, -0x1ece5fd7, R24 ;  /* 0xe131a02919187810 */ /* 0x000fc400079de018 */
[----:B------:R-:W-:Y:S02]  /*fc80*/  IADD3 R31, P2, P5, R42, R38, R31 ;  /* 0x000000262a1f7210 */ /* 0x000fe40007d5e01f */
[----:B------:R-:W-:Y:S02]  /*fc90*/  SHF.R.S32.HI R25, RZ, 0x1f, R33 ;  /* 0x0000001fff197819 */ /* 0x000fe40000011421 */
[----:B------:R-:W-:Y:S02]  /*fca0*/  SHF.R.S32.HI R35, RZ, 0x1f, R17 ;  /* 0x0000001fff237819 */ /* 0x000fe40000011411 */
[----:B------:R-:W-:Y:S02]  /*fcb0*/  IADD3.X R34, PT, PT, RZ, RZ, RZ, P2, P5 ;  /* 0x000000ffff227210 */ /* 0x000fe400017ea4ff */
[----:B------:R-:W-:Y:S02]  /*fcc0*/  IADD3.X R25, PT, PT, RZ, -0x1, R25, P0, P4 ;  /* 0xffffffffff197810 */ /* 0x000fe400007e8419 */
[----:B------:R-:W-:-:S02]  /*fcd0*/  IADD3 RZ, P2, P5, R31, RZ, RZ ;  /* 0x000000ff1fff7210 */ /* 0x000fc40007d5e0ff */
[----:B------:R-:W-:Y:S02]  /*fce0*/  IADD3 R35, P0, P4, R24, R35, -R31 ;  /* 0x0000002318237210 */ /* 0x000fe40007c1e81f */
[----:B------:R-:W-:Y:S02]  /*fcf0*/  SHF.R.S32.HI R31, RZ, 0x1f, R17 ;  /* 0x0000001fff1f7819 */ /* 0x000fe40000011411 */
[----:B------:R-:W-:Y:S02]  /*fd00*/  LOP3.LUT R30, R30, 0x30644e72, RZ, 0xc0, !PT ;  /* 0x30644e721e1e7812 */ /* 0x000fe400078ec0ff */
[----:B------:R-:W-:Y:S02]  /*fd10*/  LOP3.LUT R38, R41, 0x3c208c16, RZ, 0xc0, !PT ;  /* 0x3c208c1629267812 */ /* 0x000fe400078ec0ff */
[----:B------:R-:W-:Y:S02]  /*fd20*/  SHF.R.S32.HI R24, RZ, 0x1f, R25 ;  /* 0x0000001fff187819 */ /* 0x000fe40000011419 */
[----:B------:R-:W-:-:S02]  /*fd30*/  IADD3.X R17, PT, PT, RZ, RZ, RZ, P6, P1 ;  /* 0x000000ffff117210 */ /* 0x000fc400037e24ff */
[----:B------:R-:W-:Y:S02]  /*fd40*/  IADD3.X R31, PT, PT, RZ, -0x1, R31, P0, P4 ;  /* 0xffffffffff1f7810 */ /* 0x000fe400007e841f */
[----:B------:R-:W-:Y:S02]  /*fd50*/  IADD3.X R29, PT, PT, R34, R30, R29, P2, P5 ;  /* 0x0000001e221d7210 */ /* 0x000fe400017ea41d */
[----:B------:R-:W-:Y:S02]  /*fd60*/  IADD3 R33, P0, P1, R39, R38, R27 ;  /* 0x0000002627217210 */ /* 0x000fe4000791e01b */
[----:B------:R-:W-:Y:S02]  /*fd70*/  IADD3 R17, PT, PT, R17, R24, R37 ;  /* 0x0000001811117210 */ /* 0x000fe40007ffe025 */
[----:B------:R-:W-:Y:S01]  /*fd80*/  SHF.R.S32.HI R34, RZ, 0x1f, R31 ;  /* 0x0000001fff227819 */ /* 0x000fe2000001141f */
[----:B------:R-:W-:Y:S01]  /*fd90*/  STG.E.64 desc[UR6][R2.64+0x40], R32 ;  /* 0x0000402002007986 */ /* 0x000fe2000c101b06 */
[----:B------:R-:W-:-:S02]  /*fda0*/  LOP3.LUT R27, R41, 0x6871ca8d, RZ, 0xc0, !PT ;  /* 0x6871ca8d291b7812 */ /* 0x000fc400078ec0ff */
[----:B------:R-:W-:Y:S02]  /*fdb0*/  IADD3.X R24, PT, PT, RZ, RZ, RZ, P0, P1 ;  /* 0x000000ffff187210 */ /* 0x000fe400007e24ff */
[----:B------:R-:W-:Y:S02]  /*fdc0*/  IADD3 R34, P2, P4, R17, R34, -R29 ;  /* 0x0000002211227210 */ /* 0x000fe40007c5e81d */
[----:B------:R-:W-:Y:S02]  /*fdd0*/  SHF.R.S32.HI R31, RZ, 0x1f, R31 ;  /* 0x0000001fff1f7819 */ /* 0x000fe4000001141f */
[----:B------:R-:W-:Y:S02]  /*fde0*/  IADD3 R26, P0, P1, R24, R27, R26 ;  /* 0x0000001b181a7210 */ /* 0x000fe4000791e01a */
[----:B------:R-:W-:Y:S02]  /*fdf0*/  IADD3.X R31, PT, PT, RZ, -0x1, R31, P2, P4 ;  /* 0xffffffffff1f7810 */ /* 0x000fe400017e841f */
[----:B------:R-:W-:-:S02]  /*fe00*/  LOP3.LUT R25, R41, 0x97816a91, RZ, 0xc0, !PT ;  /* 0x97816a9129197812 */ /* 0x000fc400078ec0ff */
[----:B------:R-:W-:Y:S02]  /*fe10*/  IADD3.X R24, PT, PT, RZ, RZ, RZ, P0, P1 ;  /* 0x000000ffff187210 */ /* 0x000fe400007e24ff */
[----:B------:R-:W-:Y:S02]  /*fe20*/  LOP3.LUT R17, R31, 0xd87cfd47, RZ, 0xc0, !PT ;  /* 0xd87cfd471f117812 */ /* 0x000fe400078ec0ff */
[----:B------:R-:W-:Y:S02]  /*fe30*/  IADD3 R27, P0, P1, R24, R25, R8 ;  /* 0x00000019181b7210 */ /* 0x000fe4000791e008 */
[----:B------:R-:W-:Y:S02]  /*fe40*/  IADD3 R16, P2, PT, R17, R16, RZ ;  /* 0x0000001011107210 */ /* 0x000fe40007f5e0ff */
[----:B------:R-:W-:Y:S01]  /*fe50*/  LOP3.LUT R24, R41, 0x8181585d, RZ, 0xc0, !PT ;  /* 0x8181585d29187812 */ /* 0x000fe200078ec0ff */
[----:B------:R-:W-:Y:S01]  /*fe60*/  STG.E.64 desc[UR6][R2.64+0x48], R26 ;  /* 0x0000481a02007986 */ /* 0x000fe2000c101b06 */
[----:B------:R-:W-:Y:S01]  /*fe70*/  IADD3.X R25, PT, PT, RZ, RZ, RZ, P0, P1 ;  /* 0x000000ffff197210 */ /* 0x000fe200007e24ff */
[----:B------:R-:W-:Y:S01]  /*fe80*/  IMAD.X R17, RZ, RZ, RZ, P2 ;  /* 0x000000ffff117224 */ /* 0x000fe200010e06ff */
[----:B------:R-:W-:-:S02]  /*fe90*/  LOP3.LUT R8, R31, 0x3c208c16, RZ, 0xc0, !PT ;  /* 0x3c208c161f087812 */ /* 0x000fc400078ec0ff */
[----:B------:R-:W-:Y:S02]  /*fea0*/  IADD3 R24, P0, P1, R25, R24, R9 ;  /* 0x0000001819187210 */ /* 0x000fe4000791e009 */
[----:B------:R-:W-:Y:S02]  /*feb0*/  LOP3.LUT R30, R41, 0xe131a029, RZ, 0xc0, !PT ;  /* 0xe131a029291e7812 */ /* 0x000fe400078ec0ff */
[----:B------:R-:W-:Y:S02]  /*fec0*/  IADD3 R17, P2, P4, R17, R8, R19 ;  /* 0x0000000811117210 */ /* 0x000fe40007c5e013 */
[----:B------:R-:W-:Y:S02]  /*fed0*/  IADD3.X R19, PT, PT, RZ, RZ, RZ, P0, P1 ;  /* 0x000000ffff137210 */ /* 0x000fe400007e24ff */
[----:B------:R-:W-:Y:S01]  /*fee0*/  IADD3 R29, P0, P1, R30, R23, RZ ;  /* 0x000000171e1d7210 */ /* 0x000fe2000791e0ff */
[----:B------:R-:W-:Y:S01]  /*fef0*/  STG.E.64 desc[UR6][R2.64+0x20], R16 ;  /* 0x0000201002007986 */ /* 0x000fe2000c101b06 */
[----:B------:R-:W-:-:S02]  /*ff00*/  LOP3.LUT R23, R31, 0x6871ca8d, RZ, 0xc0, !PT ;  /* 0x6871ca8d1f177812 */ /* 0x000fc400078ec0ff */
[----:B------:R-:W-:Y:S02]  /*ff10*/  IADD3.X R8, PT, PT, RZ, RZ, RZ, P2, P4 ;  /* 0x000000ffff087210 */ /* 0x000fe400017e84ff */
[----:B------:R-:W-:Y:S02]  /*ff20*/  LOP3.LUT R9, R41, 0xb85045b6, RZ, 0xc0, !PT ;  /* 0xb85045b629097812 */ /* 0x000fe400078ec0ff */
[----:B------:R-:W-:Y:S02]  /*ff30*/  IADD3 R22, P5, P6, R8, R23, R22 ;  /* 0x0000001708167210 */ /* 0x000fe40007ebe016 */
[----:B------:R-:W-:Y:S02]  /*ff40*/  IADD3 R25, P2, P4, R19, R9, R28 ;  /* 0x0000000913197210 */ /* 0x000fe40007c5e01c */
[----:B------:R-:W-:Y:S02]  /*ff50*/  LOP3.LUT R19, R41, 0x30644e72, RZ, 0xc0, !PT ;  /* 0x30644e7229137812 */ /* 0x000fe400078ec0ff */
[----:B------:R-:W-:Y:S01]  /*ff60*/  LOP3.LUT R9, R31, 0x97816a91, RZ, 0xc0, !PT ;  /* 0x97816a911f097812 */ /* 0x000fe200078ec0ff */
[----:B------:R1:W-:Y:S01]  /*ff70*/  STG.E.64 desc[UR6][R2.64+0x50], R24 ;  /* 0x0000501802007986 */ /* 0x0003e2000c101b06 */
[----:B------:R-:W-:-:S02]  /*ff80*/  IADD3.X R8, PT, PT, RZ, RZ, RZ, P5, P6 ;  /* 0x000000ffff087210 */ /* 0x000fc40002fec4ff */
[----:B------:R-:W-:Y:S02]  /*ff90*/  IADD3.X R28, PT, PT, RZ, RZ, RZ, P2, P4 ;  /* 0x000000ffff1c7210 */ /* 0x000fe400017e84ff */
[----:B------:R-:W-:Y:S02]  /*ffa0*/  IADD3.X R19, PT, PT, RZ, R40, R19, P0, P1 ;  /* 0x00000028ff137210 */ /* 0x000fe400007e2413 */
[----:B------:R-:W-:Y:S02]  /*ffb0*/  IADD3 R23, P1, P2, R8, R9, R18 ;  /* 0x0000000908177210 */ /* 0x000fe40007a3e012 */
[----:B------:R-:W-:Y:S02]  /*ffc0*/  IADD3 R28, P0, PT, R29, R28, RZ ;  /* 0x0000001c1d1c7210 */ /* 0x000fe40007f1e0ff */
[C---:B------:R-:W-:Y:S01]  /*ffd0*/  LOP3.LUT R8, R31.reuse, 0x8181585d, RZ, 0xc0, !PT ;  /* 0x8181585d1f087812 */ /* 0x040fe200078ec0ff */
[----:B------:R2:W-:Y:S01]  /*ffe0*/  STG.E.64 desc[UR6][R2.64+0x28], R22 ;  /* 0x0000281602007986 */ /* 0x0005e2000c101b06 */
[----:B------:R-:W-:Y:S01]  /*fff0*/  IADD3.X R9, PT, PT, RZ, RZ, RZ, P1, P2 ;  /* 0x000000ffff097210 */ /* 0x000fe20000fe44ff */
[----:B------:R-:W-:Y:S01]  /*10000*/  IMAD.X R29, RZ, RZ, R19, P0 ;  /* 0x000000ffff1d7224 */ /* 0x000fe200000e0613 */
[----:B------:R-:W-:-:S02]  /*10010*/  LOP3.LUT R18, R31, 0xe131a029, RZ, 0xc0, !PT ;  /* 0xe131a0291f127812 */ /* 0x000fc400078ec0ff */
[----:B------:R-:W-:Y:S02]  /*10020*/  IADD3 R8, P0, P1, R9, R8, R43 ;  /* 0x0000000809087210 */ /* 0x000fe4000791e02b */
[C---:B------:R-:W-:Y:S01]  /*10030*/  LOP3.LUT R9, R31.reuse, 0xb85045b6, RZ, 0xc0, !PT ;  /* 0xb85045b61f097812 */ /* 0x040fe200078ec0ff */
[----:B------:R2:W-:Y:S01]  /*10040*/  STG.E.64 desc[UR6][R2.64+0x58], R28 ;  /* 0x0000581c02007986 */ /* 0x0005e2000c101b06 */
[----:B------:R-:W-:Y:S02]  /*10050*/  IADD3.X R30, PT, PT, RZ, RZ, RZ, P0, P1 ;  /* 0x000000ffff1e7210 */ /* 0x000fe400007e24ff */
[----:B------:R-:W-:Y:S02]  /*10060*/  IADD3 R18, P2, P4, R18, R35, RZ ;  /* 0x0000002312127210 */ /* 0x000fe40007c5e0ff */
[----:B------:R-:W-:Y:S02]  /*10070*/  IADD3 R9, P0, P1, R30, R9, R36 ;  /* 0x000000091e097210 */ /* 0x000fe4000791e024 */
[----:B------:R-:W-:-:S02]  /*10080*/  LOP3.LUT R19, R31, 0x30644e72, RZ, 0xc0, !PT ;  /* 0x30644e721f137812 */ /* 0x000fc400078ec0ff */
[----:B-1----:R-:W-:Y:S01]  /*10090*/  IADD3.X R25, PT, PT, RZ, RZ, RZ, P0, P1 ;  /* 0x000000ffff197210 */ /* 0x002fe200007e24ff */
[----:B------:R2:W-:Y:S01]  /*100a0*/  STG.E.64 desc[UR6][R2.64+0x30], R8 ;  /* 0x0000300802007986 */ /* 0x0005e2000c101b06 */
[----:B------:R-:W-:Y:S02]  /*100b0*/  IADD3.X R19, PT, PT, RZ, R34, R19, P2, P4 ;  /* 0x00000022ff137210 */ /* 0x000fe400017e8413 */
[----:B------:R-:W-:-:S04]  /*100c0*/  IADD3 R18, P0, PT, R18, R25, RZ ;  /* 0x0000001912127210 */ /* 0x000fc80007f1e0ff */
[----:B------:R-:W-:-:S05]  /*100d0*/  IADD3.X R19, PT, PT, RZ, R19, RZ, P0, !PT ;  /* 0x00000013ff137210 */ /* 0x000fca00007fe4ff */
[----:B------:R2:W-:Y:S01]  /*100e0*/  STG.E.64 desc[UR6][R2.64+0x38], R18 ;  /* 0x0000381202007986 */ /* 0x0005e2000c101b06 */
[----:B------:R-:W-:Y:S05]  /*100f0*/  BRA `(.L_x_1) ;  /* 0x0000009800287947 */ /* 0x000fea0003800000 */
.L_x_4:
[----:B------:R-:W-:Y:S02]  /*10100*/  HFMA2 R13, -RZ, RZ, 1646, -0.01451873779296875 ;  /* 0x666ea36fff0d7431 */ /* 0x000fe400000001ff */
[----:B------:R-:W-:Y:S01]  /*10110*/  IMAD.MOV.U32 R8, RZ, RZ, -0x3a70f263 ;  /* 0xc58f0d9dff087424 */ /* 0x000fe200078e00ff */
[----:B------:R1:W-:Y:S01]  /*10120*/  STG.E.64 desc[UR6][R2.64], RZ ;  /* 0x000000ff02007986 */ /* 0x0003e2000c101b06 */
[----:B------:R-:W-:Y:S02]  /*10130*/  IMAD.MOV.U32 R9, RZ, RZ, -0x2ca2bc73 ;  /* 0xd35d438dff097424 */ /* 0x000fe400078e00ff */
[----:B------:R-:W-:Y:S01]  /*10140*/  IMAD.MOV.U32 R10, RZ, RZ, -0xa38f4c3 ;  /* 0xf5c70b3dff0a7424 */ /* 0x000fe200078e00ff */
[----:B------:R1:W-:Y:S01]  /*10150*/  STG.E.64 desc[UR6][R2.64+0x8], RZ ;  /* 0x000008ff02007986 */ /* 0x0003e2000c101b06 */
[----:B------:R-:W-:Y:S02]  /*10160*/  IMAD.MOV.U32 R11, RZ, RZ, 0xa78eb28 ;  /* 0x0a78eb28ff0b7424 */ /* 0x000fe400078e00ff */
[----:B------:R-:W-:Y:S01]  /*10170*/  IMAD.MOV.U32 R12, RZ, RZ, 0x7879462c ;  /* 0x7879462cff0c7424 */ /* 0x000fe200078e00ff */
[----:B------:R1:W-:Y:S01]  /*10180*/  STG.E.64 desc[UR6][R2.64+0x20], R8 ;  /* 0x0000200802007986 */ /* 0x0003e2000c101b06 */
[----:B------:R-:W-:-:S02]  /*10190*/  IMAD.MOV.U32 R14, RZ, RZ, -0x65f820d1 ;  /* 0x9a07df2fff0e7424 */ /* 0x000fc400078e00ff */
[----:B------:R-:W-:Y:S01]  /*101a0*/  IMAD.MOV.U32 R15, RZ, RZ, 0xe0a77c1 ;  /* 0x0e0a77c1ff0f7424 */ /* 0x000fe200078e00ff */
[----:B------:R1:W-:Y:S04]  /*101b0*/  STG.E.64 desc[UR6][R2.64+0x28], R10 ;  /* 0x0000280a02007986 */ /* 0x0003e8000c101b06 */
[----:B------:R1:W-:Y:S04]  /*101c0*/  STG.E.64 desc[UR6][R2.64+0x30], R12 ;  /* 0x0000300c02007986 */ /* 0x0003e8000c101b06 */
[----:B------:R1:W-:Y:S04]  /*101d0*/  STG.E.64 desc[UR6][R2.64+0x10], RZ ;  /* 0x000010ff02007986 */ /* 0x0003e8000c101b06 */
[----:B------:R1:W-:Y:S04]  /*101e0*/  STG.E.64 desc[UR6][R2.64+0x18], RZ ;  /* 0x000018ff02007986 */ /* 0x0003e8000c101b06 */
[----:B------:R1:W-:Y:S04]  /*101f0*/  STG.E.64 desc[UR6][R2.64+0x40], RZ ;  /* 0x000040ff02007986 */ /* 0x0003e8000c101b06 */
[----:B------:R1:W-:Y:S04]  /*10200*/  STG.E.64 desc[UR6][R2.64+0x48], RZ ;  /* 0x000048ff02007986 */ /* 0x0003e8000c101b06 */
[----:B------:R1:W-:Y:S04]  /*10210*/  STG.E.64 desc[UR6][R2.64+0x50], RZ ;  /* 0x000050ff02007986 */ /* 0x0003e8000c101b06 */
[----:B------:R1:W-:Y:S04]  /*10220*/  STG.E.64 desc[UR6][R2.64+0x58], RZ ;  /* 0x000058ff02007986 */ /* 0x0003e8000c101b06 */
[----:B------:R1:W-:Y:S01]  /*10230*/  STG.E.64 desc[UR6][R2.64+0x38], R14 ;  /* 0x0000380e02007986 */ /* 0x0003e2000c101b06 */
[----:B------:R-:W-:Y:S05]  /*10240*/  BRA `(.L_x_1) ;  /* 0x0000009400d47947 */ /* 0x000fea0003800000 */
.L_x_3:
[----:B------:R-:W-:Y:S02]  /*10250*/  IADD3 R29, P0, PT, R30, -R9, RZ ;  /* 0x800000091e1d7210 */ /* 0x000fe40007f1e0ff */
[----:B------:R-:W-:Y:S02]  /*10260*/  IADD3 R30, P2, PT, R86, -R21, RZ ;  /* 0x80000015561e7210 */ /* 0x000fe40007f5e0ff */
[----:B------:R-:W-:Y:S01]  /*10270*/  IADD3 R57, P5, PT, R58, R60, RZ ;  /* 0x0000003c3a397210 */ /* 0x000fe20007fbe0ff */
[----:B------:R-:W-:Y:S02]  /*10280*/  IMAD.X R50, RZ, RZ, -0x1, P0 ;  /* 0xffffffffff327424 */ /* 0x000fe400000e06ff */
[----:B------:R-:W-:Y:S01]  /*10290*/  IMAD.X R48, RZ, RZ, -0x1, P2 ;  /* 0xffffffffff307424 */ /* 0x000fe200010e06ff */
[----:B------:R-:W-:Y:S02]  /*102a0*/  IADD3 R57, P6, PT, R57, 0x278302b9, RZ ;  /* 0x278302b939397810 */ /* 0x000fe40007fde0ff */
[----:B------:R-:W-:-:S02]  /*102b0*/  SHF.R.S32.HI R44, RZ, 0x1f, R50 ;  /* 0x0000001fff2c7819 */ /* 0x000fc40000011432 */
[----:B------:R-:W-:Y:S02]  /*102c0*/  SHF.R.S32.HI R50, RZ, 0x1f, R50 ;  /* 0x0000001fff327819 */ /* 0x000fe40000011432 */
[----:B------:R-:W-:Y:S02]  /*102d0*/  IADD3 R44, P0, P1, -R17, R44, R76 ;  /* 0x0000002c112c7210 */ /* 0x000fe4000791e14c */
[----:B------:R-:W-:Y:S02]  /*102e0*/  SHF.R.S32.HI R28, RZ, 0x1f, R48 ;  /* 0x0000001fff1c7819 */ /* 0x000fe40000011430 */
[----:B------:R-:W-:Y:S02]  /*102f0*/  IADD3.X R50, PT, PT, R50, -0x1, RZ, P0, P1 ;  /* 0xffffffff32327810 */ /* 0x000fe400007e24ff */
[----:B------:R-:W-:Y:S02]  /*10300*/  IADD3 R28, P2, P4, R87, R28, -R12 ;  /* 0x0000001c571c7210 */ /* 0x000fe40007c5e80c */
[----:B------:R-:W-:-:S02]  /*10310*/  SHF.R.S32.HI R45, RZ, 0x1f, R50 ;  /* 0x0000001fff2d7819 */ /* 0x000fc40000011432 */
[----:B------:R-:W-:Y:S02]  /*10320*/  SHF.R.S32.HI R48, RZ, 0x1f, R48 ;  /* 0x0000001fff307819 */ /* 0x000fe40000011430 */
[----:B------:R-:W-:Y:S01]  /*10330*/  IADD3 R45, P0, P1, -R10, R45, R27 ;  /* 0x0000002d0a2d7210 */ /* 0x000fe2000791e11b */
[----:B------:R-:W-:Y:S01]  /*10340*/  IMAD.X R27, RZ, RZ, RZ, P5 ;  /* 0x000000ffff1b7224 */ /* 0x000fe200028e06ff */
[----:B------:R-:W-:Y:S02]  /*10350*/  IADD3.X R53, PT, PT, RZ, -0x1, RZ, P6, !PT ;  /* 0xffffffffff357810 */ /* 0x000fe400037fe4ff */
[----:B------:R-:W-:Y:S02]  /*10360*/  IADD3.X R48, PT, PT, RZ, -0x1, R48, P2, P4 ;  /* 0xffffffffff307810 */ /* 0x000fe400017e8430 */
[----:B------:R-:W-:Y:S02]  /*10370*/  SHF.R.S32.HI R50, RZ, 0x1f, R50 ;  /* 0x0000001fff327819 */ /* 0x000fe40000011432 */
[----:B------:R-:W-:-:S02]  /*10380*/  IADD3 R59, P2, P4, R27, R61, R59 ;  /* 0x0000003d1b3b7210 */ /* 0x000fc40007c5e03b */
[----:B------:R-:W-:Y:S02]  /*10390*/  SHF.R.S32.HI R56, RZ, 0x1f, R53 ;  /* 0x0000001fff387819 */ /* 0x000fe40000011435 */
[----:B------:R-:W-:Y:S02]  /*103a0*/  SHF.R.S32.HI R27, RZ, 0x1f, R48 ;  /* 0x0000001fff1b7819 */ /* 0x000fe40000011430 */
[----:B------:R-:W-:Y:S02]  /*103b0*/  IADD3.X R50, PT, PT, R50, -0x1, RZ, P0, P1 ;  /* 0xffffffff32327810 */ /* 0x000fe400007e24ff */
[----:B------:R-:W-:Y:S02]  /*103c0*/  IADD3 R56, P0, P1, R56, -0x3c208c16, R59 ;  /* 0xc3df73ea38387810 */ /* 0x000fe4000791e03b */
[----:B------:R-:W-:Y:S02]  /*103d0*/  SHF.R.S32.HI R53, RZ, 0x1f, R53 ;  /* 0x0000001fff357819 */ /* 0x000fe40000011435 */
[----:B------:R-:W-:-:S02]  /*103e0*/  IADD3 R27, P5, P6, R85, R27, -R18 ;  /* 0x0000001b551b7210 */ /* 0x000fc40007ebe812 */
[----:B------:R-:W-:Y:S02]  /*103f0*/  SHF.R.S32.HI R38, RZ, 0x1f, R50 ;  /* 0x0000001fff267819 */ /* 0x000fe40000011432 */
[----:B------:R-:W-:Y:S02]  /*10400*/  SHF.R.S32.HI R48, RZ, 0x1f, R48 ;  /* 0x0000001fff307819 */ /* 0x000fe40000011430 */
[----:B------:R-:W-:Y:S02]  /*10410*/  IADD3.X R39, PT, PT, RZ, RZ, RZ, P2, P4 ;  /* 0x000000ffff277210 */ /* 0x000fe400017e84ff */
[----:B------:R-:W-:Y:S02]  /*10420*/  IADD3.X R53, PT, PT, R53, -0x1, RZ, P0, P1 ;  /* 0xffffffff35357810 */ /* 0x000fe400007e24ff */
[----:B------:R-:W-:Y:S02]  /*10430*/  IADD3 R78, P2, P4, -R23, R38, R78 ;  /* 0x00000026174e7210 */ /* 0x000fe40007c5e14e */
[----:B------:R-:W-:-:S02]  /*10440*/  IADD3.X R48, PT, PT, RZ, -0x1, R48, P5, P6 ;  /* 0xffffffffff307810 */ /* 0x000fc40002fec430 */
[----:B------:R-:W-:Y:S02]  /*10450*/  SHF.R.S32.HI R50, RZ, 0x1f, R50 ;  /* 0x0000001fff327819 */ /* 0x000fe40000011432 */
[----:B------:R-:W-:Y:S02]  /*10460*/  IADD3 R36, P0, P1, R39, R62, R36 ;  /* 0x0000003e27247210 */ /* 0x000fe4000791e024 */
[----:B------:R-:W-:Y:S02]  /*10470*/  SHF.R.S32.HI R59, RZ, 0x1f, R53 ;  /* 0x0000001fff3b7819 */ /* 0x000fe40000011435 */
[----:B------:R-:W-:Y:S02]  /*10480*/  SHF.R.S32.HI R38, RZ, 0x1f, R48 ;  /* 0x0000001fff267819 */ /* 0x000fe40000011430 */
[----:B------:R-:W-:Y:S02]  /*10490*/  IADD3.X R50, PT, PT, R50, -0x1, RZ, P2, P4 ;  /* 0xffffffff32327810 */ /* 0x000fe400017e84ff */
[----:B------:R-:W-:-:S02]  /*104a0*/  IADD3 R59, P2, P4, R59, -0x6871ca8d, R36 ;  /* 0x978e35733b3b7810 */ /* 0x000fc40007c5e024 */
[----:B------:R-:W-:Y:S02]  /*104b0*/  SHF.R.S32.HI R53, RZ, 0x1f, R53 ;  /* 0x0000001fff357819 */ /* 0x000fe40000011435 */
[----:B------:R-:W-:Y:S02]  /*104c0*/  IADD3 R36, P5, P6, R84, R38, -R13 ;  /* 0x0000002654247210 */ /* 0x000fe40007ebe80d */
[----:B------:R-:W-:Y:S02]  /*104d0*/  SHF.R.S32.HI R49, RZ, 0x1f, R50 ;  /* 0x0000001fff317819 */ /* 0x000fe40000011432 */
[----:B------:R-:W-:Y:S02]  /*104e0*/  SHF.R.S32.HI R38, RZ, 0x1f, R48 ;  /* 0x0000001fff267819 */ /* 0x000fe40000011430 */
[----:B------:R-:W-:Y:S02]  /*104f0*/  IADD3.X R39, PT, PT, RZ, RZ, RZ, P0, P1 ;  /* 0x000000ffff277210 */ /* 0x000fe400007e24ff */
[----:B------:R-:W-:-:S02]  /*10500*/  IADD3.X R53, PT, PT, R53, -0x1, RZ, P2, P4 ;  /* 0xffffffff35357810 */ /* 0x000fc400017e84ff */
[----:B------:R-:W-:Y:S02]  /*10510*/  IADD3 R77, P0, P1, -R24, R49, R77 ;  /* 0x00000031184d7210 */ /* 0x000fe4000791e14d */
[----:B------:R-:W-:Y:S02]  /*10520*/  SHF.R.S32.HI R48, RZ, 0x1f, R50 ;  /* 0x0000001fff307819 */ /* 0x000fe40000011432 */
[----:B------:R-:W-:Y:S02]  /*10530*/  IADD3.X R38, PT, PT, RZ, -0x1, R38, P5, P6 ;  /* 0xffffffffff267810 */ /* 0x000fe40002fec426 */
[----:B------:R-:W-:Y:S02]  /*10540*/  IADD3 R62, P5, P6, R39, R63, R37 ;  /* 0x0000003f273e7210 */ /* 0x000fe40007ebe025 */
[----:B------:R-:W-:Y:S02]  /*10550*/  SHF.R.S32.HI R39, RZ, 0x1f, R53 ;  /* 0x0000001fff277819 */ /* 0x000fe40000011435 */
[----:B------:R-:W-:-:S02]  /*10560*/  IADD3.X R48, PT, PT, R48, -0x1, RZ, P0, P1 ;  /* 0xffffffff30307810 */ /* 0x000fc400007e24ff */
[----:B------:R-:W-:Y:S02]  /*10570*/  SHF.R.S32.HI R58, RZ, 0x1f, R38 ;  /* 0x0000001fff3a7819 */ /* 0x000fe40000011426 */
[----:B------:R-:W-:Y:S02]  /*10580*/  IADD3 R39, P0, P1, R62, 0x687e956f, R39 ;  /* 0x687e956f3e277810 */ /* 0x000fe4000791e027 */
[----:B------:R-:W-:Y:S02]  /*10590*/  SHF.R.S32.HI R53, RZ, 0x1f, R53 ;  /* 0x0000001fff357819 */ /* 0x000fe40000011435 */
[----:B------:R-:W-:Y:S02]  /*105a0*/  SHF.R.S32.HI R54, RZ, 0x1f, R48 ;  /* 0x0000001fff367819 */ /* 0x000fe40000011430 */
[----:B------:R-:W-:Y:S02]  /*105b0*/  IADD3 R58, P2, P4, R83, R58, -R14 ;  /* 0x0000003a533a7210 */ /* 0x000fe40007c5e80e */
[----:B------:R-:W-:-:S02]  /*105c0*/  SHF.R.S32.HI R62, RZ, 0x1f, R38 ;  /* 0x0000001fff3e7819 */ /* 0x000fc40000011426 */
[----:B------:R-:W-:Y:S02]  /*105d0*/  IADD3.X R37, PT, PT, RZ, RZ, RZ, P5, P6 ;  /* 0x000000ffff257210 */ /* 0x000fe40002fec4ff */
[----:B------:R-:W-:Y:S02]  /*105e0*/  IADD3.X R53, PT, PT, RZ, -0x1, R53, P0, P1 ;  /* 0xffffffffff357810 */ /* 0x000fe400007e2435 */
[----:B------:R-:W-:Y:S02]  /*105f0*/  IADD3 R54, P6, P5, -R16, R54, R75 ;  /* 0x0000003610367210 */ /* 0x000fe40007dde14b */
[----:B------:R-:W-:Y:S02]  /*10600*/  SHF.R.S32.HI R48, RZ, 0x1f, R48 ;  /* 0x0000001fff307819 */ /* 0x000fe40000011430 */
[----:B------:R-:W-:Y:S02]  /*10610*/  IADD3.X R62, PT, PT, RZ, -0x1, R62, P2, P4 ;  /* 0xffffffffff3e7810 */ /* 0x000fe400017e843e */
[----:B------:R-:W-:-:S02]  /*10620*/  IADD3 R37, P1, P0, R37, R64, R42 ;  /* 0x0000004025257210 */ /* 0x000fc4000783e02a */
[--C-:B------:R-:W-:Y:S02]  /*10630*/  SHF.R.S32.HI R64, RZ, 0x1f, R53.reuse ;  /* 0x0000001fff407819 */ /* 0x100fe40000011435 */
[----:B------:R-:W-:Y:S02]  /*10640*/  IADD3.X R42, PT, PT, R48, -0x1, RZ, P6, P5 ;  /* 0xffffffff302a7810 */ /* 0x000fe400037ea4ff */
[----:B------:R-:W-:Y:S02]  /*10650*/  SHF.R.S32.HI R38, RZ, 0x1f, R62 ;  /* 0x0000001fff267819 */ /* 0x000fe4000001143e */
[----:B------:R-:W-:Y:S02]  /*10660*/  IADD3 R64, P6, P2, R37, 0x7e7ea7a3, R64 ;  /* 0x7e7ea7a325407810 */ /* 0x000fe40007ade040 */
[----:B------:R-:W-:Y:S02]  /*10670*/  SHF.R.S32.HI R53, RZ, 0x1f, R53 ;  /* 0x0000001fff357819 */ /* 0x000fe40000011435 */
[----:B------:R-:W-:-:S02]  /*10680*/  SHF.R.S32.HI R50, RZ, 0x1f, R42 ;  /* 0x0000001fff327819 */ /* 0x000fc4000001142a */
[----:B------:R-:W-:Y:S02]  /*10690*/  IADD3 R38, P4, P5, R82, R38, -R11 ;  /* 0x0000002652267210 */ /* 0x000fe40007d9e80b */
[----:B------:R-:W-:Y:S02]  /*106a0*/  SHF.R.S32.HI R62, RZ, 0x1f, R62 ;  /* 0x0000001fff3e7819 */ /* 0x000fe4000001143e */
[----:B------:R-:W-:Y:S02]  /*106b0*/  IADD3.X R37, PT, PT, RZ, RZ, RZ, P1, P0 ;  /* 0x000000ffff257210 */ /* 0x000fe40000fe04ff */
[----:B------:R-:W-:Y:S02]  /*106c0*/  IADD3.X R53, PT, PT, RZ, -0x1, R53, P6, P2 ;  /* 0xffffffffff357810 */ /* 0x000fe400037e4435 */
[----:B------:R-:W-:Y:S02]  /*106d0*/  IADD3 R50, P1, P0, -R8, R50, R33 ;  /* 0x0000003208327210 */ /* 0x000fe4000783e121 */
[----:B------:R-:W-:-:S02]  /*106e0*/  SHF.R.S32.HI R33, RZ, 0x1f, R42 ;  /* 0x0000001fff217819 */ /* 0x000fc4000001142a */
[----:B------:R-:W-:Y:S02]  /*106f0*/  IADD3.X R62, PT, PT, RZ, -0x1, R62, P4, P5 ;  /* 0xffffffffff3e7810 */ /* 0x000fe400027ea43e */
[----:B------:R-:W-:Y:S02]  /*10700*/  IADD3 R42, P4, P2, R37, R65, R43 ;  /* 0x00000041252a7210 */ /* 0x000fe40007a9e02b */
[----:B------:R-:W-:Y:S02]  /*10710*/  SHF.R.S32.HI R61, RZ, 0x1f, R53 ;  /* 0x0000001fff3d7819 */ /* 0x000fe40000011435 */
[----:B------:R-:W-:Y:S02]  /*10720*/  IADD3.X R43, PT, PT, R33, -0x1, RZ, P1, P0 ;  /* 0xffffffff212b7810 */ /* 0x000fe40000fe04ff */
[----:B------:R-:W-:Y:S02]  /*10730*/  IADD3 R61, P6, P5, R42, 0x47afba4a, R61 ;  /* 0x47afba4a2a3d7810 */ /* 0x000fe40007dde03d */
[----:B------:R-:W-:-:S02]  /*10740*/  SHF.R.S32.HI R53, RZ, 0x1f, R53 ;  /* 0x0000001fff357819 */ /* 0x000fc40000011435 */
[----:B------:R-:W-:Y:S02]  /*10750*/  IADD3.X R33, PT, PT, RZ, RZ, RZ, P4, P2 ;  /* 0x000000ffff217210 */ /* 0x000fe400027e44ff */
[----:B------:R-:W-:Y:S02]  /*10760*/  SHF.R.S32.HI R37, RZ, 0x1f, R43 ;  /* 0x0000001fff257819 */ /* 0x000fe4000001142b */
[----:B------:R-:W-:Y:S02]  /*10770*/  SHF.R.S32.HI R49, RZ, 0x1f, R62 ;  /* 0x0000001fff317819 */ /* 0x000fe4000001143e */
[----:B------:R-:W-:Y:S02]  /*10780*/  IADD3.X R53, PT, PT, RZ, -0x1, R53, P6, P5 ;  /* 0xffffffffff357810 */ /* 0x000fe400037ea435 */
[----:B------:R-:W-:Y:S02]  /*10790*/  IADD3 R33, P6, P5, R33, R66, R34 ;  /* 0x0000004221217210 */ /* 0x000fe40007dde022 */
[----:B------:R-:W-:-:S02]  /*107a0*/  IADD3 R80, P4, P2, -R19, R37, R80 ;  /* 0x0000002513507210 */ /* 0x000fc40007a9e150 */
[----:B------:R-:W-:Y:S02]  /*107b0*/  SHF.R.S32.HI R34, RZ, 0x1f, R43 ;  /* 0x0000001fff227819 */ /* 0x000fe4000001142b */
[----:B------:R-:W-:Y:S02]  /*107c0*/  IADD3 R49, P0, P1, R81, R49, -R22 ;  /* 0x0000003151317210 */ /* 0x000fe4000791e816 */
[----:B------:R-:W-:Y:S02]  /*107d0*/  SHF.R.S32.HI R62, RZ, 0x1f, R62 ;  /* 0x0000001fff3e7819 */ /* 0x000fe4000001143e */
[----:B------:R-:W-:Y:S02]  /*107e0*/  SHF.R.S32.HI R52, RZ, 0x1f, R53 ;  /* 0x0000001fff347819 */ /* 0x000fe40000011435 */
[----:B------:R-:W-:Y:S02]  /*107f0*/  IADD3.X R34, PT, PT, R34, -0x1, RZ, P4, P2 ;  /* 0xffffffff22227810 */ /* 0x000fe400027e44ff */
[----:B------:R-:W-:-:S02]  /*10800*/  IADD3.X R62, PT, PT, RZ, -0x1, R62, P0, P1 ;  /* 0xffffffffff3e7810 */ /* 0x000fc400007e243e */
[----:B------:R-:W-:Y:S02]  /*10810*/  IADD3 RZ, P0, PT, RZ, R33, RZ ;  /* 0x00000021ffff7210 */ /* 0x000fe40007f1e0ff */
[----:B------:R-:W-:Y:S02]  /*10820*/  IADD3 R52, P2, P4, R33, 0x1ece5fd7, R52 ;  /* 0x1ece5fd721347810 */ /* 0x000fe40007c5e034 */
[----:B------:R-:W-:Y:S02]  /*10830*/  IADD3 RZ, P1, PT, RZ, R66, RZ ;  /* 0x00000042ffff7210 */ /* 0x000fe40007f3e0ff */
[----:B------:R-:W-:Y:S02]  /*10840*/  IADD3.X R33, PT, PT, RZ, RZ, RZ, P6, P5 ;  /* 0x000000ffff217210 */ /* 0x000fe400037ea4ff */
[----:B------:R-:W-:Y:S02]  /*10850*/  LOP3.LUT R42, R34, 0xd87cfd47, RZ, 0xc0, !PT ;  /* 0xd87cfd47222a7812 */ /* 0x000fe400078ec0ff */
[----:B------:R-:W-:-:S02]  /*10860*/  IADD3.X R35, PT, PT, R33, R35, R67, P0, P1 ;  /* 0x0000002321237210 */ /* 0x000fc400007e2443 */
[----:B------:R-:W-:Y:S02]  /*10870*/  IADD3 R29, P0, PT, R42, R29, RZ ;  /* 0x0000001d2a1d7210 */ /* 0x000fe40007f1e0ff */
[----:B------:R-:W-:Y:S02]  /*10880*/  SHF.R.S32.HI R53, RZ, 0x1f, R53 ;  /* 0x0000001fff357819 */ /* 0x000fe40000011435 */
[----:B------:R-:W-:Y:S01]  /*10890*/  LOP3.LUT R33, R34, 0x3c208c16, RZ, 0xc0, !PT ;  /* 0x3c208c1622217812 */ /* 0x000fe200078ec0ff */
[----:B------:R-:W-:Y:S01]  /*108a0*/  IMAD.X R82, RZ, RZ, RZ, P0 ;  /* 0x000000ffff527224 */ /* 0x000fe200000e06ff */
[----:B------:R-:W-:Y:S02]  /*108b0*/  IADD3.X R53, PT, PT, RZ, -0x1, R53, P2, P4 ;  /* 0xffffffffff357810 */ /* 0x000fe400017e8435 */
[----:B------:R-:W-:Y:S02]  /*108c0*/  SHF.R.S32.HI R60, RZ, 0x1f, R62 ;  /* 0x0000001fff3c7819 */ /* 0x000fe4000001143e */
[----:B------:R-:W-:-:S02]  /*108d0*/  SHF.R.S32.HI R48, RZ, 0x1f, R53 ;  /* 0x0000001fff307819 */ /* 0x000fc40000011435 */
[----:B------:R-:W-:Y:S02]  /*108e0*/  IADD3 R44, P0, P1, R82, R33, R44 ;  /* 0x00000021522c7210 */ /* 0x000fe4000791e02c */
[----:B------:R-:W-:Y:S02]  /*108f0*/  IADD3 R60, P2, P4, R79, R60, -R20 ;  /* 0x0000003c4f3c7210 */ /* 0x000fe40007c5e814 */
[----:B------:R-:W-:Y:S01]  /*10900*/  IADD3 R48, P5, P6, R35, -0x30644e72, R48 ;  /* 0xcf9bb18e23307810 */ /* 0x000fe20007ebe030 */
[----:B------:R-:W-:Y:S01]  /*10910*/  IMAD.SHL.U32 R65, R44, 0x2, RZ ;  /* 0x000000022c417824 */ /* 0x000fe200078e00ff */
[----:B------:R-:W-:Y:S02]  /*10920*/  SHF.R.S32.HI R53, RZ, 0x1f, R53 ;  /* 0x0000001fff357819 */ /* 0x000fe40000011435 */
[----:B------:R-:W-:Y:S02]  /*10930*/  LOP3.LUT R42, R34, 0x6871ca8d, RZ, 0xc0, !PT ;  /* 0x6871ca8d222a7812 */ /* 0x000fe400078ec0ff */
[----:B------:R-:W-:-:S02]  /*10940*/  IADD3.X R79, PT, PT, RZ, RZ, RZ, P0, P1 ;  /* 0x000000ffff4f7210 */ /* 0x000fc400007e24ff */
[----:B------:R-:W-:Y:S02]  /*10950*/  SHF.R.S32.HI R62, RZ, 0x1f, R62 ;  /* 0x0000001fff3e7819 */ /* 0x000fe4000001143e */
[----:B------:R-:W-:Y:S02]  /*10960*/  IADD3.X R53, PT, PT, RZ, -0x1, R53, P5, P6 ;  /* 0xffffffffff357810 */ /* 0x000fe40002fec435 */
[----:B------:R-:W-:Y:S02]  /*10970*/  IADD3 R45, P0, P1, R79, R42, R45 ;  /* 0x0000002a4f2d7210 */ /* 0x000fe4000791e02d */
[----:B------:R-:W-:Y:S02]  /*10980*/  IADD3.X R62, PT, PT, RZ, -0x1, R62, P2, P4 ;  /* 0xffffffffff3e7810 */ /* 0x000fe400017e843e */
[----:B------:R-:W-:Y:S01]  /*10990*/  LOP3.LUT R43, R34, 0x97816a91, RZ, 0xc0, !PT ;  /* 0x97816a91222b7812 */ /* 0x000fe200078ec0ff */
[----:B------:R-:W-:Y:S01]  /*109a0*/  IMAD.SHL.U32 R83, R45, 0x2, RZ ;  /* 0x000000022d537824 */ /* 0x000fe200078e00ff */
[----:B------:R-:W-:-:S02]  /*109b0*/  LOP3.LUT R42, R53, 0xd87cfd47, RZ, 0xc0, !PT ;  /* 0xd87cfd47352a7812 */ /* 0x000fc400078ec0ff */
[----:B------:R-:W-:Y:S02]  /*109c0*/  IADD3.X R33, PT, PT, RZ, RZ, RZ, P0, P1 ;  /* 0x000000ffff217210 */ /* 0x000fe400007e24ff */
[----:B------:R-:W-:Y:S02]  /*109d0*/  LOP3.LUT R55, R62, 0xd87cfd47, RZ, 0xc0, !PT ;  /* 0xd87cfd473e377812 */ /* 0x000fe400078ec0ff */
[----:B------:R-:W-:Y:S02]  /*109e0*/  IADD3 R57, P4, PT, R42, R57, RZ ;  /* 0x000000392a397210 */ /* 0x000fe40007f9e0ff */
[----:B------:R-:W-:Y:S02]  /*109f0*/  IADD3 R43, P0, P1, R33, R43, R78 ;  /* 0x0000002b212b7210 */ /* 0x000fe4000791e04e */
[----:B------:R-:W-:Y:S01]  /*10a00*/  IADD3 R55, P2, PT, R55, R30, RZ ;  /* 0x0000001e37377210 */ /* 0x000fe20007f5e0ff */
[----:B------:R-:W-:Y:S01]  /*10a10*/  IMAD.X R30, RZ, RZ, RZ, P4 ;  /* 0x000000ffff1e7224 */ /* 0x000fe200020e06ff */
[----:B------:R-:W-:-:S02]  /*10a20*/  LOP3.LUT R42, R34, 0x8181585d, RZ, 0xc0, !PT ;  /* 0x8181585d222a7812 */ /* 0x000fc400078ec0ff */
[----:B------:R-:W-:Y:S01]  /*10a30*/  IADD3.X R66, PT, PT, RZ, RZ, RZ, P0, P1 ;  /* 0x000000ffff427210 */ /* 0x000fe200007e24ff */
[----:B------:R-:W-:Y:S01]  /*10a40*/  IMAD.X R76, RZ, RZ, RZ, P2 ;  /* 0x000000ffff4c7224 */ /* 0x000fe200010e06ff */
[----:B------:R-:W-:Y:S02]  /*10a50*/  LOP3.LUT R35, R53, 0x3c208c16, RZ, 0xc0, !PT ;  /* 0x3c208c1635237812 */ /* 0x000fe400078ec0ff */
[----:B------:R-:W-:Y:S02]  /*10a60*/  LOP3.LUT R37, R62, 0x3c208c16, RZ, 0xc0, !PT ;  /* 0x3c208c163e257812 */ /* 0x000fe400078ec0ff */
[----:B------:R-:W-:Y:S02]  /*10a70*/  IADD3 R42, P4, P5, R66, R42, R77 ;  /* 0x0000002a422a7210 */ /* 0x000fe40007d9e04d */
[----:B------:R-:W-:Y:S02]  /*10a80*/  IADD3 R56, P0, P1, R30, R35, R56 ;  /* 0x000000231e387210 */ /* 0x000fe4000791e038 */
[----:B------:R-:W-:-:S02]  /*10a90*/  IADD3 R37, P2, P6, R76, R37, R28 ;  /* 0x000000254c257210 */ /* 0x000fc40007e5e01c */
[----:B------:R-:W-:Y:S01]  /*10aa0*/  SHF.R.U64 R30, R29, 0x1f, R82 ;  /* 0x0000001f1d1e7819 */ /* 0x000fe20000001252 */
[----:B------:R-:W-:Y:S01]  /*10ab0*/  IMAD R84, R56, R56, RZ ;  /* 0x0000003838547224 */ /* 0x000fe200078e02ff */
[----:B------:R-:W-:Y:S01]  /*10ac0*/  LOP3.LUT R51, R34, 0xb85045b6, RZ, 0xc0, !PT ;  /* 0xb85045b622337812 */ /* 0x000fe200078ec0ff */
[----:B------:R-:W-:Y:S01]  /*10ad0*/  IMAD.SHL.U32 R77, R37, 0x2, RZ ;  /* 0x00000002254d7824 */ /* 0x000fe200078e00ff */
[----:B------:R-:W-:Y:S02]  /*10ae0*/  IADD3.X R75, PT, PT, RZ, RZ, RZ, P4, P5 ;  /* 0x000000ffff4b7210 */ /* 0x000fe400027ea4ff */
[----:B------:R-:W-:Y:S02]  /*10af0*/  SHF.L.U32 R35, R29, 0x1, RZ ;  /* 0x000000011d237819 */ /* 0x000fe400000006ff */
[----:B------:R-:W-:Y:S02]  /*10b00*/  LOP3.LUT R65, R65, 0x1, R30, 0xf8, !PT ;  /* 0x0000000141417812 */ /* 0x000fe400078ef81e */
[----:B------:R-:W-:-:S02]  /*10b10*/  IADD3 R30, P4, P5, R75, R51, R54 ;  /* 0x000000334b1e7210 */ /* 0x000fc40007d9e036 */
[----:B------:R-:W-:Y:S02]  /*10b20*/  SHF.R.U64 R28, R55, 0x1f, R76 ;  /* 0x0000001f371c7819 */ /* 0x000fe4000000124c */
[----:B------:R-:W-:Y:S02]  /*10b30*/  LOP3.LUT R54, R35, 0xfffffffe, RZ, 0xc0, !PT ;  /* 0xfffffffe23367812 */ /* 0x000fe400078ec0ff */
[----:B------:R-:W-:Y:S02]  /*10b40*/  IADD3.X R76, PT, PT, RZ, RZ, RZ, P2, P6 ;  /* 0x000000ffff4c7210 */ /* 0x000fe400017ec4ff */
[----:B------:R-:W-:Y:S02]  /*10b50*/  LOP3.LUT R77, R77, 0x1, R28, 0xf8, !PT ;  /* 0x000000014d4d7812 */ /* 0x000fe400078ef81c */
[----:B------:R-:W-:Y:S02]  /*10b60*/  IADD3 R54, P2, PT, R54, 0x278302b9, RZ ;  /* 0x278302b936367810 */ /* 0x000fe40007f5e0ff */
[----:B------:R-:W-:-:S02]  /*10b70*/  LOP3.LUT R28, R62, 0x6871ca8d, RZ, 0xc0, !PT ;  /* 0x6871ca8d3e1c7812 */ /* 0x000fc400078ec0ff */
[----:B------:R-:W-:Y:S01]  /*10b80*/  LOP3.LUT R51, R34, 0xe131a029, RZ, 0xc0, !PT ;  /* 0xe131a02922337812 */ /* 0x000fe200078ec0ff */
[----:B------:R-:W-:Y:S01]  /*10b90*/  IMAD.X R81, RZ, RZ, -0x1, P2 ;  /* 0xffffffffff517424 */ /* 0x000fe200010e06ff */
[----:B------:R-:W-:Y:S02]  /*10ba0*/  IADD3.X R63, PT, PT, RZ, RZ, RZ, P4, P5 ;  /* 0x000000ffff3f7210 */ /* 0x000fe400027ea4ff */
[----:B------:R-:W-:Y:S02]  /*10bb0*/  IADD3 R67, P5, P6, R76, R28, R27 ;  /* 0x0000001c4c437210 */ /* 0x000fe40007ebe01b */
[----:B------:R-:W-:Y:S01]  /*10bc0*/  SHF.R.U64 R35, R37, 0x1f, R76 ;  /* 0x0000001f25237819 */ /* 0x000fe2000000124c */
[----:B------:R-:W-:Y:S01]  /*10bd0*/  IMAD.SHL.U32 R37, R55, 0x2, RZ ;  /* 0x0000000237257824 */ /* 0x000fe200078e00ff */
[----:B------:R-:W-:Y:S01]  /*10be0*/  IADD3 R28, P2, P4, R63, R51, R50 ;  /* 0x000000333f1c7210 */ /* 0x000fe20007c5e032 */
[----:B------:R-:W-:Y:S01]  /*10bf0*/  IMAD.SHL.U32 R78, R67, 0x2, RZ ;  /* 0x00000002434e7824 */ /* 0x000fe200078e00ff */
[----:B------:R-:W-:-:S02]  /*10c00*/  LOP3.LUT R76, R34, 0x30644e72, RZ, 0xc0, !PT ;  /* 0x30644e72224c7812 */ /* 0x000fc400078ec0ff */
[----:B------:R-:W-:Y:S02]  /*10c10*/  LOP3.LUT R34, R53, 0x6871ca8d, RZ, 0xc0, !PT ;  /* 0x6871ca8d35227812 */ /* 0x000fe400078ec0ff */
[----:B------:R-:W-:Y:S02]  /*10c20*/  IADD3.X R27, PT, PT, RZ, RZ, RZ, P0, P1 ;  /* 0x000000ffff1b7210 */ /* 0x000fe400007e24ff */
[----:B------:R-:W-:Y:S02]  /*10c30*/  IADD3.X R51, PT, PT, RZ, RZ, RZ, P2, P4 ;  /* 0x000000ffff337210 */ /* 0x000fe400017e84ff */
[----:B------:R-:W-:Y:S02]  /*10c40*/  IADD3 R86, P2, P4, R28, RZ, RZ ;  /* 0x000000ff1c567210 */ /* 0x000fe40007c5e0ff */
[----:B------:R-:W-:Y:S02]  /*10c50*/  SHF.R.S32.HI R50, RZ, 0x1f, R81 ;  /* 0x0000001fff327819 */ /* 0x000fe40000011451 */
[----:B------:R-:W-:-:S02]  /*10c60*/  LOP3.LUT R37, R37, 0xfffffffe, RZ, 0xc0, !PT ;  /* 0xfffffffe25257812 */ /* 0x000fc400078ec0ff */
[----:B------:R-:W-:Y:S02]  /*10c70*/  IADD3 R59, P0, P1, R27, R34, R59 ;  /* 0x000000221b3b7210 */ /* 0x000fe4000791e03b */
[----:B------:R-:W-:Y:S02]  /*10c80*/  IADD3.X R27, PT, PT, R51, R76, R80, P2, P4 ;  /* 0x0000004c331b7210 */ /* 0x000fe400017e8450 */
[----:B------:R-:W-:Y:S01]  /*10c90*/  IADD3.X R34, PT, PT, RZ, RZ, RZ, P5, P6 ;  /* 0x000000ffff227210 */ /* 0x000fe20002fec4ff */
[----:B------:R-:W-:Y:S01]  /*10ca0*/  IMAD R87, R59, R57, RZ ;  /* 0x000000393b577224 */ /* 0x000fe200078e02ff */
[----:B------:R-:W-:Y:S02]  /*10cb0*/  IADD3 R55, P2, P4, R50, -0x3c208c16, R65 ;  /* 0xc3df73ea32377810 */ /* 0x000fe40007c5e041 */
[----:B------:R-:W-:Y:S02]  /*10cc0*/  IADD3 R37, P5, PT, R37, 0x278302b9, RZ ;  /* 0x278302b925257810 */ /* 0x000fe40007fbe0ff */
[----:B------:R-:W-:-:S02]  /*10cd0*/  SHF.R.U64 R50, R44, 0x1f, R79 ;  /* 0x0000001f2c327819 */ /* 0x000fc4000000124f */
[----:B------:R-:W-:Y:S01]  /*10ce0*/  LOP3.LUT R78, R78, 0x1, R35, 0xf8, !PT ;  /* 0x000000014e4e7812 */ /* 0x000fe200078ef823 */
[----:B------:R-:W-:Y:S01]  /*10cf0*/  IMAD R35, R57, R56, RZ ;  /* 0x0000003839237224 */ /* 0x000fe200078e02ff */
[----:B------:R-:W-:Y:S01]  /*10d00*/  LOP3.LUT R79, R62, 0x97816a91, RZ, 0xc0, !PT ;  /* 0x97816a913e4f7812 */ /* 0x000fe200078ec0ff */
[----:B------:R-:W-:Y:S01]  /*10d10*/  IMAD.X R82, RZ, RZ, -0x1, P5 ;  /* 0xffffffffff527424 */ /* 0x000fe200028e06ff */
[----:B------:R-:W-:Y:S02]  /*10d20*/  SHF.R.U64 R67, R67, 0x1f, R34 ;  /* 0x0000001f43437819 */ /* 0x000fe40000001222 */
[----:B------:R-:W-:Y:S02]  /*10d30*/  IADD3 R79, P5, P6, R34, R79, R36 ;  /* 0x0000004f224f7210 */ /* 0x000fe40007ebe024 */
[----:B------:R-:W-:Y:S02]  /*10d40*/  SHF.L.U32 R34, R35, 0x1, RZ ;  /* 0x0000000123227819 */ /* 0x000fe400000006ff */
[----:B------:R-:W-:Y:S01]  /*10d50*/  LOP3.LUT R83, R83, 0x1, R50, 0xf8, !PT ;  /* 0x0000000153537812 */ /* 0x000fe200078ef832 */
[----:B------:R-:W-:Y:S01]  /*10d60*/  IMAD R50, R57, R57, RZ ;  /* 0x0000003939327224 */ /* 0x000fe200078e02ff */
[----:B------:R-:W-:Y:S01]  /*10d70*/  SHF.R.S32.HI R81, RZ, 0x1f, R81 ;  /* 0x0000001fff517819 */ /* 0x000fe20000011451 */
[----:B------:R-:W-:Y:S01]  /*10d80*/  IMAD R85, R34, -0x1b799c77, RZ ;  /* 0xe486638922557824 */ /* 0x000fe200078e02ff */
[----:B------:R-:W-:Y:S01]  /*10d90*/  LOP3.LUT R76, R53, 0x97816a91, RZ, 0xc0, !PT ;  /* 0x97816a91354c7812 */ /* 0x000fe200078ec0ff */
[----:B------:R-:W-:Y:S01]  /*10da0*/  IMAD.WIDE.U32 R34, R50, -0x1b799c77, RZ ;  /* 0xe486638932227825 */ /* 0x000fe200078e00ff */
[----:B------:R-:W-:-:S02]  /*10db0*/  IADD3.X R65, PT, PT, RZ, RZ, RZ, P0, P1 ;  /* 0x000000ffff417210 */ /* 0x000fc400007e24ff */
[----:B------:R-:W-:Y:S01]  /*10dc0*/  IADD3.X R81, PT, PT, R81, -0x1, RZ, P2, P4 ;  /* 0xffffffff51517810 */ /* 0x000fe200017e84ff */
[----:B------:R-:W-:Y:S01]  /*10dd0*/  IMAD.SHL.U32 R34, R79, 0x2, RZ ;  /* 0x000000024f227824 */ /* 0x000fe200078e00ff */
[----:B------:R-:W-:Y:S01]  /*10de0*/  IADD3 R65, P2, P4, R65, R76, R39 ;  /* 0x0000004c41417210 */ /* 0x000fe20007c5e027 */
[----:B------:R-:W-:Y:S01]  /*10df0*/  IMAD R39, R50, -0x782df87e, R85 ;  /* 0x87d2078232277824 */ /* 0x000fe200078e0255 */
[----:B------:R-:W-:Y:S01]  /*10e00*/  SHF.R.U64 R80, R45, 0x1f, R33 ;  /* 0x0000001f2d507819 */ /* 0x000fe20000001221 */
[----:B------:R-:W-:Y:S01]  /*10e10*/  IMAD.SHL.U32 R33, R43, 0x2, RZ ;  /* 0x000000022b217824 */ /* 0x000fe200078e00ff */
[----:B------:R-:W-:Y:S01]  /*10e20*/  SHF.R.S32.HI R36, RZ, 0x1f, R82 ;  /* 0x0000001fff247819 */ /* 0x000fe20000011452 */
[----:B------:R-:W-:Y:S01]  /*10e30*/  IMAD.IADD R39, R35, 0x1, R39 ;  /* 0x0000000123277824 */ /* 0x000fe200078e0227 */
[----:B------:R-:W-:Y:S02]  /*10e40*/  LOP3.LUT R34, R34, 0x1, R67, 0xf8, !PT ;  /* 0x0000000122227812 */ /* 0x000fe400078ef843 */
[----:B------:R-:W-:-:S02]  /*10e50*/  IADD3 R36, P0, P1, R36, -0x3c208c16, R77 ;  /* 0xc3df73ea24247810 */ /* 0x000fc4000791e04d */
[----:B------:R-:W-:Y:S02]  /*10e60*/  LOP3.LUT R35, R33, 0x1, R80, 0xf8, !PT ;  /* 0x0000000121237812 */ /* 0x000fe400078ef850 */
[----:B------:R-:W-:Y:S02]  /*10e70*/  SHF.R.S32.HI R82, RZ, 0x1f, R82 ;  /* 0x0000001fff527819 */ /* 0x000fe40000011452 */
[----:B------:R-:W-:Y:S02]  /*10e80*/  LOP3.LUT R33, R53, 0x8181585d, RZ, 0xc0, !PT ;  /* 0x8181585d35217812 */ /* 0x000fe400078ec0ff */
[----:B------:R-:W-:Y:S02]  /*10e90*/  IADD3.X R67, PT, PT, RZ, RZ, RZ, P2, P4 ;  /* 0x000000ffff437210 */ /* 0x000fe400017e84ff */
[----:B------:R-:W-:Y:S02]  /*10ea0*/  LOP3.LUT R77, R62, 0x8181585d, RZ, 0xc0, !PT ;  /* 0x8181585d3e4d7812 */ /* 0x000fe400078ec0ff */
[----:B------:R-:W-:-:S02]  /*10eb0*/  IADD3.X R76, PT, PT, RZ, RZ, RZ, P5, P6 ;  /* 0x000000ffff4c7210 */ /* 0x000fc40002fec4ff */
[----:B------:R-:W-:Y:S02]  /*10ec0*/  IADD3.X R82, PT, PT, R82, -0x1, RZ, P0, P1 ;  /* 0xffffffff52527810 */ /* 0x000fe400007e24ff */
[----:B------:R-:W-:Y:S01]  /*10ed0*/  IADD3 R64, P0, P1, R67, R33, R64 ;  /* 0x0000002143407210 */ /* 0x000fe2000791e040 */
[----:B------:R-:W-:Y:S01]  /*10ee0*/  IMAD.SHL.U32 R67, R87, 0x2, RZ ;  /* 0x0000000257437824 */ /* 0x000fe200078e00ff */
[----:B------:R-:W-:Y:S02]  /*10ef0*/  IADD3 R80, P5, P6, R76, R77, R58 ;  /* 0x0000004d4c507210 */ /* 0x000fe40007ebe03a */
[----:B------:R-:W-:Y:S02]  /*10f00*/  SHF.R.S32.HI R58, RZ, 0x1f, R81 ;  /* 0x0000001fff3a7819 */ /* 0x000fe40000011451 */
[----:B------:R-:W-:Y:S02]  /*10f10*/  SHF.R.U64 R79, R79, 0x1f, R76 ;  /* 0x0000001f4f4f7819 */ /* 0x000fe4000000124c */
[----:B------:R-:W-:-:S02]  /*10f20*/  IADD3 R58, P2, P4, R58, -0x6871ca8d, R83 ;  /* 0x978e35733a3a7810 */ /* 0x000fc40007c5e053 */
[----:B------:R-:W-:Y:S02]  /*10f30*/  SHF.R.S32.HI R76, RZ, 0x1f, R81 ;  /* 0x0000001fff4c7819 */ /* 0x000fe40000011451 */
[----:B------:R-:W-:Y:S02]  /*10f40*/  LOP3.LUT R67, R67, 0xfffffffe, RZ, 0xc0, !PT ;  /* 0xfffffffe43437812 */ /* 0x000fe400078ec0ff */
[----:B------:R-:W-:Y:S02]  /*10f50*/  SHF.R.S32.HI R77, RZ, 0x1f, R82 ;  /* 0x0000001fff4d7819 */ /* 0x000fe40000011452 */
[----:B------:R-:W-:Y:S02]  /*10f60*/  IADD3.X R85, PT, PT, RZ, RZ, RZ, P5, P6 ;  /* 0x000000ffff557210 */ /* 0x000fe40002fec4ff */
[----:B------:R-:W-:Y:S02]  /*10f70*/  IADD3.X R76, PT, PT, R76, -0x1, RZ, P2, P4 ;  /* 0xffffffff4c4c7810 */ /* 0x000fe400017e84ff */
[----:B------:R-:W-:Y:S01]  /*10f80*/  IADD3 R67, P5, PT, R84, R67, RZ ;  /* 0x0000004354437210 */ /* 0x000fe20007fbe0ff */
[----:B------:R-:W-:Y:S01]  /*10f90*/  IMAD R84, R50, -0x7ff8138b, RZ ;  /* 0x8007ec7532547824 */ /* 0x000fe200078e02ff */
[----:B------:R-:W-:Y:S01]  /*10fa0*/  IADD3 R33, P2, P4, R77, -0x6871ca8d, R78 ;  /* 0x978e35734d217810 */ /* 0x000fe20007c5e04e */
[----:B------:R-:W-:Y:S01]  /*10fb0*/  IMAD.SHL.U32 R77, R42, 0x2, RZ ;  /* 0x000000022a4d7824 */ /* 0x000fe200078e00ff */
[----:B------:R-:W-:Y:S01]  /*10fc0*/  LOP3.LUT R83, R62, 0xb85045b6, RZ, 0xc0, !PT ;  /* 0xb85045b63e537812 */ /* 0x000fe200078ec0ff */
[----:B------:R-:W-:Y:S01]  /*10fd0*/  IMAD R88, R39, 0x3c208c16, R84 ;  /* 0x3c208c1627587824 */ /* 0x000fe200078e0254 */
[----:B------:R-:W-:-:S02]  /*10fe0*/  SHF.R.U64 R78, R43, 0x1f, R66 ;  /* 0x0000001f2b4e7819 */ /* 0x000fc40000001242 */
[----:B------:R-:W-:Y:S02]  /*10ff0*/  IADD3.X R81, PT, PT, RZ, RZ, RZ, P0, P1 ;  /* 0x000000ffff517210 */ /* 0x000fe400007e24ff */
[----:B------:R-:W-:Y:S01]  /*11000*/  IADD3 R84, P1, P0, R85, R83, R38 ;  /* 0x0000005355547210 */ /* 0x000fe2000783e026 */
[----:B------:R-:W-:Y:S01]  /*11010*/  IMAD.IADD R38, R67, 0x1, R88 ;  /* 0x0000000143267824 */ /* 0x000fe200078e0258 */
[C---:B------:R-:W-:Y:S02]  /*11020*/  SHF.L.U32 R66, R80.reuse, 0x1, RZ ;  /* 0x0000000150427819 */ /* 0x040fe400000006ff */
[----:B------:R-:W-:Y:S01]  /*11030*/  LOP3.LUT R77, R77, 0x1, R78, 0xf8, !PT ;  /* 0x000000014d4d7812 */ /* 0x000fe200078ef84e */
[----:B------:R-:W-:Y:S01]  /*11040*/  IMAD R78, R59, R56, RZ ;  /* 0x000000383b4e7224 */ /* 0x000fe200078e02ff */
[----:B------:R-:W-:Y:S01]  /*11050*/  SHF.R.U64 R83, R80, 0x1f, R85 ;  /* 0x0000001f50537819 */ /* 0x000fe20000001255 */
[----:B------:R-:W-:Y:S01]  /*11060*/  IMAD R80, R50, 0x432eb066, RZ ;  /* 0x432eb06632507824 */ /* 0x000fe200078e02ff */
[----:B------:R-:W-:Y:S01]  /*11070*/  SHF.R.S32.HI R82, RZ, 0x1f, R82 ;  /* 0x0000001fff527819 */ /* 0x000fe20000011452 */
[----:B------:R-:W-:Y:S01]  /*11080*/  IMAD R92, R65, R57, R78 ;  /* 0x00000039415c7224 */ /* 0x000fe200078e024e */
[----:B------:R-:W-:Y:S01]  /*11090*/  LOP3.LUT R66, R66, 0x1, R79, 0xf8, !PT ;  /* 0x0000000142427812 */ /* 0x000fe200078ef84f */
[----:B------:R-:W-:Y:S01]  /*110a0*/  IMAD R88, R39, -0x7e7ea7a3, R80 ;  /* 0x8181585d27587824 */ /* 0x000fe200078e0250 */
[----:B------:R-:W-:Y:S01]  /*110b0*/  LOP3.LUT R80, R53, 0xb85045b6, RZ, 0xc0, !PT ;  /* 0xb85045b635507812 */ /* 0x000fe200078ec0ff */
[----:B------:R-:W-:Y:S01]  /*110c0*/  IMAD.X R79, RZ, RZ, RZ, P5 ;  /* 0x000000ffff4f7224 */ /* 0x000fe200028e06ff */
[----:B------:R-:W-:Y:S01]  /*110d0*/  SHF.L.U64.HI R78, R87, 0x1, R92 ;  /* 0x00000001574e7819 */ /* 0x000fe2000001025c */
[----:B------:R-:W-:Y:S01]  /*110e0*/  IMAD R85, R59, R65, RZ ;  /* 0x000000413b557224 */ /* 0x000fe200078e02ff */
[----:B------:R-:W-:-:S02]  /*110f0*/  IADD3 R67, P6, P5, R81, R80, R61 ;  /* 0x0000005051437210 */ /* 0x000fc40007dde03d */
[----:B------:R-:W-:Y:S01]  /*11100*/  IADD3.X R80, PT, PT, R82, -0x1, RZ, P2, P4 ;  /* 0xffffffff52507810 */ /* 0x000fe200017e84ff */
[----:B------:R-:W-:Y:S01]  /*11110*/  IMAD.U32 R85, R85, 0x2, R88 ;  /* 0x0000000255557824 */ /* 0x000fe200078e0058 */
[----:B------:R-:W-:Y:S02]  /*11120*/  SHF.R.S32.HI R82, RZ, 0x1f, R76 ;  /* 0x0000001fff527819 */ /* 0x000fe4000001144c */
[----:B------:R-:W-:Y:S02]  /*11130*/  IADD3.X R87, PT, PT, RZ, RZ, RZ, P1, P0 ;  /* 0x000000ffff577210 */ /* 0x000fe40000fe04ff */
[----:B------:R-:W-:Y:S01]  /*11140*/  IADD3 R79, P2, PT, R79, R78, RZ ;  /* 0x0000004e4f4f7210 */ /* 0x000fe20007f5e0ff */
[----:B------:R-:W-:Y:S01]  /*11150*/  IMAD.SHL.U32 R78, R84, 0x2, RZ ;  /* 0x00000002544e7824 */ /* 0x000fe200078e00ff */
[----:B------:R-:W-:Y:S01]  /*11160*/  IADD3 R61, P1, P0, R82, 0x687e956f, R35 ;  /* 0x687e956f523d7810 */ /* 0x000fe2000783e023 */
[----:B------:R-:W-:Y:S01]  /*11170*/  IMAD R35, R65, R56, RZ ;  /* 0x0000003841237224 */ /* 0x000fe200078e02ff */
[----:B------:R-:W-:-:S02]  /*11180*/  LOP3.LUT R88, R62, 0xe131a029, RZ, 0xc0, !PT ;  /* 0xe131a0293e587812 */ /* 0x000fc400078ec0ff */
[----:B------:R-:W-:Y:S01]  /*11190*/  SHF.R.U64 R82, R84, 0x1f, R87 ;  /* 0x0000001f54527819 */ /* 0x000fe20000001257 */
[----:B------:R-:W-:Y:S01]  /*111a0*/  IMAD R84, R50, 0xc5e1a99, RZ ;  /* 0x0c5e1a9932547824 */ /* 0x000fe200078e02ff */
[----:B------:R-:W-:Y:S01]  /*111b0*/  LOP3.LUT R78, R78, 0x1, R83, 0xf8, !PT ;  /* 0x000000014e4e7812 */ /* 0x000fe200078ef853 */
[----:B------:R-:W-:Y:S01]  /*111c0*/  IMAD R91, R64, R57, R35 ;  /* 0x00000039405b7224 */ /* 0x000fe200078e0223 */
[----:B------:R-:W-:Y:S01]  /*111d0*/  IADD3.X R81, PT, PT, RZ, RZ, RZ, P6, P5 ;  /* 0x000000ffff517210 */ /* 0x000fe200037ea4ff */
[----:B------:R-:W-:Y:S01]  /*111e0*/  IMAD R84, R39, 0x6871ca8d, R84 ;  /* 0x6871ca8d27547824 */ /* 0x000fe200078e0254 */
[----:B------:R-:W-:Y:S01]  /*111f0*/  IADD3 R88, P4, P5, R87, R88, R49 ;  /* 0x0000005857587210 */ /* 0x000fe20007d9e031 */
[----:B------:R-:W-:Y:S01]  /*11200*/  IMAD R87, R59, R59, RZ ;  /* 0x0000003b3b577224 */ /* 0x000fe200078e02ff */
[----:B------:R-:W-:Y:S02]  /*11210*/  SHF.R.S32.HI R83, RZ, 0x1f, R76 ;  /* 0x0000001fff537819 */ /* 0x000fe4000001144c */
[----:B------:R-:W-:Y:S01]  /*11220*/  SHF.R.S32.HI R49, RZ, 0x1f, R80 ;  /* 0x0000001fff317819 */ /* 0x000fe20000011450 */
[----:B------:R-:W-:Y:S01]  /*11230*/  IMAD R76, R50, 0x681240c5, R87 ;  /* 0x681240c5324c7824 */ /* 0x000fe200078e0257 */
[----:B------:R-:W-:Y:S01]  /*11240*/  SHF.R.U64 R90, R42, 0x1f, R75 ;  /* 0x0000001f2a5a7819 */ /* 0x000fe2000000124b */
[----:B------:R-:W-:Y:S01]  /*11250*/  IMAD.SHL.U32 R75, R30, 0x2, RZ ;  /* 0x000000021e4b7824 */ /* 0x000fe200078e00ff */
[----:B------:R-:W-:-:S02]  /*11260*/  IADD3.X R83, PT, PT, R83, -0x1, RZ, P1, P0 ;  /* 0xffffffff53537810 */ /* 0x000fc40000fe04ff */
[----:B------:R-:W-:Y:S02]  /*11270*/  IADD3 R49, P0, P1, R49, 0x687e956f, R34 ;  /* 0x687e956f31317810 */ /* 0x000fe4000791e022 */
[----:B------:R-:W-:Y:S01]  /*11280*/  IADD3 R34, PT, PT, R79, R84, RZ ;  /* 0x000000544f227210 */ /* 0x000fe20007ffe0ff */
[----:B------:R-:W-:Y:S01]  /*11290*/  IMAD R84, R64, R56, RZ ;  /* 0x0000003840547224 */ /* 0x000fe200078e02ff */
[----:B------:R-:W-:Y:S02]  /*112a0*/  LOP3.LUT R35, R53, 0xe131a029, RZ, 0xc0, !PT ;  /* 0xe131a02935237812 */ /* 0x000fe400078ec0ff */
[----:B------:R-:W-:Y:S01]  /*112b0*/  SHF.L.W.U32.HI R79, R92, 0x1, R91 ;  /* 0x000000015c4f7819 */ /* 0x000fe20000010e5b */
[----:B------:R-:W-:Y:S01]  /*112c0*/  IMAD R84, R67, R57, R84 ;  /* 0x0000003943547224 */ /* 0x000fe200078e0254 */
[----:B------:R-:W-:Y:S02]  /*112d0*/  IADD3.X R89, PT, PT, RZ, RZ, RZ, P4, P5 ;  /* 0x000000ffff597210 */ /* 0x000fe400027ea4ff */
[----:B------:R-:W-:Y:S01]  /*112e0*/  LOP3.LUT R87, R62, 0x30644e72, RZ, 0xc0, !PT ;  /* 0x30644e723e577812 */ /* 0x000fe200078ec0ff */
[----:B------:R-:W-:Y:S01]  /*112f0*/  IMAD.X R62, RZ, RZ, RZ, P2 ;  /* 0x000000ffff3e7224 */ /* 0x000fe200010e06ff */
[----:B------:R-:W-:-:S02]  /*11300*/  IADD3 R92, P5, P6, R88, RZ, RZ ;  /* 0x000000ff585c7210 */ /* 0x000fc40007ebe0ff */
[----:B------:R-:W-:Y:S01]  /*11310*/  LOP3.LUT R75, R75, 0x1, R90, 0xf8, !PT ;  /* 0x000000014b4b7812 */ /* 0x000fe200078ef85a */
[----:B------:R-:W-:Y:S01]  /*11320*/  IMAD R90, R39, -0x687e956f, R76 ;  /* 0x97816a91275a7824 */ /* 0x000fe200078e024c */
[----:B------:R-:W-:Y:S02]  /*11330*/  IADD3 R76, P2, P4, R81, R35, R52 ;  /* 0x00000023514c7210 */ /* 0x000fe40007c5e034 */
[----:B------:R-:W-:Y:S01]  /*11340*/  IADD3.X R81, PT, PT, R89, R87, R60, P5, P6 ;  /* 0x0000005759517210 */ /* 0x000fe20002fec43c */
[----:B------:R-:W-:Y:S01]  /*11350*/  IMAD R87, R38, 0xc5e1a99, R85 ;  /* 0x0c5e1a9926577824 */ /* 0x000fe200078e0255 */
[----:B------:R-:W-:Y:S01]  /*11360*/  LOP3.LUT R53, R53, 0x30644e72, RZ, 0xc0, !PT ;  /* 0x30644e7235357812 */ /* 0x000fe200078ec0ff */
[----:B------:R-:W-:Y:S01]  /*11370*/  IMAD R85, R34, -0x1b799c77, RZ ;  /* 0xe486638922557824 */ /* 0x000fe200078e02ff */
[----:B------:R-:W-:Y:S01]  /*11380*/  IADD3 RZ, P5, P6, R76, RZ, RZ ;  /* 0x000000ff4cff7210 */ /* 0x000fe20007ebe0ff */
[----:B------:R-:W-:Y:S01]  /*11390*/  IMAD.WIDE.U32 R34, R38, -0x1b799c77, RZ ;  /* 0xe486638926227825 */ /* 0x000fe200078e00ff */
[----:B------:R-:W-:-:S02]  /*113a0*/  IADD3.X R52, PT, PT, RZ, RZ, RZ, P2, P4 ;  /* 0x000000ffff347210 */ /* 0x000fc400017e84ff */
[----:B------:R-:W-:Y:S01]  /*113b0*/  IADD3 R79, PT, PT, R62, R90, R79 ;  /* 0x0000005a3e4f7210 */ /* 0x000fe20007ffe04f */
[----:B------:R-:W-:Y:S01]  /*113c0*/  IMAD R85, R38, -0x782df87e, R85 ;  /* 0x87d2078226557824 */ /* 0x000fe200078e0255 */
[----:B------:R-:W-:Y:S01]  /*113d0*/  IADD3.X R48, PT, PT, R52, R53, R48, P5, P6 ;  /* 0x0000003534307210 */ /* 0x000fe20002fec430 */
[----:B------:R-:W-:Y:S01]  /*113e0*/  IMAD R90, R50, 0xdf490f1, RZ ;  /* 0x0df490f1325a7824 */ /* 0x000fe200078e02ff */
[----:B------:R-:W-:Y:S01]  /*113f0*/  SHF.R.U64 R52, R30, 0x1f, R63 ;  /* 0x0000001f1e347819 */ /* 0x000fe2000000123f */
[----:B------:R-:W-:Y:S01]  /*11400*/  IMAD.IADD R53, R35, 0x1, R85 ;  /* 0x0000000123357824 */ /* 0x000fe200078e0255 */
[----:B------:R-:W-:Y:S01]  /*11410*/  SHF.R.S32.HI R80, RZ, 0x1f, R80 ;  /* 0x0000001fff507819 */ /* 0x000fe20000011450 */
[----:B------:R-:W-:Y:S01]  /*11420*/  IMAD.SHL.U32 R35, R28, 0x2, RZ ;  /* 0x000000021c237824 */ /* 0x000fe200078e00ff */
[----:B------:R-:W-:Y:S01]  /*11430*/  SHF.R.S32.HI R62, RZ, 0x1f, R83 ;  /* 0x0000001fff3e7819 */ /* 0x000fe20000011453 */
[----:B------:R-:W-:Y:S01]  /*11440*/  IMAD.SHL.U32 R63, R88, 0x2, RZ ;  /* 0x00000002583f7824 */ /* 0x000fe200078e00ff */
[----:B------:R-:W-:-:S02]  /*11450*/  SHF.L.W.U32.HI R34, R91, 0x1, R84 ;  /* 0x000000015b227819 */ /* 0x000fc40000010e54 */
[----:B------:R-:W-:Y:S02]  /*11460*/  LOP3.LUT R35, R35, 0xfffffffe, RZ, 0xc0, !PT ;  /* 0xfffffffe23237812 */ /* 0x000fe400078ec0ff */
[----:B------:R-:W-:Y:S01]  /*11470*/  LOP3.LUT R63, R63, 0xfffffffe, RZ, 0xc0, !PT ;  /* 0xfffffffe3f3f7812 */ /* 0x000fe200078ec0ff */
[----:B------:R-:W-:Y:S01]  /*11480*/  IMAD.IADD R34, R34, 0x1, R87 ;  /* 0x0000000122227824 */ /* 0x000fe200078e0257 */
[----:B------:R-:W-:Y:S02]  /*11490*/  IADD3.X R80, PT, PT, R80, -0x1, RZ, P0, P1 ;  /* 0xffffffff50507810 */ /* 0x000fe400007e24ff */
[----:B------:R-:W-:Y:S01]  /*114a0*/  LOP3.LUT R35, R35, 0x1, R52, 0xf8, !PT ;  /* 0x0000000123237812 */ /* 0x000fe200078ef834 */
[----:B------:R-:W-:Y:S01]  /*114b0*/  IMAD R52, R64, R65, RZ ;  /* 0x0000004140347224 */ /* 0x000fe200078e02ff */
[----:B------:R-:W-:Y:S01]  /*114c0*/  IADD3 R62, P0, P1, R62, 0x7e7ea7a3, R77 ;  /* 0x7e7ea7a33e3e7810 */ /* 0x000fe2000791e04d */
[-C--:B------:R-:W-:Y:S01]  /*114d0*/  IMAD R77, R64, R59.reuse, RZ ;  /* 0x0000003b404d7224 */ /* 0x080fe200078e02ff */
[----:B------:R-:W-:Y:S01]  /*114e0*/  LOP3.LUT R60, R63, 0x1, R82, 0xf8, !PT ;  /* 0x000000013f3c7812 */ /* 0x000fe200078ef852 */
[C---:B------:R-:W-:Y:S01]  /*114f0*/  IMAD R87, R67.reuse, R59, R52 ;  /* 0x0000003b43577224 */ /* 0x040fe200078e0234 */
[----:B------:R-:W-:Y:S01]  /*11500*/  SHF.R.S32.HI R63, RZ, 0x1f, R80 ;  /* 0x0000001fff3f7819 */ /* 0x000fe20000011450 */
[C---:B------:R-:W-:Y:S01]  /*11510*/  IMAD R77, R67.reuse, R56, R77 ;  /* 0x00000038434d7224 */ /* 0x040fe200078e024d */
[----:B------:R-:W-:Y:S01]  /*11520*/  SHF.L.U64.HI R85, R88, 0x1, R89 ;  /* 0x0000000158557819 */ /* 0x000fe20000010259 */
[-C--:B------:R-:W-:Y:S01]  /*11530*/  IMAD R82, R67, R65.reuse, RZ ;  /* 0x0000004143527224 */ /* 0x080fe200078e02ff */
[----:B------:R-:W-:Y:S01]  /*11540*/  IADD3 R52, P5, P6, R63, 0x7e7ea7a3, R66 ;  /* 0x7e7ea7a33f347810 */ /* 0x000fe20007ebe042 */
[C---:B------:R-:W-:Y:S01]  /*11550*/  IMAD R66, R76.reuse, R65, RZ ;  /* 0x000000414c427224 */ /* 0x040fe200078e02ff */
[----:B------:R-:W-:Y:S01]  /*11560*/  IADD3 RZ, P2, PT, RZ, R86, RZ ;  /* 0x00000056ffff7210 */ /* 0x000fe20007f5e0ff */
[C---:B------:R-:W-:Y:S01]  /*11570*/  IMAD R87, R76.reuse, R56, R87 ;  /* 0x000000384c577224 */ /* 0x040fe200078e0257 */
[----:B------:R-:W-:Y:S01]  /*11580*/  SHF.R.S32.HI R83, RZ, 0x1f, R83 ;  /* 0x0000001fff537819 */ /* 0x000fe20000011453 */
[C---:B------:R-:W-:Y:S01]  /*11590*/  IMAD R77, R76.reuse, R57, R77 ;  /* 0x000000394c4d7224 */ /* 0x040fe200078e024d */
[----:B------:R-:W-:Y:S01]  /*115a0*/  IADD3 RZ, P4, PT, RZ, R92, RZ ;  /* 0x0000005cffff7210 */ /* 0x000fe20007f9e0ff */
[-C--:B------:R-:W-:Y:S01]  /*115b0*/  IMAD R63, R76, R59.reuse, R82 ;  /* 0x0000003b4c3f7224 */ /* 0x080fe200078e0252 */
[----:B------:R-:W-:Y:S01]  /*115c0*/  SHF.R.S32.HI R82, RZ, 0x1f, R80 ;  /* 0x0000001fff527819 */ /* 0x000fe20000011450 */
[----:B------:R-:W-:Y:S01]  /*115d0*/  IMAD R88, R48, R59, R66 ;  /* 0x0000003b30587224 */ /* 0x000fe200078e0242 */
[----:B------:R-:W-:Y:S01]  /*115e0*/  SHF.L.W.U32.HI R84, R84, 0x1, R77 ;  /* 0x0000000154547819 */ /* 0x000fe20000010e4d */
[----:B------:R-:W-:Y:S01]  /*115f0*/  IMAD R86, R48, R57, R87 ;  /* 0x0000003930567224 */ /* 0x000fe200078e0257 */
[----:B------:R-:W-:Y:S01]  /*11600*/  IADD3.X R82, PT, PT, R82, -0x1, RZ, P5, P6 ;  /* 0xffffffff52527810 */ /* 0x000fe20002fec4ff */
[----:B------:R-:W-:Y:S01]  /*11610*/  IMAD R59, R65, R65, RZ ;  /* 0x00000041413b7224 */ /* 0x000fe200078e02ff */
[----:B------:R-:W-:Y:S01]  /*11620*/  IADD3.X R83, PT, PT, R83, -0x1, RZ, P0, P1 ;  /* 0xffffffff53537810 */ /* 0x000fe200007e24ff */
[----:B------:R-:W-:Y:S01]  /*11630*/  IMAD R63, R48, R56, R63 ;  /* 0x00000038303f7224 */ /* 0x000fe200078e023f */
[----:B------:R-:W-:Y:S01]  /*11640*/  LOP3.LUT R56, R85, 0x1, RZ, 0xc0, !PT ;  /* 0x0000000155387812 */ /* 0x000fe200078ec0ff */
[----:B------:R-:W-:Y:S01]  /*11650*/  IMAD R57, R76, R64, RZ ;  /* 0x000000404c397224 */ /* 0x000fe200078e02ff */
[----:B------:R-:W-:Y:S01]  /*11660*/  IADD3 RZ, P1, PT, RZ, R60, RZ ;  /* 0x0000003cffff7210 */ /* 0x000fe20007f3e0ff */
[----:B------:R-:W-:Y:S01]  /*11670*/  IMAD R92, R67, R67, RZ ;  /* 0x00000043435c7224 */ /* 0x000fe200078e02ff */
[----:B------:R-:W-:Y:S01]  /*11680*/  IADD3 R84, P0, PT, R59, R84, RZ ;  /* 0x000000543b547210 */ /* 0x000fe20007f1e0ff */
[----:B------:R-:W-:Y:S01]  /*11690*/  IMAD R85, R48, R65, R57 ;  /* 0x0000004130557224 */ /* 0x000fe200078e0239 */
[----:B------:R-:W-:Y:S01]  /*116a0*/  SHF.R.S32.HI R59, RZ, 0x1f, R82 ;  /* 0x0000001fff3b7819 */ /* 0x000fe20000011452 */
[----:B------:R-:W-:Y:S01]  /*116b0*/  IMAD R65, R76, R67, RZ ;  /* 0x000000434c417224 */ /* 0x000fe200078e02ff */
[----:B------:R-:W-:Y:S01]  /*116c0*/  SHF.L.W.U32.HI R57, R86, 0x1, R63 ;  /* 0x0000000156397819 */ /* 0x000fe20000010e3f */
[----:B------:R-:W-:Y:S01]  /*116d0*/  IMAD R34, R53, 0x6871ca8d, R34 ;  /* 0x6871ca8d35227824 */ /* 0x000fe200078e0222 */
[----:B------:R-:W-:-:S02]  /*116e0*/  SHF.R.S32.HI R66, RZ, 0x1f, R83 ;  /* 0x0000001fff427819 */ /* 0x000fc40000011453 */
[----:B------:R-:W-:Y:S01]  /*116f0*/  IADD3.X R81, PT, PT, R56, R81, R81, P1, P4 ;  /* 0x0000005138517210 */ /* 0x000fe20000fe8451 */
[-C--:B------:R-:W-:Y:S01]  /*11700*/  IMAD R80, R64, R64.reuse, R57 ;  /* 0x0000004040507224 */ /* 0x080fe200078e0239 */
[----:B------:R-:W-:Y:S01]  /*11710*/  SHF.L.W.U32.HI R77, R77, 0x1, R86 ;  /* 0x000000014d4d7819 */ /* 0x000fe20000010e56 */
[----:B------:R-:W-:Y:S01]  /*11720*/  IMAD R86, R48, R64, R65 ;  /* 0x0000004030567224 */ /* 0x000fe200078e0241 */
[----:B------:R-:W-:Y:S01]  /*11730*/  IADD3 R56, P1, P4, R78, 0x47afba4a, R59 ;  /* 0x47afba4a4e387810 */ /* 0x000fe20007c3e03b */
[-C--:B------:R-:W-:Y:S01]  /*11740*/  IMAD R78, R64, R67.reuse, RZ ;  /* 0x00000043404e7224 */ /* 0x080fe200078e02ff */
[----:B------:R-:W-:Y:S01]  /*11750*/  IADD3 R66, P5, P6, R75, 0x47afba4a, R66 ;  /* 0x47afba4a4b427810 */ /* 0x000fe20007ebe042 */
[----:B------:R-:W-:Y:S01]  /*11760*/  IMAD R57, R39, -0x47afba4a, R90 ;  /* 0xb85045b627397824 */ /* 0x000fe200078e025a */
[----:B------:R-:W-:Y:S01]  /*11770*/  SHF.R.S32.HI R83, RZ, 0x1f, R83 ;  /* 0x0000001fff537819 */ /* 0x000fe20000011453 */
[----:B------:R-:W-:Y:S01]  /*11780*/  IMAD R59, R48, R67, RZ ;  /* 0x00000043303b7224 */ /* 0x000fe200078e02ff */
[----:B------:R-:W-:-:S02]  /*11790*/  SHF.L.W.U32.HI R65, R63, 0x1, R88 ;  /* 0x000000013f417819 */ /* 0x000fc40000010e58 */
[----:B------:R-:W-:Y:S02]  /*117a0*/  IADD3.X R64, PT, PT, RZ, RZ, RZ, P0, !PT ;  /* 0x000000ffff407210 */ /* 0x000fe400007fe4ff */
[----:B------:R-:W-:Y:S01]  /*117b0*/  IADD3.X R83, PT, PT, RZ, -0x1, R83, P5, P6 ;  /* 0xffffffffff537810 */ /* 0x000fe20002fec453 */
[----:B------:R-:W-:Y:S01]  /*117c0*/  IMAD.U32 R65, R78, 0x2, R65 ;  /* 0x000000024e417824 */ /* 0x000fe200078e0041 */
[----:B------:R-:W-:Y:S01]  /*117d0*/  IADD3 R77, P5, PT, R77, R64, RZ ;  /* 0x000000404d4d7210 */ /* 0x000fe20007fbe0ff */
[C---:B------:R-:W-:Y:S01]  /*117e0*/  IMAD R64, R38.reuse, -0x7ff8138b, R79 ;  /* 0x8007ec7526407824 */ /* 0x040fe200078e024f */
[----:B------:R-:W-:Y:S01]  /*117f0*/  IADD3 RZ, P6, PT, RZ, R35, RZ ;  /* 0x00000023ffff7210 */ /* 0x000fe20007fde0ff */
[----:B------:R-:W-:Y:S01]  /*11800*/  IMAD R78, R38, 0x681240c5, R57 ;  /* 0x681240c5264e7824 */ /* 0x000fe200078e0239 */
[----:B------:R-:W-:Y:S01]  /*11810*/  SHF.L.W.U32.HI R57, R86, 0x1, R59 ;  /* 0x0000000156397819 */ /* 0x000fe20000010e3b */
[----:B------:R-:W-:Y:S01]  /*11820*/  IMAD R67, R53, 0x3c208c16, R64 ;  /* 0x3c208c1635437824 */ /* 0x000fe200078e0240 */
[----:B------:R-:W-:Y:S01]  /*11830*/  SHF.L.W.U32.HI R59, R59, 0x1, RZ ;  /* 0x000000013b3b7819 */ /* 0x000fe20000010eff */
[----:B------:R-:W-:Y:S01]  /*11840*/  IMAD R90, R53, -0x687e956f, R78 ;  /* 0x97816a91355a7824 */ /* 0x000fe200078e024e */
[----:B------:R-:W-:Y:S01]  /*11850*/  SHF.L.W.U32.HI R63, R88, 0x1, R85 ;  /* 0x00000001583f7819 */ /* 0x000fe20000010e55 */
[----:B------:R-:W-:Y:S01]  /*11860*/  IMAD R64, R76, R48, RZ ;  /* 0x000000304c407224 */ /* 0x000fe200078e02ff */
[----:B------:R-:W-:Y:S01]  /*11870*/  SHF.L.W.U32.HI R78, R85, 0x1, R86 ;  /* 0x00000001554e7819 */ /* 0x000fe20000010e56 */
[----:B------:R-:W-:Y:S01]  /*11880*/  IMAD R79, R67, -0x7ff8138b, R90 ;  /* 0x8007ec75434f7824 */ /* 0x000fe200078e025a */
[----:B------:R-:W-:Y:S01]  /*11890*/  IADD3 R63, P0, PT, R92, R63, RZ ;  /* 0x0000003f5c3f7210 */ /* 0x000fe20007f1e0ff */
[----:B------:R-:W-:-:S02]  /*118a0*/  IMAD.SHL.U32 R64, R64, 0x2, RZ ;  /* 0x0000000240407824 */ /* 0x000fc400078e00ff */
[----:B------:R-:W-:Y:S01]  /*118b0*/  IMAD R57, R76, R76, R57 ;  /* 0x0000004c4c397224 */ /* 0x000fe200078e0239 */
[----:B------:R-:W-:Y:S01]  /*118c0*/  SHF.L.U64.HI R76, R28, 0x1, R51 ;  /* 0x000000011c4c7819 */ /* 0x000fe20000010233 */
[----:B------:R-:W-:Y:S01]  /*118d0*/  IMAD.IADD R79, R84, 0x1, R79 ;  /* 0x00000001544f7824 */ /* 0x000fe200078e024f */
[----:B------:R-:W-:Y:S01]  /*118e0*/  LOP3.LUT R51, R59, R64, RZ, 0xfc, !PT ;  /* 0x000000403b337212 */ /* 0x000fe200078efcff */
[----:B------:R-:W-:Y:S01]  /*118f0*/  IMAD R84, R50, 0x47b01102, RZ ;  /* 0x47b0110232547824 */ /* 0x000fe200078e02ff */
[----:B------:R-:W-:Y:S02]  /*11900*/  SHF.R.S32.HI R50, RZ, 0x1f, R82 ;  /* 0x0000001fff327819 */ /* 0x000fe40000011452 */
[----:B------:R-:W-:Y:S01]  /*11910*/  LOP3.LUT R76, R76, 0x1, RZ, 0xc0, !PT ;  /* 0x000000014c4c7812 */ /* 0x000fe200078ec0ff */
[----:B------:R-:W-:Y:S01]  /*11920*/  IMAD R87, R39, -0x1ece5fd7, R84 ;  /* 0xe131a02927577824 */ /* 0x000fe200078e0254 */
[----:B------:R-:W-:Y:S02]  /*11930*/  SHF.R.S32.HI R64, RZ, 0x1f, R83 ;  /* 0x0000001fff407819 */ /* 0x000fe40000011453 */
[----:B------:R-:W-:-:S02]  /*11940*/  IADD3.X R50, PT, PT, RZ, -0x1, R50, P1, P4 ;  /* 0xffffffffff327810 */ /* 0x000fc40000fe8432 */
[----:B------:R-:W-:Y:S02]  /*11950*/  IADD3.X R85, PT, PT, R76, R27, R27, P6, P2 ;  /* 0x0000001b4c557210 */ /* 0x000fe400037e441b */
[----:B------:R-:W-:Y:S01]  /*11960*/  IADD3 R75, P1, P2, R35, 0x1ece5fd7, R64 ;  /* 0x1ece5fd7234b7810 */ /* 0x000fe20007a3e040 */
[----:B------:R-:W-:Y:S01]  /*11970*/  IMAD R64, R38, 0x432eb066, R87 ;  /* 0x432eb06626407824 */ /* 0x000fe200078e0257 */
[----:B------:R-:W-:Y:S02]  /*11980*/  SHF.R.S32.HI R76, RZ, 0x1f, R83 ;  /* 0x0000001fff4c7819 */ /* 0x000fe40000011453 */
[----:B------:R-:W-:Y:S01]  /*11990*/  SHF.R.S32.HI R59, RZ, 0x1f, R50 ;  /* 0x0000001fff3b7819 */ /* 0x000fe20000011432 */
[----:B------:R-:W-:Y:S01]  /*119a0*/  IMAD R82, R53, -0x7e7ea7a3, R64 ;  /* 0x8181585d35527824 */ /* 0x000fe200078e0240 */
[----:B------:R-:W-:Y:S01]  /*119b0*/  IADD3.X R76, PT, PT, RZ, -0x1, R76, P1, P2 ;  /* 0xffffffffff4c7810 */ /* 0x000fe20000fe444c */
[----:B------:R-:W-:Y:S01]  /*119c0*/  IMAD R64, R34, -0x1b799c77, RZ ;  /* 0xe486638922407824 */ /* 0x000fe200078e02ff */
[----:B------:R-:W-:Y:S01]  /*119d0*/  IADD3 R59, P1, P2, R60, 0x1ece5fd7, R59 ;  /* 0x1ece5fd73c3b7810 */ /* 0x000fe20007a3e03b */
[----:B------:R-:W-:Y:S01]  /*119e0*/  IMAD.WIDE.U32 R34, R67, -0x1b799c77, RZ ;  /* 0xe486638943227825 */ /* 0x000fe200078e00ff */
[----:B------:R-:W-:-:S02]  /*119f0*/  SHF.R.S32.HI R60, RZ, 0x1f, R50 ;  /* 0x0000001fff3c7819 */ /* 0x000fc40000011432 */
[----:B------:R-:W-:Y:S01]  /*11a00*/  SHF.R.S32.HI R34, RZ, 0x1f, R76 ;  /* 0x0000001fff227819 */ /* 0x000fe2000001144c */
[C---:B------:R-:W-:Y:S01]  /*11a10*/  IMAD R83, R67.reuse, -0x782df87e, R64 ;  /* 0x87d2078243537824 */ /* 0x040fe200078e0240 */
[----:B------:R-:W-:Y:S01]  /*11a20*/  IADD3.X R60, PT, PT, RZ, -0x1, R60, P1, P2 ;  /* 0xffffffffff3c7810 */ /* 0x000fe20000fe443c */
[----:B------:R-:W-:Y:S01]  /*11a30*/  IMAD R82, R67, 0xc5e1a99, R82 ;  /* 0x0c5e1a9943527824 */ /* 0x000fe200078e0252 */
[----:B------:R-:W-:Y:S01]  /*11a40*/  IADD3 R34, P1, P2, R85, -0x30644e72, R34 ;  /* 0xcf9bb18e55227810 */ /* 0x000fe20007a3e022 */
[----:B------:R-:W-:Y:S01]  /*11a50*/  IMAD.IADD R64, R35, 0x1, R83 ;  /* 0x0000000123407824 */ /* 0x000fe200078e0253 */
[----:B------:R-:W-:Y:S01]  /*11a60*/  SHF.R.S32.HI R76, RZ, 0x1f, R76 ;  /* 0x0000001fff4c7819 */ /* 0x000fe2000001144c */
[----:B------:R-:W-:Y:S01]  /*11a70*/  IMAD.IADD R83, R77, 0x1, R82 ;  /* 0x000000014d537824 */ /* 0x000fe200078e0252 */
[----:B------:R-:W-:Y:S02]  /*11a80*/  SHF.R.S32.HI R50, RZ, 0x1f, R60 ;  /* 0x0000001fff327819 */ /* 0x000fe4000001143c */
[----:B------:R-:W-:Y:S01]  /*11a90*/  IADD3.X R77, PT, PT, RZ, -0x1, R76, P1, P2 ;  /* 0xffffffffff4d7810 */ /* 0x000fe20000fe444c */
[----:B------:R-:W-:Y:S01]  /*11aa0*/  IMAD R76, R38, 0xdf490f1, RZ ;  /* 0x0df490f1264c7824 */ /* 0x000fe200078e02ff */
[----:B------:R-:W-:Y:S01]  /*11ab0*/  IADD3 R50, P2, P4, R81, -0x30644e72, R50 ;  /* 0xcf9bb18e51327810 */ /* 0x000fe20007c5e032 */
[----:B------:R-:W-:Y:S01]  /*11ac0*/  IMAD R81, R39, 0x30644e72, RZ ;  /* 0x30644e7227517824 */ /* 0x000fe200078e02ff */
[----:B------:R-:W-:Y:S01]  /*11ad0*/  LOP3.LUT R39, R77, 0xd87cfd47, RZ, 0xc0, !PT ;  /* 0xd87cfd474d277812 */ /* 0x000fe200078ec0ff */
[----:B------:R-:W-:Y:S01]  /*11ae0*/  IMAD R84, R53, -0x47afba4a, R76 ;  /* 0xb85045b635547824 */ /* 0x000fe200078e024c */
[----:B------:R-:W-:Y:S01]  /*11af0*/  IADD3.X R35, PT, PT, RZ, RZ, RZ, P5, !PT ;  /* 0x000000ffff237210 */ /* 0x000fe20002ffe4ff */
[----:B------:R-:W-:Y:S01]  /*11b00*/  IMAD R83, R64, 0x6871ca8d, R83 ;  /* 0x6871ca8d40537824 */ /* 0x000fe200078e0253 */
[----:B------:R-:W-:-:S02]  /*11b10*/  SHF.R.S32.HI R60, RZ, 0x1f, R60 ;  /* 0x0000001fff3c7819 */ /* 0x000fc4000001143c */
[----:B------:R-:W-:Y:S01]  /*11b20*/  IADD3 R54, P1, PT, R39, R54, RZ ;  /* 0x0000003627367210 */ /* 0x000fe20007f3e0ff */
[----:B------:R-:W-:Y:S01]  /*11b30*/  IMAD.IADD R80, R35, 0x1, R80 ;  /* 0x0000000123507824 */ /* 0x000fe200078e0250 */
[----:B------:R-:W-:Y:S01]  /*11b40*/  IADD3.X R60, PT, PT, RZ, -0x1, R60, P2, P4 ;  /* 0xffffffffff3c7810 */ /* 0x000fe200017e843c */
[----:B------:R-:W-:Y:S01]  /*11b50*/  IMAD R39, R67, 0x681240c5, R84 ;  /* 0x681240c543277824 */ /* 0x000fe200078e0254 */
[----:B------:R-:W-:Y:S01]  /*11b60*/  LOP3.LUT R82, R77, 0x3c208c16, RZ, 0xc0, !PT ;  /* 0x3c208c164d527812 */ /* 0x000fe200078ec0ff */
[----:B------:R-:W-:Y:S01]  /*11b70*/  IMAD.X R35, RZ, RZ, RZ, P1 ;  /* 0x000000ffff237224 */ /* 0x000fe200008e06ff */
[----:B------:R-:W-:Y:S01]  /*11b80*/  LOP3.LUT R76, R60, 0xd87cfd47, RZ, 0xc0, !PT ;  /* 0xd87cfd473c4c7812 */ /* 0x000fe200078ec0ff */
[----:B------:R-:W-:Y:S01]  /*11b90*/  IMAD R83, R83, -0x1b799c77, RZ ;  /* 0xe486638953537824 */ /* 0x000fe200078e02ff */
[----:B------:R-:W-:Y:S02]  /*11ba0*/  LOP3.LUT R81, R81, 0xfffffffe, RZ, 0xc0, !PT ;  /* 0xfffffffe51517812 */ /* 0x000fe400078ec0ff */
[----:B------:R-:W-:Y:S01]  /*11bb0*/  IADD3 R55, P2, P4, R35, R82, R55 ;  /* 0x0000005223377210 */ /* 0x000fe20007c5e037 */
[----:B------:R-:W-:Y:S01]  /*11bc0*/  IMAD R82, R64, -0x687e956f, R39 ;  /* 0x97816a9140527824 */ /* 0x000fe200078e0227 */
[----:B------:R-:W-:Y:S01]  /*11bd0*/  IADD3 R37, P5, PT, R76, R37, RZ ;  /* 0x000000254c257210 */ /* 0x000fe20007fbe0ff */
[----:B------:R-:W-:Y:S01]  /*11be0*/  IMAD.X R35, RZ, RZ, RZ, P0 ;  /* 0x000000ffff237224 */ /* 0x000fe200000e06ff */
[----:B------:R-:W-:-:S02]  /*11bf0*/  IADD3 R81, P1, PT, R81, R80, RZ ;  /* 0x0000005051517210 */ /* 0x000fc40007f3e0ff */
[----:B------:R-:W-:Y:S01]  /*11c00*/  LOP3.LUT R85, R77, 0x6871ca8d, RZ, 0xc0, !PT ;  /* 0x6871ca8d4d557812 */ /* 0x000fe200078ec0ff */
[----:B------:R-:W-:Y:S01]  /*11c10*/  IMAD.X R76, RZ, RZ, RZ, P5 ;  /* 0x000000ffff4c7224 */ /* 0x000fe200028e06ff */
[----:B------:R-:W-:Y:S01]  /*11c20*/  IADD3.X R80, PT, PT, RZ, RZ, RZ, P2, P4 ;  /* 0x000000ffff507210 */ /* 0x000fe200017e84ff */
[----:B------:R-:W-:Y:S01]  /*11c30*/  IMAD.IADD R81, R81, 0x1, R82 ;  /* 0x0000000151517824 */ /* 0x000fe200078e0252 */
[----:B------:R-:W-:Y:S02]  /*11c40*/  LOP3.LUT R39, R60, 0x3c208c16, RZ, 0xc0, !PT ;  /* 0x3c208c163c277812 */ /* 0x000fe400078ec0ff */
[----:B------:R-:W-:Y:S01]  /*11c50*/  IADD3 R58, P0, P2, R80, R85, R58 ;  /* 0x00000055503a7210 */ /* 0x000fe20007a1e03a */
[----:B------:R-:W-:Y:S01]  /*11c60*/  IMAD R80, R38, 0x47b01102, RZ ;  /* 0x47b0110226507824 */ /* 0x000fe200078e02ff */
[----:B------:R-:W-:Y:S02]  /*11c70*/  IADD3 R36, P4, P5, R76, R39, R36 ;  /* 0x000000274c247210 */ /* 0x000fe40007d9e024 */
[----:B------:R-:W-:Y:S01]  /*11c80*/  LOP3.LUT R76, R77, 0x97816a91, RZ, 0xc0, !PT ;  /* 0x97816a914d4c7812 */ /* 0x000fe200078ec0ff */
[----:B------:R-:W-:Y:S01]  /*11c90*/  IMAD R80, R53, -0x1ece5fd7, R80 ;  /* 0xe131a02935507824 */ /* 0x000fe200078e0250 */
[----:B------:R-:W-:-:S02]  /*11ca0*/  IADD3.X R39, PT, PT, RZ, RZ, RZ, P0, P2 ;  /* 0x000000ffff277210 */ /* 0x000fc400007e44ff */
[----:B------:R-:W-:Y:S02]  /*11cb0*/  IADD3 R78, P6, PT, R78, R35, RZ ;  /* 0x000000234e4e7210 */ /* 0x000fe40007fde0ff */
[----:B------:R-:W-:Y:S02]  /*11cc0*/  LOP3.LUT R38, R60, 0x6871ca8d, RZ, 0xc0, !PT ;  /* 0x6871ca8d3c267812 */ /* 0x000fe400078ec0ff */
[----:B------:R-:W-:Y:S01]  /*11cd0*/  IADD3.X R35, PT, PT, RZ, RZ, RZ, P4, P5 ;  /* 0x000000ffff237210 */ /* 0x000fe200027ea4ff */
[----:B------:R-:W-:Y:S01]  /*11ce0*/  IMAD.X R57, RZ, RZ, R57, P6 ;  /* 0x000000ffff397224 */ /* 0x000fe200030e0639 */
[----:B------:R-:W-:Y:S01]  /*11cf0*/  IADD3 R61, P4, P5, R39, R76, R61 ;  /* 0x0000004c273d7210 */ /* 0x000fe20007d9e03d */
[----:B------:R-:W-:Y:S01]  /*11d00*/  IMAD R39, R67, 0x432eb066, R80 ;  /* 0x432eb06643277824 */ /* 0x000fe200078e0250 */
[----:B------:R-:W-:Y:S01]  /*11d10*/  IADD3.X R82, PT, PT, RZ, RZ, RZ, P1, !PT ;  /* 0x000000ffff527210 */ /* 0x000fe20000ffe4ff */
[C---:B------:R-:W-:Y:S01]  /*11d20*/  IMAD R76, R64.reuse, 0x3c208c16, R79 ;  /* 0x3c208c16404c7824 */ /* 0x040fe200078e024f */
[----:B------:R-:W-:Y:S01]  /*11d30*/  IADD3 R35, P1, P2, R35, R38, R33 ;  /* 0x0000002623237210 */ /* 0x000fe20007a3e021 */
[----:B------:R-:W-:Y:S01]  /*11d40*/  IMAD R39, R64, -0x7e7ea7a3, R39 ;  /* 0x8181585d40277824 */ /* 0x000fe200078e0227 */
[----:B------:R-:W-:Y:S01]  /*11d50*/  LOP3.LUT R33, R77, 0x8181585d, RZ, 0xc0, !PT ;  /* 0x8181585d4d217812 */ /* 0x000fe200078ec0ff */
[----:B------:R-:W-:Y:S01]  /*11d60*/  IMAD R80, R53, 0x30644e72, RZ ;  /* 0x30644e7235507824 */ /* 0x000fe200078e02ff */
[----:B------:R-:W-:Y:S01]  /*11d70*/  IADD3.X R38, PT, PT, RZ, RZ, RZ, P4, P5 ;  /* 0x000000ffff267210 */ /* 0x000fe200027ea4ff */
[----:B------:R-:W-:Y:S01]  /*11d80*/  IMAD R85, R76, 0xc5e1a99, R39 ;  /* 0x0c5e1a994c557824 */ /* 0x000fe200078e0227 */
[----:B------:R-:W-:Y:S01]  /*11d90*/  IADD3 R82, P0, PT, R82, R65, RZ ;  /* 0x0000004152527210 */ /* 0x000fe20007f1e0ff */
[----:B------:R-:W-:Y:S01]  /*11da0*/  IMAD R65, R76, -0x782df87e, R83 ;  /* 0x87d207824c417824 */ /* 0x000fe200078e0253 */
[----:B------:R-:W-:Y:S01]  /*11db0*/  IADD3 R62, P4, P5, R38, R33, R62 ;  /* 0x00000021263e7210 */ /* 0x000fe20007d9e03e */
[----:B------:R-:W-:Y:S01]  /*11dc0*/  IMAD.WIDE.U32 R38, R76, -0x1b799c77, RZ ;  /* 0xe48663894c267825 */ /* 0x000fe200078e00ff */
[----:B------:R-:W-:-:S02]  /*11dd0*/  LOP3.LUT R53, R77, 0xb85045b6, RZ, 0xc0, !PT ;  /* 0xb85045b64d357812 */ /* 0x000fc400078ec0ff */
[----:B------:R-:W-:Y:S01]  /*11de0*/  LOP3.LUT R38, R60, 0x97816a91, RZ, 0xc0, !PT ;  /* 0x97816a913c267812 */ /* 0x000fe200078ec0ff */
[----:B------:R-:W-:Y:S01]  /*11df0*/  IMAD.IADD R65, R39, 0x1, R65 ;  /* 0x0000000127417824 */ /* 0x000fe200078e0241 */
[----:B------:R-:W-:Y:S01]  /*11e00*/  IADD3.X R33, PT, PT, RZ, RZ, RZ, P1, P2 ;  /* 0x000000ffff217210 */ /* 0x000fe20000fe44ff */
[----:B------:R-:W-:Y:S01]  /*11e10*/  IMAD.IADD R82, R82, 0x1, R85 ;  /* 0x0000000152527824 */ /* 0x000fe200078e0255 */
[----:B------:R-:W-:Y:S02]  /*11e20*/  IADD3.X R79, PT, PT, RZ, RZ, RZ, P4, P5 ;  /* 0x000000ffff4f7210 */ /* 0x000fe400027ea4ff */
[----:B------:R-:W-:Y:S01]  /*11e30*/  IADD3 R33, P1, P2, R33, R38, R49 ;  /* 0x0000002621217210 */ /* 0x000fe20007a3e031 */
[----:B------:R-:W-:Y:S01]  /*11e40*/  IMAD.X R38, RZ, RZ, RZ, P0 ;  /* 0x000000ffff267224 */ /* 0x000fe200000e06ff */
[----:B------:R-:W-:Y:S01]  /*11e50*/  IADD3 R66, P4, P5, R79, R53, R66 ;  /* 0x000000354f427210 */ /* 0x000fe20007d9e042 */
[C---:B------:R-:W-:Y:S01]  /*11e60*/  IMAD R49, R67.reuse, 0xdf490f1, RZ ;  /* 0x0df490f143317824 */ /* 0x040fe200078e02ff */
[----:B------:R-:W-:Y:S01]  /*11e70*/  LOP3.LUT R80, R80, 0xfffffffe, RZ, 0xc0, !PT ;  /* 0xfffffffe50507812 */ /* 0x000fe200078ec0ff */
[----:B------:R-:W-:Y:S01]  /*11e80*/  IMAD R67, R67, 0x47b01102, RZ ;  /* 0x47b0110243437824 */ /* 0x000fe200078e02ff */
[----:B------:R-:W-:Y:S01]  /*11e90*/  LOP3.LUT R84, R77, 0xe131a029, RZ, 0xc0, !PT ;  /* 0xe131a0294d547812 */ /* 0x000fe200078ec0ff */
[----:B------:R-:W-:Y:S01]  /*11ea0*/  IMAD R49, R64, -0x47afba4a, R49 ;  /* 0xb85045b640317824 */ /* 0x000fe200078e0231 */
[----:B------:R-:W-:-:S02]  /*11eb0*/  IADD3.X R39, PT, PT, RZ, RZ, RZ, P4, P5 ;  /* 0x000000ffff277210 */ /* 0x000fc400027ea4ff */
[----:B------:R-:W-:Y:S02]  /*11ec0*/  IADD3 R80, P4, P0, R38, R63, R80 ;  /* 0x0000003f26507210 */ /* 0x000fe4000789e050 */
[----:B------:R-:W-:Y:S02]  /*11ed0*/  IADD3.X R38, PT, PT, RZ, RZ, RZ, P1, P2 ;  /* 0x000000ffff267210 */ /* 0x000fe40000fe44ff */
[----:B------:R-:W-:Y:S01]  /*11ee0*/  IADD3 R63, P1, P2, R39, R84, R75 ;  /* 0x00000054273f7210 */ /* 0x000fe20007a3e04b */
[C---:B------:R-:W-:Y:S01]  /*11ef0*/  IMAD R75, R76.reuse, 0x681240c5, R49 ;  /* 0x681240c54c4b7824 */ /* 0x040fe200078e0231 */
[----:B------:R-:W-:Y:S01]  /*11f00*/  LOP3.LUT R53, R77, 0x30644e72, RZ, 0xc0, !PT ;  /* 0x30644e724d357812 */ /* 0x000fe200078ec0ff */
[----:B------:R-:W-:Y:S01]  /*11f10*/  IMAD R84, R76, -0x7ff8138b, R81 ;  /* 0x8007ec754c547824 */ /* 0x000fe200078e0251 */
[----:B------:R-:W-:Y:S01]  /*11f20*/  IADD3.X R49, PT, PT, RZ, RZ, RZ, P1, P2 ;  /* 0x000000ffff317210 */ /* 0x000fe20000fe44ff */
[----:B------:R-:W-:Y:S01]  /*11f30*/  IMAD.IADD R80, R80, 0x1, R75 ;  /* 0x0000000150507824 */ /* 0x000fe200078e024b */
[----:B------:R-:W-:Y:S01]  /*11f40*/  IADD3 RZ, P1, P2, R63, RZ, RZ ;  /* 0x000000ff3fff7210 */ /* 0x000fe20007a3e0ff */
[----:B------:R-:W-:Y:S01]  /*11f50*/  IMAD R84, R65, 0x3c208c16, R84 ;  /* 0x3c208c1641547824 */ /* 0x000fe200078e0254 */
[----:B------:R-:W-:Y:S01]  /*11f60*/  LOP3.LUT R39, R60, 0x8181585d, RZ, 0xc0, !PT ;  /* 0x8181585d3c277812 */ /* 0x000fe200078ec0ff */
[----:B------:R-:W-:Y:S01]  /*11f70*/  IMAD R75, R64, -0x1ece5fd7, R67 ;  /* 0xe131a029404b7824 */ /* 0x000fe200078e0243 */
[----:B------:R-:W-:Y:S01]  /*11f80*/  IADD3.X R53, PT, PT, R49, R53, R34, P1, P2 ;  /* 0x0000003531357210 */ /* 0x000fe20000fe4422 */
[----:B------:R-:W-:Y:S01]  /*11f90*/  IMAD R77, R65, 0x30644e72, RZ ;  /* 0x30644e72414d7824 */ /* 0x000fe200078e02ff */
[----:B------:R-:W-:Y:S01]  /*11fa0*/  IADD3 R38, P2, P5, R38, R39, R52 ;  /* 0x0000002726267210 */ /* 0x000fe20007d5e034 */
[----:B------:R-:W-:Y:S01]  /*11fb0*/  IMAD R75, R76, 0x432eb066, R75 ;  /* 0x432eb0664c4b7824 */ /* 0x000fe200078e024b */
[----:B------:R-:W-:Y:S01]  /*11fc0*/  IADD3 R39, P1, PT, R84, 0x278302b9, RZ ;  /* 0x278302b954277810 */ /* 0x000fe20007f3e0ff */
[----:B------:R-:W-:Y:S01]  /*11fd0*/  IMAD R84, R35, R37, RZ ;  /* 0x0000002523547224 */ /* 0x000fe200078e02ff */
[----:B------:R-:W-:-:S02]  /*11fe0*/  LOP3.LUT R67, R60, 0xb85045b6, RZ, 0xc0, !PT ;  /* 0xb85045b63c437812 */ /* 0x000fc400078ec0ff */
[----:B------:R-:W-:Y:S02]  /*11ff0*/  IADD3.X R34, PT, PT, RZ, RZ, RZ, P2, P5 ;  /* 0x000000ffff227210 */ /* 0x000fe400017ea4ff */
[----:B------:R-:W-:Y:S02]  /*12000*/  IADD3.X R49, PT, PT, RZ, RZ, RZ, P4, P0 ;  /* 0x000000ffff317210 */ /* 0x000fe400027e04ff */
[----:B------:R-:W-:Y:S02]  /*12010*/  IADD3 R39, P2, PT, R39, -0x278302b9, RZ ;  /* 0xd87cfd4727277810 */ /* 0x000fe40007f5e0ff */
[----:B------:R-:W-:Y:S01]  /*12020*/  IADD3 R34, P4, P5, R34, R67, R56 ;  /* 0x0000004322227210 */ /* 0x000fe20007d9e038 */
[----:B------:R-:W-:Y:S01]  /*12030*/  IMAD.X R67, RZ, RZ, -0x1, P1 ;  /* 0xffffffffff437424 */ /* 0x000fe200008e06ff */
[----:B------:R-:W-:Y:S01]  /*12040*/  IADD3 R78, P0, PT, R49, R78, RZ ;  /* 0x0000004e314e7210 */ /* 0x000fe20007f1e0ff */
[----:B------:R-:W-:Y:S01]  /*12050*/  IMAD R49, R64, 0x30644e72, RZ ;  /* 0x30644e7240317824 */ /* 0x000fe200078e02ff */
[----:B------:R-:W-:Y:S01]  /*12060*/  IADD3 R52, P1, PT, R39, -R40, RZ ;  /* 0x8000002827347210 */ /* 0x000fe20007f3e0ff */
[-C--:B------:R-:W-:Y:S01]  /*12070*/  IMAD R93, R38, R34.reuse, RZ ;  /* 0x00000022265d7224 */ /* 0x080fe200078e02ff */
[----:B------:R-:W-:Y:S01]  /*12080*/  LOP3.LUT R40, R60, 0xe131a029, RZ, 0xc0, !PT ;  /* 0xe131a0293c287812 */ /* 0x000fe200078ec0ff */
[----:B------:R-:W-:Y:S01]  /*12090*/  IMAD R94, R34, R34, RZ ;  /* 0x00000022225e7224 */ /* 0x000fe200078e02ff */
[----:B------:R-:W-:Y:S01]  /*120a0*/  IADD3.X R39, PT, PT, RZ, RZ, RZ, P4, P5 ;  /* 0x000000ffff277210 */ /* 0x000fe200027ea4ff */
[----:B------:R-:W-:Y:S01]  /*120b0*/  IMAD.X R56, RZ, RZ, -0x1, P1 ;  /* 0xffffffffff387424 */ /* 0x000fe200008e06ff */
[----:B------:R-:W-:Y:S01]  /*120c0*/  IADD3 R78, PT, PT, R78, R75, RZ ;  /* 0x0000004b4e4e7210 */ /* 0x000fe20007ffe0ff */
[----:B------:R-:W-:Y:S01]  /*120d0*/  IMAD R75, R65, 0x6871ca8d, R82 ;  /* 0x6871ca8d414b7824 */ /* 0x000fe200078e0252 */
[----:B------:R-:W-:Y:S01]  /*120e0*/  SHF.R.S32.HI R64, RZ, 0x1f, R67 ;  /* 0x0000001fff407819 */ /* 0x000fe20000011443 */
[----:B------:R-:W-:Y:S01]  /*120f0*/  IMAD.X R82, RZ, RZ, RZ, P0 ;  /* 0x000000ffff527224 */ /* 0x000fe200000e06ff */
[----:B------:R-:W-:-:S02]  /*12100*/  IADD3 R40, P4, P5, R39, R40, R59 ;  /* 0x0000002827287210 */ /* 0x000fc40007d9e03b */
[----:B------:R-:W-:Y:S01]  /*12110*/  LOP3.LUT R39, R49, 0xfffffffe, RZ, 0xc0, !PT ;  /* 0xfffffffe31277812 */ /* 0x000fe200078ec0ff */
[----:B------:R-:W-:Y:S01]  /*12120*/  IMAD.X R49, RZ, RZ, RZ, P2 ;  /* 0x000000ffff317224 */ /* 0x000fe200010e06ff */
[----:B------:R-:W-:Y:S02]  /*12130*/  IADD3 R64, P0, P6, R75, -0x3c208c16, R64 ;  /* 0xc3df73ea4b407810 */ /* 0x000fe40007e1e040 */
[----:B------:R-:W-:Y:S02]  /*12140*/  LOP3.LUT R59, R60, 0x30644e72, RZ, 0xc0, !PT ;  /* 0x30644e723c3b7812 */ /* 0x000fe400078ec0ff */
[----:B------:R-:W-:Y:S02]  /*12150*/  IADD3.X R75, PT, PT, RZ, RZ, RZ, P4, P5 ;  /* 0x000000ffff4b7210 */ /* 0x000fe400027ea4ff */
[----:B------:R-:W-:Y:S02]  /*12160*/  IADD3 RZ, P4, P5, R40, RZ, RZ ;  /* 0x000000ff28ff7210 */ /* 0x000fe40007d9e0ff */
[----:B------:R-:W-:Y:S01]  /*12170*/  IADD3 R60, P1, P2, R82, R39, R57 ;  /* 0x00000027523c7210 */ /* 0x000fe20007a3e039 */
[C---:B------:R-:W-:Y:S01]  /*12180*/  IMAD R82, R76.reuse, 0xdf490f1, RZ ;  /* 0x0df490f14c527824 */ /* 0x040fe200078e02ff */
[----:B------:R-:W-:Y:S01]  /*12190*/  IADD3.X R39, PT, PT, R75, R59, R50, P4, P5 ;  /* 0x0000003b4b277210 */ /* 0x000fe200027ea432 */
[----:B------:R-:W-:Y:S01]  /*121a0*/  IMAD R76, R76, 0x47b01102, RZ ;  /* 0x47b011024c4c7824 */ /* 0x000fe200078e02ff */
[----:B------:R-:W-:Y:S01]  /*121b0*/  IADD3 R50, P4, P5, R49, 0x3c208c16, R64 ;  /* 0x3c208c1631327810 */ /* 0x000fe20007d9e040 */
[C---:B------:R-:W-:Y:S01]  /*121c0*/  IMAD R59, R65.reuse, -0x47afba4a, R82 ;  /* 0xb85045b6413b7824 */ /* 0x040fe200078e0252 */
[----:B------:R-:W-:Y:S01]  /*121d0*/  SHF.R.S32.HI R57, RZ, 0x1f, R67 ;  /* 0x0000001fff397819 */ /* 0x000fe20000011443 */
[C---:B------:R-:W-:Y:S01]  /*121e0*/  IMAD R82, R65.reuse, -0x7e7ea7a3, R78 ;  /* 0x8181585d41527824 */ /* 0x040fe200078e024e */
[----:B------:R-:W-:Y:S01]  /*121f0*/  IADD3.X R64, PT, PT, RZ, RZ, RZ, P1, P2 ;  /* 0x000000ffff407210 */ /* 0x000fe20000fe44ff */
[----:B------:R-:W-:Y:S01]  /*12200*/  IMAD.IADD R60, R60, 0x1, R59 ;  /* 0x000000013c3c7824 */ /* 0x000fe200078e023b */
[----:B------:R-:W-:Y:S01]  /*12210*/  SHF.R.S32.HI R49, RZ, 0x1f, R56 ;  /* 0x0000001fff317819 */ /* 0x000fe20000011438 */
[C---:B------:R-:W-:Y:S01]  /*12220*/  IMAD R59, R65.reuse, -0x687e956f, R80 ;  /* 0x97816a91413b7824 */ /* 0x040fe200078e0250 */
[----:B------:R-:W-:Y:S01]  /*12230*/  IADD3.X R57, PT, PT, RZ, -0x1, R57, P0, P6 ;  /* 0xffffffffff397810 */ /* 0x000fe200007ec439 */
[----:B------:R-:W-:Y:S01]  /*12240*/  IMAD R80, R65, -0x1ece5fd7, R76 ;  /* 0xe131a02941507824 */ /* 0x000fe200078e024c */
[----:B------:R-:W-:Y:S01]  /*12250*/  IADD3 R51, P0, PT, R64, R51, RZ ;  /* 0x0000003340337210 */ /* 0x000fe20007f1e0ff */
[----:B------:R-:W-:Y:S01]  /*12260*/  IMAD R65, R54, R55, RZ ;  /* 0x0000003736417224 */ /* 0x000fe200078e02ff */
[----:B------:R-:W-:Y:S01]  /*12270*/  IADD3 R74, P1, P2, R50, R49, -R74 ;  /* 0x00000031324a7210 */ /* 0x000fe20007a3e84a */
[----:B------:R-:W-:Y:S01]  /*12280*/  IMAD R64, R37, R36, RZ ;  /* 0x0000002425407224 */ /* 0x000fe200078e02ff */
[----:B------:R-:W-:Y:S01]  /*12290*/  SHF.R.S32.HI R50, RZ, 0x1f, R57 ;  /* 0x0000001fff327819 */ /* 0x000fe20000011439 */
[----:B------:R-:W-:Y:S01]  /*122a0*/  IMAD.SHL.U32 R65, R65, 0x2, RZ ;  /* 0x0000000241417824 */ /* 0x000fe200078e00ff */
[----:B------:R-:W-:Y:S01]  /*122b0*/  IADD3.X R49, PT, PT, RZ, RZ, RZ, P4, P5 ;  /* 0x000000ffff317210 */ /* 0x000fe200027ea4ff */
[----:B------:R-:W-:Y:S01]  /*122c0*/  IMAD.SHL.U32 R64, R64, 0x2, RZ ;  /* 0x0000000240407824 */ /* 0x000fe200078e00ff */
[----:B------:R-:W-:Y:S01]  /*122d0*/  SHF.R.S32.HI R76, RZ, 0x1f, R56 ;  /* 0x0000001fff4c7819 */ /* 0x000fe20000011438 */
[----:B------:R-:W-:Y:S01]  /*122e0*/  IMAD R75, R54, R54, RZ ;  /* 0x00000036364b7224 */ /* 0x000fe200078e02ff */
[----:B------:R-:W-:Y:S01]  /*122f0*/  IADD3 R50, P4, P5, R59, -0x6871ca8d, R50 ;  /* 0x978e35733b327810 */ /* 0x000fe20007d9e032 */
[----:B------:R-:W-:Y:S01]  /*12300*/  IMAD R78, R65, -0x1b799c77, RZ ;  /* 0xe4866389414e7824 */ /* 0x000fe200078e02ff */
[----:B------:R-:W-:Y:S01]  /*12310*/  IADD3 R59, PT, PT, R51, R80, RZ ;  /* 0x00000050333b7210 */ /* 0x000fe20007ffe0ff */
[----:B------:R-:W-:Y:S01]  /*12320*/  IMAD R67, R37, R37, RZ ;  /* 0x0000002525437224 */ /* 0x000fe200078e02ff */
[----:B------:R-:W-:Y:S01]  /*12330*/  IADD3.X R76, PT, PT, RZ, -0x1, R76, P1, P2 ;  /* 0xffffffffff4c7810 */ /* 0x000fe20000fe444c */
[----:B------:R-:W-:Y:S01]  /*12340*/  IMAD R64, R64, -0x1b799c77, RZ ;  /* 0xe486638940407824 */ /* 0x000fe200078e02ff */
[----:B------:R-:W-:Y:S01]  /*12350*/  IADD3 R56, P1, P2, R50, 0x6871ca8d, R49 ;  /* 0x6871ca8d32387810 */ /* 0x000fe20007a3e031 */
[----:B------:R-:W-:Y:S01]  /*12360*/  IMAD R80, R48, R48, RZ ;  /* 0x0000003030507224 */ /* 0x000fe200078e02ff */
[----:B------:R-:W-:Y:S01]  /*12370*/  SHF.R.S32.HI R57, RZ, 0x1f, R57 ;  /* 0x0000001fff397819 */ /* 0x000fe20000011439 */
[----:B------:R-:W-:Y:S01]  /*12380*/  IMAD.WIDE.U32 R48, R75, -0x1b799c77, RZ ;  /* 0xe48663894b307825 */ /* 0x000fe200078e00ff */
[----:B------:R-:W-:-:S02]  /*12390*/  LOP3.LUT R77, R77, 0xfffffffe, RZ, 0xc0, !PT ;  /* 0xfffffffe4d4d7812 */ /* 0x000fc400078ec0ff */
[----:B------:R-:W-:Y:S01]  /*123a0*/  IADD3.X R57, PT, PT, RZ, -0x1, R57, P4, P5 ;  /* 0xffffffffff397810 */ /* 0x000fe200027ea439 */
[----:B------:R-:W-:Y:S01]  /*123b0*/  IMAD R65, R75, -0x782df87e, R78 ;  /* 0x87d207824b417824 */ /* 0x000fe200078e024e */
[--C-:B------:R-:W-:Y:S01]  /*123c0*/  SHF.R.S32.HI R48, RZ, 0x1f, R76.reuse ;  /* 0x0000001fff307819 */ /* 0x100fe2000001144c */
[C---:B------:R-:W-:Y:S01]  /*123d0*/  IMAD.WIDE.U32 R50, R67.reuse, -0x1b799c77, RZ ;  /* 0xe486638943327825 */ /* 0x040fe200078e00ff */
[----:B------:R-:W-:Y:S02]  /*123e0*/  SHF.R.S32.HI R76, RZ, 0x1f, R76 ;  /* 0x0000001fff4c7819 */ /* 0x000fe4000001144c */
[----:B------:R-:W-:Y:S01]  /*123f0*/  IADD3 R73, P4, P5, R56, R48, -R73 ;  /* 0x0000003038497210 */ /* 0x000fe20007d9e849 */
[----:B------:R-:W-:Y:S01]  /*12400*/  IMAD R79, R67, -0x782df87e, R64 ;  /* 0x87d20782434f7824 */ /* 0x000fe200078e0240 */
[----:B------:R-:W-:Y:S01]  /*12410*/  SHF.R.S32.HI R48, RZ, 0x1f, R57 ;  /* 0x0000001fff307819 */ /* 0x000fe20000011439 */
[----:B------:R-:W-:Y:S01]  /*12420*/  IMAD R78, R58, R54, RZ ;  /* 0x000000363a4e7224 */ /* 0x000fe200078e02ff */
[----:B------:R-:W-:Y:S01]  /*12430*/  IADD3.X R76, PT, PT, RZ, -0x1, R76, P4, P5 ;  /* 0xffffffffff4c7810 */ /* 0x000fe200027ea44c */
[----:B------:R-:W-:-:S02]  /*12440*/  IMAD.X R50, RZ, RZ, RZ, P0 ;  /* 0x000000ffff327224 */ /* 0x000fc400000e06ff */
[----:B------:R-:W-:Y:S01]  /*12450*/  IMAD.IADD R64, R49, 0x1, R65 ;  /* 0x0000000131407824 */ /* 0x000fe200078e0241 */
[----:B------:R-:W-:Y:S01]  /*12460*/  SHF.R.S32.HI R49, RZ, 0x1f, R57 ;  /* 0x0000001fff317819 */ /* 0x000fe20000011439 */
[----:B------:R-:W-:Y:S01]  /*12470*/  IMAD.IADD R65, R51, 0x1, R79 ;  /* 0x0000000133417824 */ /* 0x000fe200078e024f */
[----:B------:R-:W-:Y:S01]  /*12480*/  SHF.L.U32 R51, R78, 0x1, RZ ;  /* 0x000000014e337819 */ /* 0x000fe200000006ff */
[----:B------:R-:W-:Y:S01]  /*12490*/  IMAD.SHL.U32 R56, R84, 0x2, RZ ;  /* 0x0000000254387824 */ /* 0x000fe200078e00ff */
[----:B------:R-:W-:Y:S01]  /*124a0*/  IADD3 R77, P0, P6, R50, R77, R80 ;  /* 0x0000004d324d7210 */ /* 0x000fe20007e1e050 */
[----:B------:R-:W-:Y:S01]  /*124b0*/  IMAD R80, R55, R55, RZ ;  /* 0x0000003737507224 */ /* 0x000fe200078e02ff */
[----:B------:R-:W-:Y:S01]  /*124c0*/  IADD3.X R50, PT, PT, RZ, RZ, RZ, P1, P2 ;  /* 0x000000ffff327210 */ /* 0x000fe20000fe44ff */
[----:B------:R-:W-:Y:S01]  /*124d0*/  IMAD R79, R36, R36, RZ ;  /* 0x00000024244f7224 */ /* 0x000fe200078e02ff */
[----:B------:R-:W-:Y:S01]  /*124e0*/  LOP3.LUT R51, R51, 0xfffffffe, RZ, 0xc0, !PT ;  /* 0xfffffffe33337812 */ /* 0x000fe200078ec0ff */
[----:B------:R-:W-:Y:S01]  /*124f0*/  IMAD R81, R75, 0x432eb066, RZ ;  /* 0x432eb0664b517824 */ /* 0x000fe200078e02ff */
[----:B------:R-:W-:Y:S01]  /*12500*/  IADD3 R49, P1, P2, R82, 0x687e956f, R49 ;  /* 0x687e956f52317810 */ /* 0x000fe20007a3e031 */
[----:B------:R-:W-:Y:S01]  /*12510*/  IMAD R86, R67, 0x432eb066, RZ ;  /* 0x432eb06643567824 */ /* 0x000fe200078e02ff */
[----:B------:R-:W-:Y:S01]  /*12520*/  LOP3.LUT R56, R56, 0xfffffffe, RZ, 0xc0, !PT ;  /* 0xfffffffe38387812 */ /* 0x000fe200078ec0ff */
[----:B------:R-:W-:Y:S01]  /*12530*/  IMAD R82, R64, -0x7e7ea7a3, R81 ;  /* 0x8181585d40527824 */ /* 0x000fe200078e0251 */
[----:B------:R-:W-:Y:S01]  /*12540*/  IADD3 R57, P4, PT, R80, R51, RZ ;  /* 0x0000003350397210 */ /* 0x000fe20007f9e0ff */
[----:B------:R-:W-:Y:S01]  /*12550*/  IMAD R51, R75, -0x7ff8138b, RZ ;  /* 0x8007ec754b337824 */ /* 0x000fe200078e02ff */
[----:B------:R-:W-:Y:S01]  /*12560*/  IADD3.X R48, PT, PT, RZ, -0x1, R48, P1, P2 ;  /* 0xffffffffff307810 */ /* 0x000fe20000fe4430 */
[----:B------:R-:W-:Y:S01]  /*12570*/  IMAD R92, R67, 0xdf490f1, RZ ;  /* 0x0df490f1435c7824 */ /* 0x000fe200078e02ff */
[----:B------:R-:W-:Y:S01]  /*12580*/  IADD3 R50, P1, P2, R49, -0x687e956f, R50 ;  /* 0x97816a9131327810 */ /* 0x000fe20007a3e032 */
[----:B------:R-:W-:Y:S01]  /*12590*/  IMAD R80, R64, 0x3c208c16, R51 ;  /* 0x3c208c1640507824 */ /* 0x000fe200078e0233 */
[----:B------:R-:W-:-:S02]  /*125a0*/  SHF.R.S32.HI R49, RZ, 0x1f, R76 ;  /* 0x0000001fff317819 */ /* 0x000fc4000001144c */
[----:B------:R-:W-:Y:S01]  /*125b0*/  IADD3 R56, P5, PT, R79, R56, RZ ;  /* 0x000000384f387210 */ /* 0x000fe20007fbe0ff */
[----:B------:R-:W-:Y:S01]  /*125c0*/  IMAD R79, R58, R61, RZ ;  /* 0x0000003d3a4f7224 */ /* 0x000fe200078e02ff */
[----:B------:R-:W-:Y:S01]  /*125d0*/  IADD3.X R51, PT, PT, RZ, RZ, RZ, P1, P2 ;  /* 0x000000ffff337210 */ /* 0x000fe20000fe44ff */
[----:B------:R-:W-:Y:S01]  /*125e0*/  IMAD.IADD R57, R57, 0x1, R80 ;  /* 0x0000000139397824 */ /* 0x000fe200078e0250 */
[----:B------:R-:W-:Y:S01]  /*125f0*/  IADD3 R72, P1, P2, R50, R49, -R72 ;  /* 0x0000003132487210 */ /* 0x000fe20007a3e848 */
[----:B------:R-:W-:Y:S01]  /*12600*/  IMAD R49, R58, R55, RZ ;  /* 0x000000373a317224 */ /* 0x000fe200078e02ff */
[----:B------:R-:W-:Y:S01]  /*12610*/  SHF.R.S32.HI R76, RZ, 0x1f, R76 ;  /* 0x0000001fff4c7819 */ /* 0x000fe2000001144c */
[----:B------:R-:W-:Y:S02]  /*12620*/  IMAD.U32 R50, R79, 0x2, R82 ;  /* 0x000000024f327824 */ /* 0x000fe400078e0052 */
[----:B------:R-:W-:Y:S01]  /*12630*/  IMAD R82, R67, -0x7ff8138b, RZ ;  /* 0x8007ec7543527824 */ /* 0x000fe200078e02ff */
[----:B------:R-:W-:Y:S01]  /*12640*/  IADD3.X R76, PT, PT, RZ, -0x1, R76, P1, P2 ;  /* 0xffffffffff4c7810 */ /* 0x000fe20000fe444c */
[----:B------:R-:W-:-:S02]  /*12650*/  IMAD R81, R61, R54, R49 ;  /* 0x000000363d517224 */ /* 0x000fc400078e0231 */
[----:B------:R-:W-:Y:S02]  /*12660*/  IMAD R80, R35, R36, RZ ;  /* 0x0000002423507224 */ /* 0x000fe400078e02ff */
[C---:B------:R-:W-:Y:S01]  /*12670*/  IMAD R83, R65.reuse, 0x3c208c16, R82 ;  /* 0x3c208c1641537824 */ /* 0x040fe200078e0252 */
[----:B------:R-:W-:Y:S01]  /*12680*/  SHF.L.U64.HI R49, R78, 0x1, R81 ;  /* 0x000000014e317819 */ /* 0x000fe20000010251 */
[----:B------:R-:W-:Y:S02]  /*12690*/  IMAD R82, R65, -0x7e7ea7a3, R86 ;  /* 0x8181585d41527824 */ /* 0x000fe400078e0256 */
[----:B------:R-:W-:Y:S02]  /*126a0*/  IMAD.X R86, RZ, RZ, RZ, P4 ;  /* 0x000000ffff567224 */ /* 0x000fe400020e06ff */
[----:B------:R-:W-:Y:S02]  /*126b0*/  IMAD R87, R33, R37, R80 ;  /* 0x0000002521577224 */ /* 0x000fe400078e0250 */
[----:B------:R-:W-:Y:S01]  /*126c0*/  IMAD.IADD R56, R56, 0x1, R83 ;  /* 0x0000000138387824 */ /* 0x000fe200078e0253 */
[----:B------:R-:W-:Y:S01]  /*126d0*/  IADD3 R86, P4, PT, R86, R49, RZ ;  /* 0x0000003156567210 */ /* 0x000fe20007f9e0ff */
[----:B------:R-:W-:Y:S01]  /*126e0*/  IMAD.X R85, RZ, RZ, RZ, P5 ;  /* 0x000000ffff557224 */ /* 0x000fe200028e06ff */
[----:B------:R-:W-:Y:S01]  /*126f0*/  SHF.L.U64.HI R78, R84, 0x1, R87 ;  /* 0x00000001544e7819 */ /* 0x000fe20000010257 */
[----:B------:R-:W-:Y:S01]  /*12700*/  IMAD R83, R75, 0xc5e1a99, RZ ;  /* 0x0c5e1a994b537824 */ /* 0x000fe200078e02ff */
[----:B------:R-:W-:Y:S01]  /*12710*/  SHF.R.S32.HI R49, RZ, 0x1f, R48 ;  /* 0x0000001fff317819 */ /* 0x000fe20000011430 */
[----:B------:R-:W-:Y:S01]  /*12720*/  IMAD R79, R35, R33, RZ ;  /* 0x00000021234f7224 */ /* 0x000fe200078e02ff */
[----:B------:R-:W-:Y:S01]  /*12730*/  IADD3 R85, P5, PT, R85, R78, RZ ;  /* 0x0000004e55557210 */ /* 0x000fe20007fbe0ff */
[----:B------:R-:W-:Y:S01]  /*12740*/  IMAD R83, R64, 0x6871ca8d, R83 ;  /* 0x6871ca8d40537824 */ /* 0x000fe200078e0253 */
[----:B------:R-:W-:Y:S01]  /*12750*/  IADD3 R60, P1, P2, R60, 0x7e7ea7a3, R49 ;  /* 0x7e7ea7a33c3c7810 */ /* 0x000fe20007a3e031 */
[----:B------:R-:W-:Y:S01]  /*12760*/  IMAD R80, R67, 0xc5e1a99, RZ ;  /* 0x0c5e1a9943507824 */ /* 0x000fe200078e02ff */
[----:B------:R-:W-:Y:S01]  /*12770*/  LEA R79, R79, R82, 0x1 ;  /* 0x000000524f4f7211 */ /* 0x000fe200078e08ff */
[----:B------:R-:W-:-:S02]  /*12780*/  IMAD R78, R58, R58, RZ ;  /* 0x0000003a3a4e7224 */ /* 0x000fc400078e02ff */
[----:B------:R-:W-:Y:S02]  /*12790*/  IMAD R49, R61, R55, RZ ;  /* 0x000000373d317224 */ /* 0x000fe400078e02ff */
[----:B------:R-:W-:Y:S02]  /*127a0*/  IMAD.IADD R86, R86, 0x1, R83 ;  /* 0x0000000156567824 */ /* 0x000fe400078e0253 */
[----:B------:R-:W-:Y:S02]  /*127b0*/  IMAD R82, R65, 0x6871ca8d, R80 ;  /* 0x6871ca8d41527824 */ /* 0x000fe400078e0250 */
[----:B------:R-:W-:Y:S02]  /*127c0*/  IMAD R83, R75, 0x681240c5, R78 ;  /* 0x681240c54b537824 */ /* 0x000fe400078e024e */
[----:B------:R-:W-:Y:S02]  /*127d0*/  IMAD R80, R35, R35, RZ ;  /* 0x0000002323507224 */ /* 0x000fe400078e02ff */
[----:B------:R-:W-:-:S02]  /*127e0*/  IMAD R88, R62, R54, R49 ;  /* 0x000000363e587224 */ /* 0x000fc400078e0231 */
[----:B------:R-:W-:Y:S02]  /*127f0*/  IMAD R78, R33, R36, RZ ;  /* 0x00000024214e7224 */ /* 0x000fe400078e02ff */
[----:B------:R-:W-:Y:S02]  /*12800*/  IMAD.IADD R85, R85, 0x1, R82 ;  /* 0x0000000155557824 */ /* 0x000fe400078e0252 */
[----:B------:R-:W-:Y:S02]  /*12810*/  IMAD R82, R64, -0x687e956f, R83 ;  /* 0x97816a9140527824 */ /* 0x000fe400078e0253 */
[----:B------:R-:W-:Y:S01]  /*12820*/  IMAD R84, R67, 0x681240c5, R80 ;  /* 0x681240c543547824 */ /* 0x000fe200078e0250 */
[----:B------:R-:W-:Y:S01]  /*12830*/  SHF.L.W.U32.HI R80, R81, 0x1, R88 ;  /* 0x0000000151507819 */ /* 0x000fe20000010e58 */
[----:B------:R-:W-:Y:S02]  /*12840*/  IMAD.X R83, RZ, RZ, RZ, P4 ;  /* 0x000000ffff537224 */ /* 0x000fe400020e06ff */
[----:B------:R-:W-:-:S02]  /*12850*/  IMAD R89, R38, R37, R78 ;  /* 0x0000002526597224 */ /* 0x000fc400078e024e */
[----:B------:R-:W-:Y:S01]  /*12860*/  IMAD.X R78, RZ, RZ, RZ, P5 ;  /* 0x000000ffff4e7224 */ /* 0x000fe200028e06ff */
[----:B------:R-:W-:Y:S01]  /*12870*/  IADD3 R80, PT, PT, R83, R82, R80 ;  /* 0x0000005253507210 */ /* 0x000fe20007ffe050 */
[----:B------:R-:W-:Y:S01]  /*12880*/  IMAD R84, R65, -0x687e956f, R84 ;  /* 0x97816a9141547824 */ /* 0x000fe200078e0254 */
[----:B------:R-:W-:Y:S01]  /*12890*/  SHF.L.W.U32.HI R81, R87, 0x1, R89 ;  /* 0x0000000157517819 */ /* 0x000fe20000010e59 */
[----:B------:R-:W-:Y:S01]  /*128a0*/  IMAD R82, R38, R36, RZ ;  /* 0x0000002426527224 */ /* 0x000fe200078e02ff */
[----:B------:R-:W-:Y:S01]  /*128b0*/  IADD3 R49, P4, P5, R60, -0x7e7ea7a3, R51 ;  /* 0x8181585d3c317810 */ /* 0x000fe20007d9e033 */
[----:B------:R-:W-:Y:S01]  /*128c0*/  IMAD R83, R62, R55, RZ ;  /* 0x000000373e537224 */ /* 0x000fe200078e02ff */
[----:B------:R-:W-:Y:S01]  /*128d0*/  IADD3 R81, PT, PT, R78, R84, R81 ;  /* 0x000000544e517210 */ /* 0x000fe20007ffe051 */
[----:B------:R-:W-:Y:S01]  /*128e0*/  IMAD R82, R34, R37, R82 ;  /* 0x0000002522527224 */ /* 0x000fe200078e0252 */
[----:B------:R-:W-:Y:S01]  /*128f0*/  SHF.R.S32.HI R84, RZ, 0x1f, R48 ;  /* 0x0000001fff547819 */ /* 0x000fe20000011430 */
[----:B------:R-:W-:Y:S01]  /*12900*/  IMAD R83, R66, R54, R83 ;  /* 0x0000003642537224 */ /* 0x000fe200078e0253 */
[----:B------:R-:W-:Y:S01]  /*12910*/  SHF.R.S32.HI R48, RZ, 0x1f, R76 ;  /* 0x0000001fff307819 */ /* 0x000fe2000001144c */
[----:B------:R-:W-:Y:S01]  /*12920*/  IMAD R51, R57, 0xc5e1a99, R50 ;  /* 0x0c5e1a9939337824 */ /* 0x000fe200078e0232 */
[----:B------:R-:W-:Y:S01]  /*12930*/  IADD3.X R84, PT, PT, RZ, -0x1, R84, P1, P2 ;  /* 0xffffffffff547810 */ /* 0x000fe20000fe4454 */
[----:B------:R-:W-:Y:S01]  /*12940*/  IMAD R50, R56, 0xc5e1a99, R79 ;  /* 0x0c5e1a9938327824 */ /* 0x000fe200078e024f */
[----:B------:R-:W-:Y:S01]  /*12950*/  SHF.L.W.U32.HI R79, R89, 0x1, R82 ;  /* 0x00000001594f7819 */ /* 0x000fe20000010e52 */
[----:B------:R-:W-:Y:S01]  /*12960*/  IMAD R85, R85, -0x1b799c77, RZ ;  /* 0xe486638955557824 */ /* 0x000fe200078e02ff */
[----:B------:R-:W-:Y:S01]  /*12970*/  SHF.L.W.U32.HI R78, R88, 0x1, R83 ;  /* 0x00000001584e7819 */ /* 0x000fe20000010e53 */
[----:B------:R-:W-:Y:S01]  /*12980*/  IMAD R86, R86, -0x1b799c77, RZ ;  /* 0xe486638956567824 */ /* 0x000fe200078e02ff */
[----:B------:R-:W-:Y:S01]  /*12990*/  IADD3 R71, P1, P2, R49, R48, -R71 ;  /* 0x0000003031477210 */ /* 0x000fe20007a3e847 */
[----:B------:R-:W-:Y:S01]  /*129a0*/  IMAD.WIDE.U32 R48, R56, -0x1b799c77, RZ ;  /* 0xe486638938307825 */ /* 0x000fe200078e00ff */
[----:B------:R-:W-:-:S02]  /*129b0*/  SHF.R.S32.HI R48, RZ, 0x1f, R76 ;  /* 0x0000001fff307819 */ /* 0x000fc4000001144c */
[----:B------:R-:W-:Y:S01]  /*129c0*/  SHF.R.S32.HI R60, RZ, 0x1f, R84 ;  /* 0x0000001fff3c7819 */ /* 0x000fe20000011454 */
[----:B------:R-:W-:Y:S01]  /*129d0*/  IMAD.IADD R79, R79, 0x1, R50 ;  /* 0x000000014f4f7824 */ /* 0x000fe200078e0232 */
[----:B------:R-:W-:Y:S01]  /*129e0*/  IADD3 R78, PT, PT, R78, R51, RZ ;  /* 0x000000334e4e7210 */ /* 0x000fe20007ffe0ff */
[----:B------:R-:W-:Y:S01]  /*129f0*/  IMAD.WIDE.U32 R50, R57, -0x1b799c77, RZ ;  /* 0xe486638939327825 */ /* 0x000fe200078e00ff */
[----:B------:R-:W-:Y:S02]  /*12a00*/  IADD3.X R50, PT, PT, RZ, RZ, RZ, P4, P5 ;  /* 0x000000ffff327210 */ /* 0x000fe400027ea4ff */
[----:B------:R-:W-:Y:S01]  /*12a10*/  IADD3.X R48, PT, PT, RZ, -0x1, R48, P1, P2 ;  /* 0xffffffffff307810 */ /* 0x000fe20000fe4430 */
[----:B------:R-:W-:Y:S01]  /*12a20*/  IMAD R89, R56, -0x782df87e, R85 ;  /* 0x87d2078238597824 */ /* 0x000fe200078e0255 */
[----:B------:R-:W-:Y:S01]  /*12a30*/  IADD3 R85, P4, P5, R59, 0x47afba4a, R60 ;  /* 0x47afba4a3b557810 */ /* 0x000fe20007d9e03c */
[----:B------:R-:W-:Y:S01]  /*12a40*/  IMAD R87, R57, -0x782df87e, R86 ;  /* 0x87d2078239577824 */ /* 0x000fe200078e0256 */
[----:B------:R-:W-:Y:S01]  /*12a50*/  IADD3.X R76, PT, PT, RZ, RZ, RZ, P0, P6 ;  /* 0x000000ffff4c7210 */ /* 0x000fe200007ec4ff */
[----:B------:R-:W-:Y:S01]  /*12a60*/  IMAD.IADD R60, R49, 0x1, R89 ;  /* 0x00000001313c7824 */ /* 0x000fe200078e0259 */
[----:B------:R-:W-:Y:S01]  /*12a70*/  IADD3 R50, P1, P2, R85, -0x47afba4a, R50 ;  /* 0xb85045b655327810 */ /* 0x000fe20007a3e032 */
[----:B------:R-:W-:Y:S01]  /*12a80*/  IMAD.IADD R59, R51, 0x1, R87 ;  /* 0x00000001333b7824 */ /* 0x000fe200078e0257 */
[----:B------:R-:W-:Y:S01]  /*12a90*/  SHF.R.S32.HI R49, RZ, 0x1f, R48 ;  /* 0x0000001fff317819 */ /* 0x000fe20000011430 */
[----:B------:R-:W-:-:S02]  /*12aa0*/  IMAD R51, R62, R58, RZ ;  /* 0x0000003a3e337224 */ /* 0x000fc400078e02ff */
[----:B------:R-:W-:Y:S01]  /*12ab0*/  IMAD R85, R62, R61, RZ ;  /* 0x0000003d3e557224 */ /* 0x000fe200078e02ff */
[----:B------:R-:W-:Y:S01]  /*12ac0*/  IADD3 R70, P6, P0, R50, R49, -R70 ;  /* 0x0000003132467210 */ /* 0x000fe200078de846 */
[C---:B------:R-:W-:Y:S02]  /*12ad0*/  IMAD R49, R66.reuse, R61, RZ ;  /* 0x0000003d42317224 */ /* 0x040fe400078e02ff */
[C---:B------:R-:W-:Y:S02]  /*12ae0*/  IMAD R51, R66.reuse, R55, R51 ;  /* 0x0000003742337224 */ /* 0x040fe400078e0233 */
[CC--:B------:R-:W-:Y:S02]  /*12af0*/  IMAD R86, R63.reuse, R58.reuse, R49 ;  /* 0x0000003a3f567224 */ /* 0x0c0fe400078e0231 */
[----:B------:R-:W-:Y:S02]  /*12b00*/  IMAD R50, R66, R58, R85 ;  /* 0x0000003a42327224 */ /* 0x000fe400078e0255 */
[----:B------:R-:W-:-:S02]  /*12b10*/  IMAD R49, R63, R61, RZ ;  /* 0x0000003d3f317224 */ /* 0x000fc400078e02ff */
[C---:B------:R-:W-:Y:S02]  /*12b20*/  IMAD R88, R63.reuse, R54, R51 ;  /* 0x000000363f587224 */ /* 0x040fe400078e0233 */
[----:B------:R-:W-:Y:S02]  /*12b30*/  IMAD R85, R38, R35, RZ ;  /* 0x0000002326557224 */ /* 0x000fe400078e02ff */
[-C--:B------:R-:W-:Y:S02]  /*12b40*/  IMAD R50, R63, R55.reuse, R50 ;  /* 0x000000373f327224 */ /* 0x080fe400078e0232 */
[C---:B------:R-:W-:Y:S02]  /*12b50*/  IMAD R90, R53.reuse, R55, R86 ;  /* 0x00000037355a7224 */ /* 0x040fe400078e0256 */
[----:B------:R-:W-:Y:S01]  /*12b60*/  IMAD R91, R53, R58, R49 ;  /* 0x0000003a355b7224 */ /* 0x000fe200078e0231 */
[----:B------:R-:W-:Y:S01]  /*12b70*/  SHF.R.S32.HI R49, RZ, 0x1f, R84 ;  /* 0x0000001fff317819 */ /* 0x000fe20000011454 */
[----:B------:R-:W-:Y:S01]  /*12b80*/  IMAD R55, R61, R61, RZ ;  /* 0x0000003d3d377224 */ /* 0x000fe200078e02ff */
[----:B------:R-:W-:Y:S01]  /*12b90*/  SHF.L.W.U32.HI R84, R83, 0x1, R88 ;  /* 0x0000000153547819 */ /* 0x000fe20000010e58 */
[----:B------:R-:W-:Y:S01]  /*12ba0*/  IMAD R51, R34, R36, R85 ;  /* 0x0000002422337224 */ /* 0x000fe200078e0255 */
[----:B------:R-:W-:Y:S01]  /*12bb0*/  IADD3.X R49, PT, PT, RZ, -0x1, R49, P4, P5 ;  /* 0xffffffffff317810 */ /* 0x000fe200027ea431 */
[----:B------:R-:W-:Y:S01]  /*12bc0*/  IMAD R89, R53, R54, R50 ;  /* 0x0000003635597224 */ /* 0x000fe200078e0232 */
[----:B------:R-:W-:Y:S01]  /*12bd0*/  IADD3 R84, P4, PT, R55, R84, RZ ;  /* 0x0000005437547210 */ /* 0x000fe20007f9e0ff */
[----:B------:R-:W-:Y:S01]  /*12be0*/  IMAD R51, R40, R37, R51 ;  /* 0x0000002528337224 */ /* 0x000fe200078e0233 */
[----:B------:R-:W-:Y:S01]  /*12bf0*/  SHF.R.S32.HI R86, RZ, 0x1f, R49 ;  /* 0x0000001fff567819 */ /* 0x000fe20000011431 */
[----:B------:R-:W-:Y:S01]  /*12c00*/  IMAD R54, R63, R62, RZ ;  /* 0x0000003e3f367224 */ /* 0x000fe200078e02ff */
[----:B------:R-:W-:Y:S01]  /*12c10*/  SHF.L.W.U32.HI R55, R89, 0x1, R90 ;  /* 0x0000000159377819 */ /* 0x000fe20000010e5a */
[----:B------:R-:W-:Y:S01]  /*12c20*/  IMAD R85, R33, R33, RZ ;  /* 0x0000002121557224 */ /* 0x000fe200078e02ff */
[----:B------:R-:W-:Y:S01]  /*12c30*/  SHF.L.W.U32.HI R50, R82, 0x1, R51 ;  /* 0x0000000152327819 */ /* 0x000fe20000010e33 */
[----:B------:R-:W-:Y:S01]  /*12c40*/  IMAD R58, R53, R61, R54 ;  /* 0x0000003d353a7224 */ /* 0x000fe200078e0236 */
[----:B------:R-:W-:Y:S01]  /*12c50*/  SHF.L.W.U32.HI R87, R88, 0x1, R89 ;  /* 0x0000000158577819 */ /* 0x000fe20000010e59 */
[----:B------:R-:W-:Y:S01]  /*12c60*/  IMAD.X R54, RZ, RZ, RZ, P4 ;  /* 0x000000ffff367224 */ /* 0x000fe200020e06ff */
[----:B------:R-:W-:Y:S01]  /*12c70*/  IADD3 R50, P5, PT, R85, R50, RZ ;  /* 0x0000003255327210 */ /* 0x000fe20007fbe0ff */
[-C--:B------:R-:W-:Y:S01]  /*12c80*/  IMAD R61, R63, R66.reuse, RZ ;  /* 0x000000423f3d7224 */ /* 0x080fe200078e02ff */
[----:B------:R-:W-:Y:S01]  /*12c90*/  IADD3.X R85, PT, PT, RZ, RZ, RZ, P1, P2 ;  /* 0x000000ffff557210 */ /* 0x000fe20000fe44ff */
[C---:B------:R-:W-:Y:S01]  /*12ca0*/  IMAD R88, R62.reuse, R66, RZ ;  /* 0x000000423e587224 */ /* 0x040fe200078e02ff */
[----:B------:R-:W-:Y:S01]  /*12cb0*/  IADD3 R87, P4, PT, R87, R54, RZ ;  /* 0x0000003657577210 */ /* 0x000fe20007f9e0ff */
[-C--:B------:R-:W-:Y:S01]  /*12cc0*/  IMAD R61, R53, R62.reuse, R61 ;  /* 0x0000003e353d7224 */ /* 0x080fe200078e023d */
[----:B------:R-:W-:Y:S01]  /*12cd0*/  IADD3 R86, P1, P2, R77, 0x1ece5fd7, R86 ;  /* 0x1ece5fd74d567810 */ /* 0x000fe20007a3e056 */
[----:B------:R-:W-:Y:S01]  /*12ce0*/  IMAD R82, R62, R62, R55 ;  /* 0x0000003e3e527224 */ /* 0x000fe200078e0237 */
[----:B------:R-:W-:Y:S01]  /*12cf0*/  SHF.L.W.U32.HI R54, R91, 0x1, R58 ;  /* 0x000000015b367819 */ /* 0x000fe20000010e3a */
[-C--:B------:R-:W-:Y:S01]  /*12d00*/  IMAD R83, R66, R66.reuse, RZ ;  /* 0x0000004242537224 */ /* 0x080fe200078e02ff */
[----:B------:R-:W-:Y:S01]  /*12d10*/  SHF.L.W.U32.HI R77, R90, 0x1, R91 ;  /* 0x000000015a4d7819 */ /* 0x000fe20000010e5b */
[----:B------:R-:W-:Y:S01]  /*12d20*/  IMAD R62, R53, R66, RZ ;  /* 0x00000042353e7224 */ /* 0x000fe200078e02ff */
[----:B------:R-:W-:Y:S01]  /*12d30*/  IADD3.X R90, PT, PT, RZ, RZ, RZ, P5, !PT ;  /* 0x000000ffff5a7210 */ /* 0x000fe20002ffe4ff */
[----:B------:R-:W-:Y:S01]  /*12d40*/  IMAD R55, R75, 0xdf490f1, RZ ;  /* 0x0df490f14b377824 */ /* 0x000fe200078e02ff */
[----:B------:R-:W-:Y:S01]  /*12d50*/  IADD3 R54, P5, PT, R83, R54, RZ ;  /* 0x0000003653367210 */ /* 0x000fe20007fbe0ff */
[----:B------:R-:W-:Y:S01]  /*12d60*/  IMAD.U32 R77, R88, 0x2, R77 ;  /* 0x00000002584d7824 */ /* 0x000fe200078e004d */
[----:B------:R-:W-:Y:S01]  /*12d70*/  SHF.L.W.U32.HI R83, R58, 0x1, R61 ;  /* 0x000000013a537819 */ /* 0x000fe20000010e3d */
[----:B------:R-:W-:Y:S01]  /*12d80*/  IMAD R88, R64, -0x47afba4a, R55 ;  /* 0xb85045b640587824 */ /* 0x000fe200078e0237 */
[----:B------:R-:W-:Y:S01]  /*12d90*/  SHF.L.W.U32.HI R66, R61, 0x1, R62 ;  /* 0x000000013d427819 */ /* 0x000fe20000010e3e */
[----:B------:R-:W-:Y:S01]  /*12da0*/  IMAD R61, R63, R53, RZ ;  /* 0x000000353f3d7224 */ /* 0x000fe200078e02ff */
[----:B------:R-:W-:Y:S01]  /*12db0*/  SHF.L.W.U32.HI R58, R62, 0x1, RZ ;  /* 0x000000013e3a7819 */ /* 0x000fe20000010eff */
[----:B------:R-:W-:-:S02]  /*12dc0*/  IMAD R55, R65, -0x47afba4a, R92 ;  /* 0xb85045b641377824 */ /* 0x000fc400078e025c */
[----:B------:R-:W-:Y:S02]  /*12dd0*/  IMAD.SHL.U32 R61, R61, 0x2, RZ ;  /* 0x000000023d3d7824 */ /* 0x000fe400078e00ff */
[----:B------:R-:W-:Y:S02]  /*12de0*/  IMAD R89, R38, R33, RZ ;  /* 0x0000002126597224 */ /* 0x000fe400078e02ff */
[C---:B------:R-:W-:Y:S01]  /*12df0*/  IMAD R88, R57.reuse, 0x681240c5, R88 ;  /* 0x681240c539587824 */ /* 0x040fe200078e0258 */
[----:B------:R-:W-:Y:S01]  /*12e00*/  LOP3.LUT R58, R58, R61, RZ, 0xfc, !PT ;  /* 0x0000003d3a3a7212 */ /* 0x000fe200078efcff */
[C---:B------:R-:W-:Y:S02]  /*12e10*/  IMAD R91, R56.reuse, 0x681240c5, R55 ;  /* 0x681240c5385b7824 */ /* 0x040fe400078e0237 */
[----:B------:R-:W-:Y:S02]  /*12e20*/  IMAD R80, R57, -0x7ff8138b, R80 ;  /* 0x8007ec7539507824 */ /* 0x000fe400078e0250 */
[----:B------:R-:W-:-:S02]  /*12e30*/  IMAD R81, R56, -0x7ff8138b, R81 ;  /* 0x8007ec7538517824 */ /* 0x000fc400078e0251 */
[C---:B------:R-:W-:Y:S02]  /*12e40*/  IMAD R55, R59.reuse, 0x3c208c16, R80 ;  /* 0x3c208c163b377824 */ /* 0x040fe400078e0250 */
[----:B------:R-:W-:Y:S02]  /*12e50*/  IMAD R88, R59, -0x687e956f, R88 ;  /* 0x97816a913b587824 */ /* 0x000fe400078e0258 */
[C---:B------:R-:W-:Y:S02]  /*12e60*/  IMAD R62, R60.reuse, 0x3c208c16, R81 ;  /* 0x3c208c163c3e7824 */ /* 0x040fe400078e0251 */
[----:B------:R-:W-:Y:S02]  /*12e70*/  IMAD R91, R60, -0x687e956f, R91 ;  /* 0x97816a913c5b7824 */ /* 0x000fe400078e025b */
[C---:B------:R-:W-:Y:S02]  /*12e80*/  IMAD R89, R34.reuse, R35, R89 ;  /* 0x0000002322597224 */ /* 0x040fe400078e0259 */
[----:B------:R-:W-:-:S02]  /*12e90*/  IMAD R61, R34, R33, RZ ;  /* 0x00000021223d7224 */ /* 0x000fc400078e02ff */
[----:B------:R-:W-:Y:S02]  /*12ea0*/  IMAD R66, R63, R63, R66 ;  /* 0x0000003f3f427224 */ /* 0x000fe400078e0242 */
[----:B------:R-:W-:Y:S02]  /*12eb0*/  IMAD R63, R55, -0x7ff8138b, R88 ;  /* 0x8007ec75373f7824 */ /* 0x000fe400078e0258 */
[----:B------:R-:W-:Y:S02]  /*12ec0*/  IMAD R81, R62, -0x7ff8138b, R91 ;  /* 0x8007ec753e517824 */ /* 0x000fe400078e025b */
[C---:B------:R-:W-:Y:S02]  /*12ed0*/  IMAD R80, R40.reuse, R36, R89 ;  /* 0x0000002428507224 */ /* 0x040fe400078e0259 */
[C---:B------:R-:W-:Y:S02]  /*12ee0*/  IMAD R61, R40.reuse, R35, R61 ;  /* 0x00000023283d7224 */ /* 0x040fe400078e023d */
[----:B------:R-:W-:-:S02]  /*12ef0*/  IMAD R88, R40, R33, RZ ;  /* 0x0000002128587224 */ /* 0x000fc400078e02ff */
[----:B------:R-:W-:Y:S02]  /*12f00*/  IMAD.IADD R81, R50, 0x1, R81 ;  /* 0x0000000132517824 */ /* 0x000fe400078e0251 */
[C---:B------:R-:W-:Y:S02]  /*12f10*/  IMAD R80, R39.reuse, R37, R80 ;  /* 0x0000002527507224 */ /* 0x040fe400078e0250 */
[C---:B------:R-:W-:Y:S02]  /*12f20*/  IMAD R61, R39.reuse, R36, R61 ;  /* 0x00000024273d7224 */ /* 0x040fe400078e023d */
[----:B------:R-:W-:Y:S01]  /*12f30*/  IMAD R50, R39, R35, R88 ;  /* 0x0000002327327224 */ /* 0x000fe200078e0258 */
[----:B------:R-:W-:Y:S01]  /*12f40*/  SHF.L.W.U32.HI R91, R51, 0x1, R80 ;  /* 0x00000001335b7819 */ /* 0x000fe20000010e50 */
[----:B------:R-:W-:Y:S01]  /*12f50*/  IMAD.IADD R84, R84, 0x1, R63 ;  /* 0x0000000154547824 */ /* 0x000fe200078e023f */
[----:B------:R-:W-:Y:S01]  /*12f60*/  SHF.L.W.U32.HI R89, R80, 0x1, R61 ;  /* 0x0000000150597819 */ /* 0x000fe20000010e3d */
[C---:B------:R-:W-:Y:S01]  /*12f70*/  IMAD R63, R40.reuse, R34, RZ ;  /* 0x00000022283f7224 */ /* 0x040fe200078e02ff */
[----:B------:R-:W-:Y:S01]  /*12f80*/  SHF.R.S32.HI R88, RZ, 0x1f, R48 ;  /* 0x0000001fff587819 */ /* 0x000fe20000011430 */
[C---:B------:R-:W-:Y:S01]  /*12f90*/  IMAD R48, R40.reuse, R38, RZ ;  /* 0x0000002628307224 */ /* 0x040fe200078e02ff */
[----:B------:R-:W-:Y:S01]  /*12fa0*/  SHF.L.W.U32.HI R80, R61, 0x1, R50 ;  /* 0x000000013d507819 */ /* 0x000fe20000010e32 */
[----:B------:R-:W-:Y:S01]  /*12fb0*/  IMAD R92, R40, R39, RZ ;  /* 0x00000027285c7224 */ /* 0x000fe200078e02ff */
[----:B------:R-:W-:Y:S01]  /*12fc0*/  IADD3.X R88, PT, PT, RZ, -0x1, R88, P6, P0 ;  /* 0xffffffffff587810 */ /* 0x000fe200037e0458 */
[----:B------:R-:W-:Y:S01]  /*12fd0*/  IMAD R61, R39, R33, R48 ;  /* 0x00000021273d7224 */ /* 0x000fe200078e0230 */
[----:B------:R-:W-:Y:S01]  /*12fe0*/  IADD3 R91, P6, PT, R91, R90, RZ ;  /* 0x0000005a5b5b7210 */ /* 0x000fe20007fde0ff */
[----:B------:R-:W-:-:S02]  /*12ff0*/  IMAD.U32 R80, R93, 0x2, R80 ;  /* 0x000000025d507824 */ /* 0x000fc400078e0050 */
[C---:B------:R-:W-:Y:S02]  /*13000*/  IMAD R48, R39.reuse, R38, R63 ;  /* 0x0000002627307224 */ /* 0x040fe400078e023f */
[----:B------:R-:W-:Y:S02]  /*13010*/  IMAD R93, R39, R34, RZ ;  /* 0x00000022275d7224 */ /* 0x000fe400078e02ff */
[----:B------:R-:W-:Y:S01]  /*13020*/  IMAD R51, R75, 0x47b01102, RZ ;  /* 0x47b011024b337824 */ /* 0x000fe200078e02ff */
[----:B------:R-:W-:Y:S01]  /*13030*/  SHF.L.W.U32.HI R90, R61, 0x1, R48 ;  /* 0x000000013d5a7819 */ /* 0x000fe20000010e30 */
[----:B------:R-:W-:Y:S01]  /*13040*/  IMAD R79, R60, 0x6871ca8d, R79 ;  /* 0x6871ca8d3c4f7824 */ /* 0x000fe200078e024f */
[----:B------:R-:W-:Y:S01]  /*13050*/  SHF.L.W.U32.HI R63, R48, 0x1, R93 ;  /* 0x00000001303f7819 */ /* 0x000fe20000010e5d */
[----:B------:R-:W-:Y:S01]  /*13060*/  IMAD.SHL.U32 R48, R92, 0x2, RZ ;  /* 0x000000025c307824 */ /* 0x000fe200078e00ff */
[----:B------:R-:W-:Y:S01]  /*13070*/  SHF.L.W.U32.HI R75, R50, 0x1, R61 ;  /* 0x00000001324b7819 */ /* 0x000fe20000010e3d */
[----:B------:R-:W-:Y:S01]  /*13080*/  IMAD R92, R67, 0x47b01102, RZ ;  /* 0x47b01102435c7824 */ /* 0x000fe200078e02ff */
[----:B------:R-:W-:Y:S01]  /*13090*/  SHF.L.W.U32.HI R61, R93, 0x1, RZ ;  /* 0x000000015d3d7819 */ /* 0x000fe20000010eff */
[----:B------:R-:W-:Y:S01]  /*130a0*/  IMAD R50, R64, -0x1ece5fd7, R51 ;  /* 0xe131a02940327824 */ /* 0x000fe200078e0233 */
[----:B------:R-:W-:Y:S01]  /*130b0*/  IADD3 R75, P0, PT, R94, R75, RZ ;  /* 0x0000004b5e4b7210 */ /* 0x000fe20007f1e0ff */
[----:B------:R-:W-:Y:S01]  /*130c0*/  IMAD R51, R65, -0x1ece5fd7, R92 ;  /* 0xe131a02941337824 */ /* 0x000fe200078e025c */
[----:B------:R-:W-:Y:S01]  /*130d0*/  LOP3.LUT R61, R61, R48, RZ, 0xfc, !PT ;  /* 0x000000303d3d7212 */ /* 0x000fe200078efcff */
[----:B------:R-:W-:Y:S01]  /*130e0*/  IMAD R48, R59, 0x6871ca8d, R78 ;  /* 0x6871ca8d3b307824 */ /* 0x000fe200078e024e */
[----:B------:R-:W-:Y:S01]  /*130f0*/  SHF.R.S32.HI R78, RZ, 0x1f, R49 ;  /* 0x0000001fff4e7819 */ /* 0x000fe20000011431 */
[----:B------:R-:W-:-:S02]  /*13100*/  IMAD R79, R79, -0x1b799c77, RZ ;  /* 0xe48663894f4f7824 */ /* 0x000fc400078e02ff */
[----:B------:R-:W-:Y:S01]  /*13110*/  IMAD R92, R48, -0x1b799c77, RZ ;  /* 0xe4866389305c7824 */ /* 0x000fe200078e02ff */
[----:B------:R-:W-:Y:S01]  /*13120*/  IADD3.X R78, PT, PT, RZ, -0x1, R78, P1, P2 ;  /* 0xffffffffff4e7810 */ /* 0x000fe20000fe444e */
[----:B------:R-:W-:Y:S01]  /*13130*/  IMAD R94, R57, 0x432eb066, R50 ;  /* 0x432eb066395e7824 */ /* 0x000fe200078e0232 */
[----:B------:R-:W-:Y:S01]  /*13140*/  IADD3 R85, P1, P2, R86, -0x1ece5fd7, R85 ;  /* 0xe131a02956557810 */ /* 0x000fe20007a3e055 */
[----:B------:R-:W-:Y:S02]  /*13150*/  IMAD R93, R56, 0x432eb066, R51 ;  /* 0x432eb066385d7824 */ /* 0x000fe400078e0233 */
[----:B------:R-:W-:-:S04]  /*13160*/  IMAD.WIDE.U32 R50, R62, -0x1b799c77, RZ ;  /* 0xe48663893e327825 */ /* 0x000fc800078e00ff */
[----:B------:R-:W-:Y:S01]  /*13170*/  IMAD.WIDE.U32 R48, R55, -0x1b799c77, RZ ;  /* 0xe486638937307825 */ /* 0x000fe200078e00ff */
[----:B------:R-:W-:-:S03]  /*13180*/  SHF.R.S32.HI R48, RZ, 0x1f, R88 ;  /* 0x0000001fff307819 */ /* 0x000fc60000011458 */
[----:B------:R-:W-:Y:S02]  /*13190*/  IMAD R67, R55, -0x782df87e, R92 ;  /* 0x87d2078237437824 */ /* 0x000fe400078e025c */
[----:B------:R-:W-:Y:S01]  /*131a0*/  IMAD R50, R62, -0x782df87e, R79 ;  /* 0x87d207823e327824 */ /* 0x000fe200078e024f */
[----:B------:R-:W-:Y:S01]  /*131b0*/  SHF.R.S32.HI R79, RZ, 0x1f, R88 ;  /* 0x0000001fff4f7819 */ /* 0x000fe20000011458 */
[----:B------:R-:W-:Y:S01]  /*131c0*/  IMAD R94, R59, -0x7e7ea7a3, R94 ;  /* 0x8181585d3b5e7824 */ /* 0x000fe200078e025e */
[----:B------:R-:W-:Y:S01]  /*131d0*/  IADD3 R67, PT, PT, R49, R67, RZ ;  /* 0x0000004331437210 */ /* 0x000fe20007ffe0ff */
[----:B------:R-:W-:Y:S01]  /*131e0*/  IMAD.IADD R50, R51, 0x1, R50 ;  /* 0x0000000133327824 */ /* 0x000fe200078e0232 */
[----:B------:R-:W-:Y:S01]  /*131f0*/  SHF.R.S32.HI R51, RZ, 0x1f, R78 ;  /* 0x0000001fff337819 */ /* 0x000fe2000001144e */
[----:B------:R-:W-:Y:S01]  /*13200*/  IMAD R78, R38, R38, R89 ;  /* 0x00000026264e7224 */ /* 0x000fe200078e0259 */
[----:B------:R-:W-:Y:S01]  /*13210*/  IADD3.X R49, PT, PT, RZ, RZ, RZ, P1, P2 ;  /* 0x000000ffff317210 */ /* 0x000fe20000fe44ff */
[----:B------:R-:W-:Y:S01]  /*13220*/  IMAD R64, R64, 0x30644e72, RZ ;  /* 0x30644e7240407824 */ /* 0x000fe200078e02ff */
[----:B------:R-:W-:Y:S01]  /*13230*/  IADD3 R69, P1, P2, R85, R48, -R69 ;  /* 0x0000003055457210 */ /* 0x000fe20007a3e845 */
[----:B------:R-:W-:Y:S01]  /*13240*/  IMAD R86, R55, 0xc5e1a99, R94 ;  /* 0x0c5e1a9937567824 */ /* 0x000fe200078e025e */
[----:B------:R-:W-:Y:S01]  /*13250*/  IADD3 R48, PT, PT, R49, R51, R76 ;  /* 0x0000003331307210 */ /* 0x000fe20007ffe04c */
[----:B------:R-:W-:Y:S01]  /*13260*/  IMAD.X R49, RZ, RZ, RZ, P4 ;  /* 0x000000ffff317224 */ /* 0x000fe200020e06ff */
[----:B------:R-:W-:Y:S01]  /*13270*/  IADD3.X R51, PT, PT, RZ, RZ, RZ, P6, !PT ;  /* 0x000000ffff337210 */ /* 0x000fe200037fe4ff */
[----:B------:R-:W-:Y:S01]  /*13280*/  IMAD.X R76, RZ, RZ, RZ, P5 ;  /* 0x000000ffff4c7224 */ /* 0x000fe200028e06ff */
[----:B------:R-:W-:Y:S01]  /*13290*/  IADD3.X R79, PT, PT, RZ, -0x1, R79, P1, P2 ;  /* 0xffffffffff4f7810 */ /* 0x000fe20000fe444f */
[----:B------:R-:W-:-:S02]  /*132a0*/  IMAD.IADD R82, R49, 0x1, R82 ;  /* 0x0000000131527824 */ /* 0x000fc400078e0252 */
[----:B------:R-:W-:Y:S01]  /*132b0*/  IMAD.X R49, RZ, RZ, RZ, P0 ;  /* 0x000000ffff317224 */ /* 0x000fe200000e06ff */
[----:B------:R-:W-:Y:S01]  /*132c0*/  IADD3 R76, P4, PT, R83, R76, RZ ;  /* 0x0000004c534c7210 */ /* 0x000fe20007f9e0ff */
[----:B------:R-:W-:Y:S01]  /*132d0*/  IMAD.IADD R51, R51, 0x1, R78 ;  /* 0x0000000133337824 */ /* 0x000fe200078e024e */
[----:B------:R-:W-:Y:S01]  /*132e0*/  LOP3.LUT R83, R64, 0xfffffffe, RZ, 0xc0, !PT ;  /* 0xfffffffe40537812 */ /* 0x000fe200078ec0ff */
[----:B------:R-:W-:Y:S01]  /*132f0*/  IMAD R65, R65, 0x30644e72, RZ ;  /* 0x30644e7241417824 */ /* 0x000fe200078e02ff */
[----:B------:R-:W-:Y:S01]  /*13300*/  IADD3 R78, P0, PT, R90, R49, RZ ;  /* 0x000000315a4e7210 */ /* 0x000fe20007f1e0ff */
[----:B------:R-:W-:Y:S01]  /*13310*/  IMAD R49, R56, 0xdf490f1, RZ ;  /* 0x0df490f138317824 */ /* 0x000fe200078e02ff */
[----:B------:R-:W-:Y:S01]  /*13320*/  IADD3 R83, P5, PT, R83, R82, RZ ;  /* 0x0000005253537210 */ /* 0x000fe20007fbe0ff */
[----:B------:R-:W-:Y:S01]  /*13330*/  IMAD R64, R57, 0xdf490f1, RZ ;  /* 0x0df490f139407824 */ /* 0x000fe200078e02ff */
[----:B------:R-:W-:Y:S01]  /*13340*/  LOP3.LUT R82, R65, 0xfffffffe, RZ, 0xc0, !PT ;  /* 0xfffffffe41527812 */ /* 0x000fe200078ec0ff */
[----:B------:R-:W-:-:S02]  /*13350*/  IMAD.IADD R86, R87, 0x1, R86 ;  /* 0x0000000157567824 */ /* 0x000fc400078e0256 */
[----:B------:R-:W-:Y:S01]  /*13360*/  IMAD R49, R60, -0x47afba4a, R49 ;  /* 0xb85045b63c317824 */ /* 0x000fe200078e0231 */
[----:B------:R-:W-:Y:S01]  /*13370*/  IADD3 R82, P6, PT, R82, R51, RZ ;  /* 0x0000003352527210 */ /* 0x000fe20007fde0ff */
[----:B------:R-:W-:Y:S02]  /*13380*/  IMAD R64, R59, -0x47afba4a, R64 ;  /* 0xb85045b63b407824 */ /* 0x000fe400078e0240 */
[----:B------:R-:W-:Y:S02]  /*13390*/  IMAD R86, R67, 0x6871ca8d, R86 ;  /* 0x6871ca8d43567824 */ /* 0x000fe400078e0256 */
[----:B------:R-:W-:Y:S01]  /*133a0*/  IMAD R65, R62, 0x681240c5, R49 ;  /* 0x681240c53e417824 */ /* 0x000fe200078e0231 */
[----:B------:R-:W-:Y:S01]  /*133b0*/  SHF.R.S32.HI R49, RZ, 0x1f, R79 ;  /* 0x0000001fff317819 */ /* 0x000fe2000001144f */
[----:B------:R-:W-:Y:S02]  /*133c0*/  IMAD R88, R55, 0x681240c5, R64 ;  /* 0x681240c537587824 */ /* 0x000fe400078e0240 */
[----:B------:R-:W-:Y:S01]  /*133d0*/  IMAD R64, R67, 0x3c208c16, R84 ;  /* 0x3c208c1643407824 */ /* 0x000fe200078e0254 */
[----:B------:R-:W-:Y:S01]  /*133e0*/  IADD3 R68, P2, P1, R48, R49, -R68 ;  /* 0x0000003130447210 */ /* 0x000fe2000795e844 */
[----:B------:R-:W-:-:S02]  /*133f0*/  IMAD R51, R86, -0x1b799c77, RZ ;  /* 0xe486638956337824 */ /* 0x000fc400078e02ff */
[----:B------:R-:W-:Y:S02]  /*13400*/  IMAD R84, R57, 0x47b01102, RZ ;  /* 0x47b0110239547824 */ /* 0x000fe400078e02ff */
[----:B------:R-:W-:Y:S02]  /*13410*/  IMAD R65, R50, -0x687e956f, R65 ;  /* 0x97816a9132417824 */ /* 0x000fe400078e0241 */
[----:B------:R-:W-:Y:S01]  /*13420*/  IMAD.WIDE.U32 R48, R64, -0x1b799c77, RZ ;  /* 0xe486638940307825 */ /* 0x000fe200078e00ff */
[----:B------:R-:W-:-:S03]  /*13430*/  IADD3.X R48, PT, PT, RZ, RZ, RZ, P5, !PT ;  /* 0x000000ffff307210 */ /* 0x000fc60002ffe4ff */
[----:B------:R-:W-:Y:S01]  /*13440*/  IMAD R51, R64, -0x782df87e, R51 ;  /* 0x87d2078240337824 */ /* 0x000fe200078e0233 */
[----:B------:R-:W-:Y:S01]  /*13450*/  IADD3 R77, P5, PT, R48, R77, RZ ;  /* 0x0000004d304d7210 */ /* 0x000fe20007fbe0ff */
[----:B------:R-:W-:Y:S02]  /*13460*/  IMAD R93, R60, -0x7e7ea7a3, R93 ;  /* 0x8181585d3c5d7824 */ /* 0x000fe400078e025d */
[----:B------:R-:W-:Y:S02]  /*13470*/  IMAD R84, R59, -0x1ece5fd7, R84 ;  /* 0xe131a0293b547824 */ /* 0x000fe400078e0254 */
[----:B------:R-:W-:Y:S02]  /*13480*/  IMAD.IADD R82, R82, 0x1, R65 ;  /* 0x0000000152527824 */ /* 0x000fe400078e0241 */
[----:B------:R-:W-:Y:S02]  /*13490*/  IMAD.IADD R65, R49, 0x1, R51 ;  /* 0x0000000131417824 */ /* 0x000fe400078e0233 */
[----:B------:R-:W-:-:S02]  /*134a0*/  IMAD R92, R62, 0xc5e1a99, R93 ;  /* 0x0c5e1a993e5c7824 */ /* 0x000fc400078e025d */
[----:B------:R-:W-:Y:S02]  /*134b0*/  IMAD R49, R56, 0x47b01102, RZ ;  /* 0x47b0110238317824 */ /* 0x000fe400078e02ff */
[----:B------:R-:W-:Y:S02]  /*134c0*/  IMAD R84, R55, 0x432eb066, R84 ;  /* 0x432eb06637547824 */ /* 0x000fe400078e0254 */
[----:B------:R-:W-:Y:S02]  /*134d0*/  IMAD.IADD R91, R91, 0x1, R92 ;  /* 0x000000015b5b7824 */ /* 0x000fe400078e025c */
[----:B------:R-:W-:Y:S02]  /*134e0*/  IMAD R49, R60, -0x1ece5fd7, R49 ;  /* 0xe131a0293c317824 */ /* 0x000fe400078e0231 */
[----:B------:R-:W-:Y:S02]  /*134f0*/  IMAD R51, R50, 0x3c208c16, R81 ;  /* 0x3c208c1632337824 */ /* 0x000fe400078e0251 */
[----:B------:R-:W-:-:S02]  /*13500*/  IMAD R57, R67, -0x7e7ea7a3, R84 ;  /* 0x8181585d43397824 */ /* 0x000fc400078e0254 */
[----:B------:R-:W-:Y:S02]  /*13510*/  IMAD R91, R50, 0x6871ca8d, R91 ;  /* 0x6871ca8d325b7824 */ /* 0x000fe400078e025b */
[----:B------:R-:W-:Y:S02]  /*13520*/  IMAD R85, R62, 0x432eb066, R49 ;  /* 0x432eb0663e557824 */ /* 0x000fe400078e0231 */
[----:B------:R-:W-:-:S04]  /*13530*/  IMAD.WIDE.U32 R48, R51, -0x1b799c77, RZ ;  /* 0xe486638933307825 */ /* 0x000fc800078e00ff */
[----:B------:R-:W-:Y:S02]  /*13540*/  IMAD R84, R64, 0xc5e1a99, R57 ;  /* 0x0c5e1a9940547824 */ /* 0x000fe400078e0239 */
[----:B------:R-:W-:Y:S02]  /*13550*/  IMAD.X R57, RZ, RZ, RZ, P6 ;  /* 0x000000ffff397224 */ /* 0x000fe400030e06ff */
[----:B------:R-:W-:Y:S02]  /*13560*/  IMAD R48, R59, 0x30644e72, RZ ;  /* 0x30644e723b307824 */ /* 0x000fe400078e02ff */
[----:B------:R-:W-:Y:S01]  /*13570*/  IMAD R56, R91, -0x1b799c77, RZ ;  /* 0xe48663895b387824 */ /* 0x000fe200078e02ff */
[----:B------:R-:W-:Y:S01]  /*13580*/  IADD3 R59, P6, PT, R57, R80, RZ ;  /* 0x00000050393b7210 */ /* 0x000fe20007fde0ff */
[----:B------:R-:W-:Y:S01]  /*13590*/  IMAD.IADD R80, R77, 0x1, R84 ;  /* 0x000000014d507824 */ /* 0x000fe200078e0254 */
[----:B------:R-:W-:Y:S01]  /*135a0*/  LOP3.LUT R57, R48, 0xfffffffe, RZ, 0xc0, !PT ;  /* 0xfffffffe30397812 */ /* 0x000fe200078ec0ff */
[----:B------:R-:W-:-:S02]  /*135b0*/  IMAD R81, R51, -0x782df87e, R56 ;  /* 0x87d2078233517824 */ /* 0x000fc400078e0238 */
[----:B------:R-:W-:Y:S02]  /*135c0*/  IMAD.X R48, RZ, RZ, RZ, P5 ;  /* 0x000000ffff307224 */ /* 0x000fe400028e06ff */
[----:B------:R-:W-:Y:S02]  /*135d0*/  IMAD R77, R60, 0x30644e72, RZ ;  /* 0x30644e723c4d7824 */ /* 0x000fe400078e02ff */
[----:B------:R-:W-:Y:S02]  /*135e0*/  IMAD.IADD R56, R49, 0x1, R81 ;  /* 0x0000000131387824 */ /* 0x000fe400078e0251 */
[----:B------:R-:W-:Y:S02]  /*135f0*/  IMAD R88, R67, -0x687e956f, R88 ;  /* 0x97816a9143587824 */ /* 0x000fe400078e0258 */
[----:B------:R-:W-:Y:S01]  /*13600*/  IMAD.X R49, RZ, RZ, RZ, P6 ;  /* 0x000000ffff317224 */ /* 0x000fe200030e06ff */
[----:B------:R-:W-:Y:S01]  /*13610*/  IADD3 R54, P6, P5, R48, R54, R57 ;  /* 0x0000003630367210 */ /* 0x000fe20007dde039 */
[----:B------:R-:W-:Y:S01]  /*13620*/  IMAD.IADD R83, R83, 0x1, R88 ;  /* 0x0000000153537824 */ /* 0x000fe200078e0258 */
[----:B------:R-:W-:Y:S01]  /*13630*/  SHF.R.S32.HI R57, RZ, 0x1f, R79 ;  /* 0x0000001fff397819 */ /* 0x000fe2000001144f */
[----:B------:R-:W-:Y:S01]  /*13640*/  IMAD R60, R55, 0xdf490f1, RZ ;  /* 0x0df490f1373c7824 */ /* 0x000fe200078e02ff */
[----:B------:R-:W-:Y:S01]  /*13650*/  LOP3.LUT R48, R77, 0xfffffffe, RZ, 0xc0, !PT ;  /* 0xfffffffe4d307812 */ /* 0x000fe200078ec0ff */
[----:B------:R-:W-:Y:S01]  /*13660*/  IMAD R79, R62, 0xdf490f1, RZ ;  /* 0x0df490f13e4f7824 */ /* 0x000fe200078e02ff */
[----:B------:R-:W-:Y:S01]  /*13670*/  IADD3.X R57, PT, PT, RZ, -0x1, R57, P2, P1 ;  /* 0xffffffffff397810 */ /* 0x000fe200017e2439 */
[----:B------:R-:W-:Y:S01]  /*13680*/  IMAD R77, R67, -0x47afba4a, R60 ;  /* 0xb85045b6434d7824 */ /* 0x000fe200078e023c */
[----:B------:R-:W-:Y:S01]  /*13690*/  IADD3 R75, P1, P2, R49, R75, R48 ;  /* 0x0000004b314b7210 */ /* 0x000fe20007a3e030 */
[----:B------:R-:W-:Y:S01]  /*136a0*/  IMAD R48, R64, -0x7ff8138b, R83 ;  /* 0x8007ec7540307824 */ /* 0x000fe200078e0253 */
[----:B------:R-:W-:Y:S01]  /*136b0*/  LOP3.LUT R49, R57, 0xd87cfd47, RZ, 0xc0, !PT ;  /* 0xd87cfd4739317812 */ /* 0x000fe200078ec0ff */
[----:B------:R-:W-:Y:S01]  /*136c0*/  IMAD R60, R50, -0x47afba4a, R79 ;  /* 0xb85045b6323c7824 */ /* 0x000fe200078e024f */
[----:B------:R-:W-:Y:S01]  /*136d0*/  IADD3.X R79, PT, PT, RZ, RZ, RZ, P6, P5 ;  /* 0x000000ffff4f7210 */ /* 0x000fe200037ea4ff */
[----:B------:R-:W-:Y:S01]  /*136e0*/  IMAD.X R81, RZ, RZ, R66, P4 ;  /* 0x000000ffff517224 */ /* 0x000fe200020e0642 */
[----:B------:R-:W-:Y:S01]  /*136f0*/  IADD3 R52, P4, PT, R49, R52, RZ ;  /* 0x0000003431347210 */ /* 0x000fe20007f9e0ff */
[----:B------:R-:W-:-:S02]  /*13700*/  IMAD R66, R65, 0x3c208c16, R48 ;  /* 0x3c208c1641427824 */ /* 0x000fc400078e0230 */
[----:B------:R-:W-:Y:S02]  /*13710*/  IMAD R60, R51, 0x681240c5, R60 ;  /* 0x681240c5333c7824 */ /* 0x000fe400078e023c */
[----:B------:R-:W-:Y:S01]  /*13720*/  IMAD R77, R64, 0x681240c5, R77 ;  /* 0x681240c5404d7824 */ /* 0x000fe200078e024d */
[----:B------:R-:W-:Y:S01]  /*13730*/  IADD3 R66, P5, PT, R66, 0x278302b9, RZ ;  /* 0x278302b942427810 */ /* 0x000fe20007fbe0ff */
[----:B------:R-:W-:Y:S01]  /*13740*/  IMAD.IADD R49, R75, 0x1, R60 ;  /* 0x000000014b317824 */ /* 0x000fe200078e023c */
[----:B------:R-:W-:Y:S01]  /*13750*/  LOP3.LUT R75, R57, 0x3c208c16, RZ, 0xc0, !PT ;  /* 0x3c208c16394b7812 */ /* 0x000fe200078ec0ff */
[----:B------:R-:W-:Y:S01]  /*13760*/  IMAD.IADD R48, R54, 0x1, R77 ;  /* 0x0000000136307824 */ /* 0x000fe200078e024d */
[----:B------:R-:W-:Y:S01]  /*13770*/  IADD3.X R77, PT, PT, RZ, RZ, RZ, P1, P2 ;  /* 0x000000ffff4d7210 */ /* 0x000fe20000fe44ff */
[----:B------:R-:W-:Y:S01]  /*13780*/  IMAD.X R60, RZ, RZ, RZ, P4 ;  /* 0x000000ffff3c7224 */ /* 0x000fe200020e06ff */
[----:B------:R-:W-:Y:S01]  /*13790*/  IADD3 R54, P4, PT, R52, -R47, RZ ;  /* 0x8000002f34367210 */ /* 0x000fe20007f9e0ff */
[----:B------:R-:W-:Y:S01]  /*137a0*/  IMAD R52, R55, 0x47b01102, RZ ;  /* 0x47b0110237347824 */ /* 0x000fe200078e02ff */
[----:B------:R-:W-:Y:S01]  /*137b0*/  IADD3 R47, P6, PT, R66, -0x278302b9, RZ ;  /* 0xd87cfd47422f7810 */ /* 0x000fe20007fde0ff */
[----:B------:R-:W-:Y:S01]  /*137c0*/  IMAD R63, R40, R40, R63 ;  /* 0x00000028283f7224 */ /* 0x000fe200078e023f */
[----:B------:R-:W-:Y:S01]  /*137d0*/  IADD3.X R66, PT, PT, RZ, -0x1, RZ, P5, !PT ;  /* 0xffffffffff427810 */ /* 0x000fe20002ffe4ff */
[----:B------:R-:W-:Y:S01]  /*137e0*/  IMAD R55, R67, -0x1ece5fd7, R52 ;  /* 0xe131a02943377824 */ /* 0x000fe200078e0234 */
[----:B------:R-:W-:Y:S01]  /*137f0*/  IADD3 R76, P5, PT, R79, R76, RZ ;  /* 0x0000004c4f4c7210 */ /* 0x000fe20007fbe0ff */
[----:B------:R-:W-:Y:S01]  /*13800*/  IMAD R79, R51, -0x7ff8138b, R82 ;  /* 0x8007ec75334f7824 */ /* 0x000fe200078e0252 */
[----:B------:R-:W-:Y:S01]  /*13810*/  IADD3 R75, P1, P2, R60, R75, R74 ;  /* 0x0000004b3c4b7210 */ /* 0x000fe20007a3e04a */
[----:B------:R-:W-:Y:S01]  /*13820*/  IMAD.X R60, RZ, RZ, RZ, P6 ;  /* 0x000000ffff3c7224 */ /* 0x000fe200030e06ff */
[----:B------:R-:W-:Y:S01]  /*13830*/  IADD3 R78, P6, PT, R77, R78, RZ ;  /* 0x0000004e4d4e7210 */ /* 0x000fe20007fde0ff */
[----:B------:R-:W-:-:S02]  /*13840*/  IMAD R52, R56, 0x3c208c16, R79 ;  /* 0x3c208c1638347824 */ /* 0x000fc400078e024f */
[----:B------:R-:W-:Y:S02]  /*13850*/  IMAD.X R63, RZ, RZ, R63, P0 ;  /* 0x000000ffff3f7224 */ /* 0x000fe400000e063f */
[----:B------:R-:W-:Y:S01]  /*13860*/  IMAD R86, R50, -0x7e7ea7a3, R85 ;  /* 0x8181585d32567824 */ /* 0x000fe200078e0255 */
[----:B------:R-:W-:Y:S01]  /*13870*/  IADD3 R52, P0, PT, R52, 0x278302b9, RZ ;  /* 0x278302b934347810 */ /* 0x000fe20007f1e0ff */
[----:B------:R-:W-:Y:S02]  /*13880*/  IMAD R77, R62, 0x47b01102, RZ ;  /* 0x47b011023e4d7824 */ /* 0x000fe400078e02ff */
[----:B------:R-:W-:Y:S01]  /*13890*/  IMAD R74, R67, 0x30644e72, RZ ;  /* 0x30644e72434a7824 */ /* 0x000fe200078e02ff */
[----:B------:R-:W-:Y:S01]  /*138a0*/  SHF.R.S32.HI R67, RZ, 0x1f, R66 ;  /* 0x0000001fff437819 */ /* 0x000fe20000011442 */
[----:B------:R-:W-:Y:S02]  /*138b0*/  IMAD R80, R65, 0x6871ca8d, R80 ;  /* 0x6871ca8d41507824 */ /* 0x000fe400078e0250 */
[----:B------:R-:W-:Y:S01]  /*138c0*/  IMAD R86, R51, 0xc5e1a99, R86 ;  /* 0x0c5e1a9933567824 */ /* 0x000fe200078e0256 */
[----:B------:R-:W-:Y:S01]  /*138d0*/  LOP3.LUT R74, R74, 0xfffffffe, RZ, 0xc0, !PT ;  /* 0xfffffffe4a4a7812 */ /* 0x000fe200078ec0ff */
[----:B------:R-:W-:-:S02]  /*138e0*/  IMAD R79, R64, 0x432eb066, R55 ;  /* 0x432eb066404f7824 */ /* 0x000fc400078e0237 */
[----:B------:R-:W-:Y:S01]  /*138f0*/  IMAD R62, R50, -0x1ece5fd7, R77 ;  /* 0xe131a029323e7824 */ /* 0x000fe200078e024d */
[----:B------:R-:W-:Y:S01]  /*13900*/  SHF.R.S32.HI R77, RZ, 0x1f, R66 ;  /* 0x0000001fff4d7819 */ /* 0x000fe20000011442 */
[----:B------:R-:W-:Y:S01]  /*13910*/  IMAD.X R82, RZ, RZ, -0x1, P0 ;  /* 0xffffffffff527424 */ /* 0x000fe200000e06ff */
[----:B------:R-:W-:Y:S01]  /*13920*/  IADD3 R59, PT, PT, R59, R86, RZ ;  /* 0x000000563b3b7210 */ /* 0x000fe20007ffe0ff */
[----:B------:R-:W-:Y:S01]  /*13930*/  IMAD.X R55, RZ, RZ, RZ, P5 ;  /* 0x000000ffff377224 */ /* 0x000fe200028e06ff */
[----:B------:R-:W-:Y:S01]  /*13940*/  IADD3 R67, P0, P5, R80, -0x3c208c16, R67 ;  /* 0xc3df73ea50437810 */ /* 0x000fe20007d1e043 */
[----:B------:R-:W-:Y:S01]  /*13950*/  IMAD R66, R50, 0x30644e72, RZ ;  /* 0x30644e7232427824 */ /* 0x000fe200078e02ff */
[----:B------:R-:W-:Y:S01]  /*13960*/  LOP3.LUT R50, R57, 0x6871ca8d, RZ, 0xc0, !PT ;  /* 0x6871ca8d39327812 */ /* 0x000fe200078ec0ff */
[----:B------:R-:W-:Y:S01]  /*13970*/  IMAD R87, R51, 0x432eb066, R62 ;  /* 0x432eb06633577824 */ /* 0x000fe200078e023e */
[----:B------:R-:W-:Y:S01]  /*13980*/  IADD3.X R77, PT, PT, RZ, -0x1, R77, P0, P5 ;  /* 0xffffffffff4d7810 */ /* 0x000fe200007ea44d */
[----:B------:R-:W-:Y:S01]  /*13990*/  IMAD.IADD R76, R76, 0x1, R79 ;  /* 0x000000014c4c7824 */ /* 0x000fe200078e024f */
[----:B------:R-:W-:Y:S01]  /*139a0*/  IADD3 R74, P0, P5, R55, R74, R81 ;  /* 0x0000004a374a7210 */ /* 0x000fe20007d1e051 */
[----:B------:R-:W-:Y:S01]  /*139b0*/  IMAD.X R80, RZ, RZ, -0x1, P4 ;  /* 0xffffffffff507424 */ /* 0x000fe200020e06ff */
[----:B------:R-:W-:Y:S01]  /*139c0*/  IADD3.X R55, PT, PT, RZ, RZ, RZ, P1, P2 ;  /* 0x000000ffff377210 */ /* 0x000fe20000fe44ff */
[C---:B------:R-:W-:Y:S01]  /*139d0*/  IMAD R81, R51.reuse, 0xdf490f1, RZ ;  /* 0x0df490f133517824 */ /* 0x040fe200078e02ff */
[----:B------:R-:W-:Y:S01]  /*139e0*/  IADD3 R60, P2, P1, R60, 0x3c208c16, R67 ;  /* 0x3c208c163c3c7810 */ /* 0x000fe2000795e043 */
[----:B------:R-:W-:Y:S01]  /*139f0*/  IMAD R67, R56, 0x6871ca8d, R59 ;  /* 0x6871ca8d38437824 */ /* 0x000fe200078e023b */
[----:B------:R-:W-:Y:S01]  /*13a00*/  SHF.R.S32.HI R62, RZ, 0x1f, R82 ;  /* 0x0000001fff3e7819 */ /* 0x000fe20000011452 */
[----:B------:R-:W-:Y:S01]  /*13a10*/  IMAD.X R59, RZ, RZ, RZ, P6 ;  /* 0x000000ffff3b7224 */ /* 0x000fe200030e06ff */
[----:B------:R-:W-:Y:S01]  /*13a20*/  LOP3.LUT R66, R66, 0xfffffffe, RZ, 0xc0, !PT ;  /* 0xfffffffe42427812 */ /* 0x000fe200078ec0ff */
[----:B------:R-:W-:Y:S01]  /*13a30*/  IMAD R81, R56, -0x47afba4a, R81 ;  /* 0xb85045b638517824 */ /* 0x000fe200078e0251 */
[----:B------:R-:W-:Y:S01]  /*13a40*/  IADD3 R52, P6, PT, R52, -0x278302b9, RZ ;  /* 0xd87cfd4734347810 */ /* 0x000fe20007fde0ff */
[----:B------:R-:W-:Y:S01]  /*13a50*/  IMAD R51, R51, 0x47b01102, RZ ;  /* 0x47b0110233337824 */ /* 0x000fe200078e02ff */
[----:B------:R-:W-:Y:S01]  /*13a60*/  IADD3 R87, PT, PT, R78, R87, RZ ;  /* 0x000000574e577210 */ /* 0x000fe20007ffe0ff */
[C---:B------:R-:W-:Y:S01]  /*13a70*/  IMAD R78, R64.reuse, 0xdf490f1, RZ ;  /* 0x0df490f1404e7824 */ /* 0x040fe200078e02ff */
[----:B------:R-:W-:Y:S01]  /*13a80*/  IADD3.X R79, PT, PT, RZ, RZ, RZ, P0, P5 ;  /* 0x000000ffff4f7210 */ /* 0x000fe200007ea4ff */
[----:B------:R-:W-:Y:S01]  /*13a90*/  IMAD R64, R64, 0x47b01102, RZ ;  /* 0x47b0110240407824 */ /* 0x000fe200078e02ff */
[----:B------:R-:W-:Y:S01]  /*13aa0*/  IADD3 R62, P5, P0, R67, -0x3c208c16, R62 ;  /* 0xc3df73ea433e7810 */ /* 0x000fe200078be03e */
[----:B------:R-:W-:Y:S01]  /*13ab0*/  IMAD R94, R56, -0x1ece5fd7, R51 ;  /* 0xe131a029385e7824 */ /* 0x000fe200078e0233 */
[----:B------:R-:W-:Y:S01]  /*13ac0*/  IADD3.X R67, PT, PT, RZ, RZ, RZ, P2, P1 ;  /* 0x000000ffff437210 */ /* 0x000fe200017e24ff */
[----:B------:R-:W-:Y:S01]  /*13ad0*/  IMAD R64, R65, -0x1ece5fd7, R64 ;  /* 0xe131a02941407824 */ /* 0x000fe200078e0240 */
[----:B------:R-:W-:Y:S01]  /*13ae0*/  IADD3 R66, P1, P2, R59, R66, R63 ;  /* 0x000000423b427210 */ /* 0x000fe20007a3e03f */
[----:B------:R-:W-:Y:S01]  /*13af0*/  IMAD.X R59, RZ, RZ, RZ, P6 ;  /* 0x000000ffff3b7224 */ /* 0x000fe200030e06ff */
[----:B------:R-:W-:Y:S01]  /*13b00*/  SHF.R.S32.HI R82, RZ, 0x1f, R82 ;  /* 0x0000001fff527819 */ /* 0x000fe20000011452 */
[----:B------:R-:W-:Y:S01]  /*13b10*/  IMAD R63, R65, -0x47afba4a, R78 ;  /* 0xb85045b6413f7824 */ /* 0x000fe200078e024e */
[----:B------:R-:W-:Y:S01]  /*13b20*/  IADD3 R73, P6, P4, R55, R50, R73 ;  /* 0x0000003237497210 */ /* 0x000fe20007cde049 */
[----:B------:R-:W-:Y:S01]  /*13b30*/  IMAD.IADD R66, R66, 0x1, R81 ;  /* 0x0000000142427824 */ /* 0x000fe200078e0251 */
[----:B------:R-:W-:Y:S01]  /*13b40*/  IADD3.X R82, PT, PT, RZ, -0x1, R82, P5, P0 ;  /* 0xffffffffff527810 */ /* 0x000fe20002fe0452 */
[----:B------:R-:W-:Y:S01]  /*13b50*/  IMAD.IADD R74, R74, 0x1, R63 ;  /* 0x000000014a4a7824 */ /* 0x000fe200078e023f */
[----:B------:R-:W-:Y:S01]  /*13b60*/  IADD3 R50, P5, P0, R59, 0x3c208c16, R62 ;  /* 0x3c208c163b327810 */ /* 0x000fe200078be03e */
[----:B------:R-:W-:Y:S01]  /*13b70*/  IMAD R63, R65, -0x687e956f, R48 ;  /* 0x97816a91413f7824 */ /* 0x000fe200078e0230 */
[----:B------:R-:W-:Y:S01]  /*13b80*/  SHF.R.S32.HI R55, RZ, 0x1f, R80 ;  /* 0x0000001fff377819 */ /* 0x000fe20000011450 */
[----:B------:R-:W-:Y:S01]  /*13b90*/  IMAD R83, R47, R45, RZ ;  /* 0x0000002d2f537224 */ /* 0x000fe200078e02ff */
[----:B------:R-:W-:Y:S01]  /*13ba0*/  LOP3.LUT R59, R57, 0x97816a91, RZ, 0xc0, !PT ;  /* 0x97816a91393b7812 */ /* 0x000fe200078ec0ff */
[C---:B------:R-:W-:Y:S01]  /*13bb0*/  IMAD R51, R47.reuse, R43, RZ ;  /* 0x0000002b2f337224 */ /* 0x040fe200078e02ff */
[----:B------:R-:W-:Y:S01]  /*13bc0*/  IADD3.X R86, PT, PT, RZ, RZ, RZ, P6, P4 ;  /* 0x000000ffff567210 */ /* 0x000fe200037e84ff */
[C---:B------:R-:W-:Y:S01]  /*13bd0*/  IMAD R85, R47.reuse, R23, RZ ;  /* 0x000000172f557224 */ /* 0x040fe200078e02ff */
[----:B------:R-:W-:Y:S01]  /*13be0*/  SHF.R.S32.HI R48, RZ, 0x1f, R77 ;  /* 0x0000001fff307819 */ /* 0x000fe2000001144d */
[C---:B------:R-:W-:Y:S01]  /*13bf0*/  IMAD R91, R47.reuse, R16, RZ ;  /* 0x000000102f5b7224 */ /* 0x040fe200078e02ff */
[----:B------:R-:W-:Y:S01]  /*13c00*/  IADD3.X R78, PT, PT, RZ, RZ, RZ, P1, P2 ;  /* 0x000000ffff4e7210 */ /* 0x000fe20000fe44ff */
[----:B------:R-:W-:Y:S01]  /*13c10*/  IMAD R93, R47, R8, RZ ;  /* 0x000000082f5d7224 */ /* 0x000fe200078e02ff */
[----:B------:R-:W-:Y:S01]  /*13c20*/  IADD3 R55, P1, P2, R75, R55, -R46 ;  /* 0x000000374b377210 */ /* 0x000fe20007a3e82e */
[C---:B------:R-:W-:Y:S01]  /*13c30*/  IMAD R75, R47.reuse, R42, RZ ;  /* 0x0000002a2f4b7224 */ /* 0x040fe200078e02ff */
[----:B------:R-:W-:Y:S01]  /*13c40*/  IADD3 R86, P6, P4, R86, R59, R72 ;  /* 0x0000003b56567210 */ /* 0x000fe20007cde048 */
[C---:B------:R-:W-:Y:S01]  /*13c50*/  IMAD R72, R56.reuse, -0x687e956f, R49 ;  /* 0x97816a9138487824 */ /* 0x040fe200078e0231 */
[----:B------:R-:W-:Y:S01]  /*13c60*/  IADD3.X R62, PT, PT, RZ, RZ, RZ, P5, P0 ;  /* 0x000000ffff3e7210 */ /* 0x000fe20002fe04ff */
[----:B------:R-:W-:Y:S01]  /*13c70*/  IMAD R95, R47, R19, RZ ;  /* 0x000000132f5f7224 */ /* 0x000fe200078e02ff */
[----:B------:R-:W-:Y:S01]  /*13c80*/  SHF.R.S32.HI R80, RZ, 0x1f, R80 ;  /* 0x0000001fff507819 */ /* 0x000fe20000011450 */
[----:B------:R-:W-:Y:S01]  /*13c90*/  IMAD R87, R56, -0x7e7ea7a3, R87 ;  /* 0x8181585d38577824 */ /* 0x000fe200078e0257 */
[----:B------:R-:W-:Y:S01]  /*13ca0*/  IADD3 R48, P0, P5, R63, -0x6871ca8d, R48 ;  /* 0x978e35733f307810 */ /* 0x000fe20007d1e030 */
[C---:B------:R-:W-:Y:S01]  /*13cb0*/  IMAD R63, R65.reuse, -0x7e7ea7a3, R76 ;  /* 0x8181585d413f7824 */ /* 0x040fe200078e024c */
[----:B------:R-:W-:Y:S01]  /*13cc0*/  SHF.R.S32.HI R46, RZ, 0x1f, R77 ;  /* 0x0000001fff2e7819 */ /* 0x000fe2000001144d */
[----:B------:R-:W-:Y:S01]  /*13cd0*/  IMAD R76, R65, 0x30644e72, RZ ;  /* 0x30644e72414c7824 */ /* 0x000fe200078e02ff */
[----:B------:R-:W-:Y:S01]  /*13ce0*/  SHF.R.S32.HI R89, RZ, 0x1f, R82 ;  /* 0x0000001fff597819 */ /* 0x000fe20000011452 */
[C---:B------:R-:W-:Y:S01]  /*13cf0*/  IMAD R77, R47.reuse, R30, RZ ;  /* 0x0000001e2f4d7224 */ /* 0x040fe200078e02ff */
[----:B------:R-:W-:Y:S01]  /*13d00*/  IADD3.X R80, PT, PT, RZ, -0x1, R80, P1, P2 ;  /* 0xffffffffff507810 */ /* 0x000fe20000fe4450 */
[----:B------:R-:W-:Y:S01]  /*13d10*/  IMAD R65, R47, R27, RZ ;  /* 0x0000001b2f417224 */ /* 0x000fe200078e02ff */
[----:B------:R-:W-:-:S02]  /*13d20*/  IADD3.X R46, PT, PT, RZ, -0x1, R46, P0, P5 ;  /* 0xffffffffff2e7810 */ /* 0x000fc400007ea42e */
[----:B------:R-:W-:Y:S02]  /*13d30*/  IADD3 R89, P0, P2, R72, -0x6871ca8d, R89 ;  /* 0x978e357348597810 */ /* 0x000fe40007a1e059 */
[----:B------:R-:W-:Y:S02]  /*13d40*/  SHF.R.S32.HI R82, RZ, 0x1f, R82 ;  /* 0x0000001fff527819 */ /* 0x000fe40000011452 */
[----:B------:R-:W-:Y:S01]  /*13d50*/  IADD3 R59, P1, PT, R79, R58, RZ ;  /* 0x0000003a4f3b7210 */ /* 0x000fe20007f3e0ff */
[----:B------:R-:W-:Y:S01]  /*13d60*/  IMAD R79, R47, R24, RZ ;  /* 0x000000182f4f7224 */ /* 0x000fe200078e02ff */
[----:B------:R-:W-:Y:S02]  /*13d70*/  IADD3.X R82, PT, PT, RZ, -0x1, R82, P0, P2 ;  /* 0xffffffffff527810 */ /* 0x000fe400007e4452 */
[----:B------:R-:W-:Y:S01]  /*13d80*/  IADD3 R81, P2, PT, R78, R61, RZ ;  /* 0x0000003d4e517210 */ /* 0x000fe20007f5e0ff */
[----:B------:R-:W-:Y:S01]  /*13d90*/  IMAD.IADD R59, R59, 0x1, R64 ;  /* 0x000000013b3b7824 */ /* 0x000fe200078e0240 */
[----:B------:R-:W-:Y:S01]  /*13da0*/  IADD3 R61, P5, P0, R48, 0x6871ca8d, R67 ;  /* 0x6871ca8d303d7810 */ /* 0x000fe200078be043 */
[----:B------:R-:W-:Y:S01]  /*13db0*/  IMAD R48, R53, R53, RZ ;  /* 0x0000003535307224 */ /* 0x000fe200078e02ff */
[----:B------:R-:W-:Y:S01]  /*13dc0*/  LOP3.LUT R76, R76, 0xfffffffe, RZ, 0xc0, !PT ;  /* 0xfffffffe4c4c7812 */ /* 0x000fe200078ec0ff */
[C---:B------:R-:W-:Y:S01]  /*13dd0*/  IMAD R67, R47.reuse, R17, RZ ;  /* 0x000000112f437224 */ /* 0x040fe200078e02ff */
[----:B------:R-:W-:Y:S01]  /*13de0*/  IADD3.X R49, PT, PT, RZ, RZ, RZ, P1, !PT ;  /* 0x000000ffff317210 */ /* 0x000fe20000ffe4ff */
[----:B------:R-:W-:Y:S01]  /*13df0*/  IMAD R64, R47, R9, RZ ;  /* 0x000000092f407224 */ /* 0x000fe200078e02ff */
[----:B------:R-:W-:Y:S01]  /*13e00*/  SHF.R.S32.HI R58, RZ, 0x1f, R80 ;  /* 0x0000001fff3a7819 */ /* 0x000fe20000011450 */
[----:B------:R-:W-:Y:S01]  /*13e10*/  IMAD.IADD R81, R81, 0x1, R94 ;  /* 0x0000000151517824 */ /* 0x000fe200078e025e */
[----:B------:R-:W-:Y:S01]  /*13e20*/  IADD3.X R53, PT, PT, RZ, RZ, RZ, P5, P0 ;  /* 0x000000ffff357210 */ /* 0x000fe20002fe04ff */
[----:B------:R-:W-:Y:S01]  /*13e30*/  IMAD R72, R64, 0x681240c5, R79 ;  /* 0x681240c540487824 */ /* 0x000fe200078e024f */
[----:B------:R-:W-:Y:S01]  /*13e40*/  IADD3 R76, P0, P5, R49, R76, R48 ;  /* 0x0000004c314c7210 */ /* 0x000fe20007d1e030 */
[C---:B------:R-:W-:Y:S01]  /*13e50*/  IMAD R49, R47.reuse, R44, RZ ;  /* 0x0000002c2f317224 */ /* 0x040fe200078e02ff */
[----:B------:R-:W-:Y:S01]  /*13e60*/  SHF.R.S32.HI R90, RZ, 0x1f, R46 ;  /* 0x0000001fff5a7819 */ /* 0x000fe2000001142e */
[-C--:B------:R-:W-:Y:S01]  /*13e70*/  IMAD R48, R47, R29.reuse, RZ ;  /* 0x0000001d2f307224 */ /* 0x080fe200078e02ff */
[----:B------:R-:W-:Y:S01]  /*13e80*/  IADD3.X R88, PT, PT, RZ, RZ, RZ, P6, P4 ;  /* 0x000000ffff587210 */ /* 0x000fe200037e84ff */
[C---:B------:R-:W-:Y:S01]  /*13e90*/  IMAD R49, R60.reuse, R29, R49 ;  /* 0x0000001d3c317224 */ /* 0x040fe200078e0231 */
[----:B------:R-:W-:Y:S01]  /*13ea0*/  IADD3 R58, P4, P1, R73, R58, -R41 ;  /* 0x0000003a493a7210 */ /* 0x000fe2000799e829 */
[----:B------:R-:W-:Y:S01]  /*13eb0*/  IMAD R73, R47, R10, RZ ;  /* 0x0000000a2f497224 */ /* 0x000fe200078e02ff */
[----:B------:R-:W-:Y:S01]  /*13ec0*/  IADD3.X R41, PT, PT, RZ, RZ, RZ, P0, P5 ;  /* 0x000000ffff297210 */ /* 0x000fe200007ea4ff */
[----:B------:R-:W-:Y:S01]  /*13ed0*/  IMAD R49, R49, -0x1b799c77, RZ ;  /* 0xe486638931317824 */ /* 0x000fe200078e02ff */
[----:B------:R-:W-:Y:S01]  /*13ee0*/  IADD3 R90, P0, P5, R63, 0x687e956f, R90 ;  /* 0x687e956f3f5a7810 */ /* 0x000fe20007d1e05a */
[----:B------:R-:W-:Y:S01]  /*13ef0*/  IMAD R63, R47, R28, RZ ;  /* 0x0000001c2f3f7224 */ /* 0x000fe200078e02ff */
[----:B------:R-:W-:Y:S01]  /*13f00*/  SHF.R.S32.HI R92, RZ, 0x1f, R46 ;  /* 0x0000001fff5c7819 */ /* 0x000fe2000001142e */
[----:B------:R-:W-:-:S02]  /*13f10*/  IMAD R47, R60, R9, R67 ;  /* 0x000000093c2f7224 */ /* 0x000fc400078e0243 */
[C---:B------:R-:W-:Y:S01]  /*13f20*/  IMAD R78, R64.reuse, -0x7ff8138b, R73 ;  /* 0x8007ec75404e7824 */ /* 0x040fe200078e0249 */
[----:B------:R-:W-:Y:S01]  /*13f30*/  IADD3.X R92, PT, PT, RZ, -0x1, R92, P0, P5 ;  /* 0xffffffffff5c7810 */ /* 0x000fe200007ea45c */
[----:B------:R-:W-:Y:S02]  /*13f40*/  IMAD R47, R47, -0x1b799c77, RZ ;  /* 0xe48663892f2f7824 */ /* 0x000fe400078e02ff */
[----:B------:R-:W-:Y:S02]  /*13f50*/  IMAD R79, R64, 0x432eb066, R91 ;  /* 0x432eb066404f7824 */ /* 0x000fe400078e025b */
[C---:B------:R-:W-:Y:S02]  /*13f60*/  IMAD R83, R48.reuse, -0x7ff8138b, R83 ;  /* 0x8007ec7530537824 */ /* 0x040fe400078e0253 */
[C---:B------:R-:W-:Y:S01]  /*13f70*/  IMAD R84, R48.reuse, 0xc5e1a99, R51 ;  /* 0x0c5e1a9930547824 */ /* 0x040fe200078e0233 */
[----:B------:R-:W-:Y:S01]  /*13f80*/  IADD3 R51, P5, P0, R89, 0x6871ca8d, R62 ;  /* 0x6871ca8d59337810 */ /* 0x000fe200078be03e */
[----:B------:R-:W-:-:S02]  /*13f90*/  IMAD R75, R48, 0x681240c5, R75 ;  /* 0x681240c5304b7824 */ /* 0x000fc400078e024b */
[C---:B------:R-:W-:Y:S02]  /*13fa0*/  IMAD R77, R48.reuse, 0x432eb066, R77 ;  /* 0x432eb066304d7824 */ /* 0x040fe400078e024d */
[C---:B------:R-:W-:Y:S02]  /*13fb0*/  IMAD R63, R48.reuse, 0xdf490f1, R63 ;  /* 0x0df490f1303f7824 */ /* 0x040fe400078e023f */
[----:B------:R-:W-:Y:S02]  /*13fc0*/  IMAD R65, R48, 0x47b01102, R65 ;  /* 0x47b0110230417824 */ /* 0x000fe400078e0241 */
[----:B------:R-:W-:Y:S02]  /*13fd0*/  IMAD R73, R64, 0xdf490f1, R93 ;  /* 0x0df490f140497824 */ /* 0x000fe400078e025d */
[C---:B------:R-:W-:Y:S02]  /*13fe0*/  IMAD R91, R48.reuse, -0x782df87e, R49 ;  /* 0x87d20782305b7824 */ /* 0x040fe400078e0231 */
[----:B------:R-:W-:Y:S01]  /*13ff0*/  IMAD.WIDE.U32 R48, R48, -0x1b799c77, RZ ;  /* 0xe486638930307825 */ /* 0x000fe200078e00ff */
[----:B------:R-:W-:-:S03]  /*14000*/  LOP3.LUT R48, R57, 0x8181585d, RZ, 0xc0, !PT ;  /* 0x8181585d39307812 */ /* 0x000fc600078ec0ff */
[C---:B------:R-:W-:Y:S02]  /*14010*/  IMAD R93, R64.reuse, -0x782df87e, R47 ;  /* 0x87d20782405d7824 */ /* 0x040fe400078e022f */
[----:B------:R-:W-:Y:S01]  /*14020*/  IMAD.WIDE.U32 R46, R64, -0x1b799c77, RZ ;  /* 0xe4866389402e7825 */ /* 0x000fe200078e00ff */
[----:B------:R-:W-:-:S03]  /*14030*/  SHF.R.S32.HI R46, RZ, 0x1f, R82 ;  /* 0x0000001fff2e7819 */ /* 0x000fc60000011452 */
[----:B------:R-:W-:Y:S01]  /*14040*/  IMAD.IADD R62, R49, 0x1, R91 ;  /* 0x00000001313e7824 */ /* 0x000fe200078e025b */
[----:B------:R-:W-:Y:S01]  /*14050*/  IADD3.X R49, PT, PT, RZ, RZ, RZ, P5, P0 ;  /* 0x000000ffff317210 */ /* 0x000fe20002fe04ff */
[----:B------:R-:W-:Y:S01]  /*14060*/  IMAD.X R89, RZ, RZ, RZ, P2 ;  /* 0x000000ffff597224 */ /* 0x000fe200010e06ff */
[----:B------:R-:W-:Y:S01]  /*14070*/  IADD3 R48, P2, P6, R88, R48, R71 ;  /* 0x0000003058307210 */ /* 0x000fe20007e5e047 */
[----:B------:R-:W-:Y:S01]  /*14080*/  IMAD R85, R64, 0xc5e1a99, R85 ;  /* 0x0c5e1a9940557824 */ /* 0x000fe200078e0255 */
[----:B------:R-:W-:Y:S01]  /*14090*/  IADD3 R88, P0, P5, R87, 0x687e956f, R46 ;  /* 0x687e956f57587810 */ /* 0x000fe20007d1e02e */
[----:B------:R-:W-:Y:S01]  /*140a0*/  IMAD R87, R56, 0x30644e72, RZ ;  /* 0x30644e7238577824 */ /* 0x000fe200078e02ff */
[----:B------:R-:W-:Y:S01]  /*140b0*/  IADD3.X R46, PT, PT, RZ, RZ, RZ, P2, P6 ;  /* 0x000000ffff2e7210 */ /* 0x000fe200017ec4ff */
[----:B------:R-:W-:Y:S01]  /*140c0*/  IMAD R67, R64, 0x47b01102, R95 ;  /* 0x47b0110240437824 */ /* 0x000fe200078e025f */
[----:B------:R-:W-:Y:S01]  /*140d0*/  IADD3 R71, P6, P2, R90, -0x687e956f, R53 ;  /* 0x97816a915a477810 */ /* 0x000fe20007ade035 */
[----:B------:R-:W-:Y:S01]  /*140e0*/  IMAD.IADD R64, R47, 0x1, R93 ;  /* 0x000000012f407824 */ /* 0x000fe200078e025d */
[----:B------:R-:W-:Y:S01]  /*140f0*/  SHF.R.S32.HI R47, RZ, 0x1f, R80 ;  /* 0x0000001fff2f7819 */ /* 0x000fe20000011450 */
[----:B------:R-:W-:Y:S01]  /*14100*/  IMAD R53, R39, R39, RZ ;  /* 0x0000002727357224 */ /* 0x000fe200078e02ff */
[----:B------:R-:W-:Y:S01]  /*14110*/  SHF.R.S32.HI R56, RZ, 0x1f, R82 ;  /* 0x0000001fff387819 */ /* 0x000fe20000011452 */
[C---:B------:R-:W-:Y:S01]  /*14120*/  IMAD R84, R60.reuse, R45, R84 ;  /* 0x0000002d3c547224 */ /* 0x040fe200078e0254 */
[----:B------:R-:W-:Y:S01]  /*14130*/  LOP3.LUT R82, R87, 0xfffffffe, RZ, 0xc0, !PT ;  /* 0xfffffffe57527812 */ /* 0x000fe200078ec0ff */
[C---:B------:R-:W-:Y:S01]  /*14140*/  IMAD R78, R60.reuse, R17, R78 ;  /* 0x000000113c4e7224 */ /* 0x040fe200078e024e */
[----:B------:R-:W-:Y:S01]  /*14150*/  LOP3.LUT R87, R57, 0xb85045b6, RZ, 0xc0, !PT ;  /* 0xb85045b639577812 */ /* 0x000fe200078ec0ff */
[----:B------:R-:W-:Y:S01]  /*14160*/  IMAD R84, R61, R44, R84 ;  /* 0x0000002c3d547224 */ /* 0x000fe200078e0254 */
[----:B------:R-:W-:Y:S01]  /*14170*/  IADD3.X R47, PT, PT, RZ, -0x1, R47, P4, P1 ;  /* 0xffffffffff2f7810 */ /* 0x000fe200027e242f */
[C---:B------:R-:W-:Y:S01]  /*14180*/  IMAD R72, R60.reuse, R23, R72 ;  /* 0x000000173c487224 */ /* 0x040fe200078e0248 */
[----:B------:R-:W-:Y:S01]  /*14190*/  IADD3.X R56, PT, PT, RZ, -0x1, R56, P0, P5 ;  /* 0xffffffffff387810 */ /* 0x000fe200007ea438 */
[----:B------:R-:W-:Y:S01]  /*141a0*/  IMAD R63, R60, R30, R63 ;  /* 0x0000001e3c3f7224 */ /* 0x000fe200078e023f */
[----:B------:R-:W-:Y:S01]  /*141b0*/  IADD3 R82, P1, P0, R89, R82, R53 ;  /* 0x0000005259527210 */ /* 0x000fe2000783e035 */
[----:B------:R-:W-:Y:S01]  /*141c0*/  IMAD R72, R61, R10, R72 ;  /* 0x0000000a3d487224 */ /* 0x000fe200078e0248 */
[----:B------:R-:W-:Y:S01]  /*141d0*/  IADD3 R87, P5, P4, R46, R87, R70 ;  /* 0x000000572e577210 */ /* 0x000fe20007cbe046 */
[----:B------:R-:W-:Y:S01]  /*141e0*/  IMAD R65, R60, R28, R65 ;  /* 0x0000001c3c417224 */ /* 0x000fe200078e0241 */
[----:B------:R-:W-:-:S02]  /*141f0*/  SHF.R.S32.HI R46, RZ, 0x1f, R47 ;  /* 0x0000001fff2e7819 */ /* 0x000fc4000001142f */
[----:B------:R-:W-:Y:S01]  /*14200*/  IADD3.X R91, PT, PT, RZ, RZ, RZ, P6, P2 ;  /* 0x000000ffff5b7210 */ /* 0x000fe200037e44ff */
[----:B------:R-:W-:Y:S01]  /*14210*/  IMAD R65, R61, R30, R65 ;  /* 0x0000001e3d417224 */ /* 0x000fe200078e0241 */
[----:B------:R-:W-:Y:S02]  /*14220*/  IADD3.X R80, PT, PT, RZ, RZ, RZ, P1, P0 ;  /* 0x000000ffff507210 */ /* 0x000fe40000fe04ff */
[----:B------:R-:W-:Y:S01]  /*14230*/  IADD3 R53, P6, P2, R88, -0x687e956f, R49 ;  /* 0x97816a9158357810 */ /* 0x000fe20007ade031 */
[----:B------:R-:W-:Y:S01]  /*14240*/  IMAD R65, R71, R42, R65 ;  /* 0x0000002a47417224 */ /* 0x000fe200078e0241 */
[----:B------:R-:W-:Y:S02]  /*14250*/  IADD3 R31, P1, P0, R46, R86, -R31 ;  /* 0x000000562e1f7210 */ /* 0x000fe4000783e81f */
[----:B------:R-:W-:Y:S02]  /*14260*/  SHF.R.S32.HI R70, RZ, 0x1f, R47 ;  /* 0x0000001fff467819 */ /* 0x000fe4000001142f */
[----:B------:R-:W-:-:S02]  /*14270*/  SHF.R.S32.HI R93, RZ, 0x1f, R92 ;  /* 0x0000001fff5d7819 */ /* 0x000fc4000001145c */
[----:B------:R-:W-:Y:S02]  /*14280*/  SHF.R.S32.HI R89, RZ, 0x1f, R56 ;  /* 0x0000001fff597819 */ /* 0x000fe40000011438 */
[----:B------:R-:W-:Y:S02]  /*14290*/  IADD3.X R49, PT, PT, RZ, RZ, RZ, P6, P2 ;  /* 0x000000ffff317210 */ /* 0x000fe400037e44ff */
[----:B------:R-:W-:Y:S02]  /*142a0*/  IADD3.X R70, PT, PT, R70, -0x1, RZ, P1, P0 ;  /* 0xffffffff46467810 */ /* 0x000fe40000fe04ff */
[----:B------:R-:W-:Y:S02]  /*142b0*/  IADD3 R88, P2, P6, R74, 0x7e7ea7a3, R93 ;  /* 0x7e7ea7a34a587810 */ /* 0x000fe40007e5e05d */
[----:B------:R-:W-:Y:S02]  /*142c0*/  IADD3.X R46, PT, PT, RZ, RZ, RZ, P5, P4 ;  /* 0x000000ffff2e7210 */ /* 0x000fe40002fe84ff */
[----:B------:R-:W-:-:S02]  /*142d0*/  IADD3 R74, P4, P5, R66, 0x7e7ea7a3, R89 ;  /* 0x7e7ea7a3424a7810 */ /* 0x000fc40007d9e059 */
[----:B------:R-:W-:Y:S02]  /*142e0*/  SHF.R.S32.HI R90, RZ, 0x1f, R92 ;  /* 0x0000001fff5a7819 */ /* 0x000fe4000001145c */
[----:B------:R-:W-:Y:S02]  /*142f0*/  SHF.R.S32.HI R89, RZ, 0x1f, R56 ;  /* 0x0000001fff597819 */ /* 0x000fe40000011438 */
[----:B------:R-:W-:Y:S02]  /*14300*/  LOP3.LUT R86, R57, 0xe131a029, RZ, 0xc0, !PT ;  /* 0xe131a02939567812 */ /* 0x000fe400078ec0ff */
[----:B------:R-:W-:Y:S02]  /*14310*/  SHF.R.S32.HI R47, RZ, 0x1f, R70 ;  /* 0x0000001fff2f7819 */ /* 0x000fe40000011446 */
[----:B------:R-:W-:Y:S02]  /*14320*/  IADD3.X R90, PT, PT, RZ, -0x1, R90, P2, P6 ;  /* 0xffffffffff5a7810 */ /* 0x000fe400017ec45a */
[----:B------:R-:W-:-:S02]  /*14330*/  IADD3.X R89, PT, PT, RZ, -0x1, R89, P4, P5 ;  /* 0xffffffffff597810 */ /* 0x000fc400027ea459 */
[----:B------:R-:W-:Y:S01]  /*14340*/  IADD3 R86, P5, P6, R46, R86, R69 ;  /* 0x000000562e567210 */ /* 0x000fe20007ebe045 */
[----:B------:R-:W-:Y:S01]  /*14350*/  IMAD R46, R60, R44, R83 ;  /* 0x0000002c3c2e7224 */ /* 0x000fe200078e0253 */
[----:B------:R-:W-:Y:S01]  /*14360*/  IADD3 R56, P2, P4, R48, R47, -R32 ;  /* 0x0000002f30387210 */ /* 0x000fe20007c5e820 */
[----:B------:R-:W-:Y:S01]  /*14370*/  IMAD R48, R60, R10, R85 ;  /* 0x0000000a3c307224 */ /* 0x000fe200078e0255 */
[----:B------:R-:W-:Y:S01]  /*14380*/  IADD3 R66, P0, P1, R88, -0x7e7ea7a3, R91 ;  /* 0x8181585d58427810 */ /* 0x000fe2000791e05b */
[----:B------:R-:W-:Y:S01]  /*14390*/  IMAD R69, R61, R29, R46 ;  /* 0x0000001d3d457224 */ /* 0x000fe200078e022e */
[----:B------:R-:W-:Y:S01]  /*143a0*/  LOP3.LUT R57, R57, 0x30644e72, RZ, 0xc0, !PT ;  /* 0x30644e7239397812 */ /* 0x000fe200078ec0ff */
[----:B------:R-:W-:Y:S01]  /*143b0*/  IMAD R48, R61, R17, R48 ;  /* 0x000000113d307224 */ /* 0x000fe200078e0230 */
[----:B------:R-:W-:Y:S01]  /*143c0*/  IADD3.X R88, PT, PT, RZ, RZ, RZ, P0, P1 ;  /* 0x000000ffff587210 */ /* 0x000fe200007e24ff */
[C---:B------:R-:W-:Y:S01]  /*143d0*/  IMAD R47, R71.reuse, R29, R84 ;  /* 0x0000001d472f7224 */ /* 0x040fe200078e0254 */
[----:B------:R-:W-:Y:S01]  /*143e0*/  IADD3 R32, P0, P1, R74, -0x7e7ea7a3, R49 ;  /* 0x8181585d4a207810 */ /* 0x000fe2000791e031 */
[-C--:B------:R-:W-:Y:S01]  /*143f0*/  IMAD R83, R71, R9.reuse, R48 ;  /* 0x0000000947537224 */ /* 0x080fe200078e0230 */
[----:B------:R-:W-:Y:S01]  /*14400*/  IADD3.X R84, PT, PT, RZ, RZ, RZ, P5, P6 ;  /* 0x000000ffff547210 */ /* 0x000fe20002fec4ff */
[----:B------:R-:W-:Y:S01]  /*14410*/  IMAD R69, R62, 0x3c208c16, R69 ;  /* 0x3c208c163e457824 */ /* 0x000fe200078e0245 */
[----:B------:R-:W-:Y:S01]  /*14420*/  IADD3 RZ, P5, P6, R86, RZ, RZ ;  /* 0x000000ff56ff7210 */ /* 0x000fe20007ebe0ff */
[----:B------:R-:W-:-:S02]  /*14430*/  IMAD R49, R61, R9, R78 ;  /* 0x000000093d317224 */ /* 0x000fc400078e024e */
[----:B------:R-:W-:Y:S01]  /*14440*/  IMAD R48, R62, 0x6871ca8d, R47 ;  /* 0x6871ca8d3e307824 */ /* 0x000fe200078e022f */
[----:B------:R-:W-:Y:S01]  /*14450*/  IADD3.X R84, PT, PT, R84, R57, R68, P5, P6 ;  /* 0x0000003954547210 */ /* 0x000fe20002fec444 */
[----:B------:R-:W-:Y:S02]  /*14460*/  IMAD R83, R64, 0x6871ca8d, R83 ;  /* 0x6871ca8d40537824 */ /* 0x000fe400078e0253 */
[----:B------:R-:W-:-:S04]  /*14470*/  IMAD.WIDE.U32 R46, R69, -0x1b799c77, RZ ;  /* 0xe4866389452e7825 */ /* 0x000fc800078e00ff */
[----:B------:R-:W-:Y:S02]  /*14480*/  IMAD R74, R64, 0x3c208c16, R49 ;  /* 0x3c208c16404a7824 */ /* 0x000fe400078e0231 */
[----:B------:R-:W-:Y:S02]  /*14490*/  IMAD R46, R48, -0x1b799c77, RZ ;  /* 0xe4866389302e7824 */ /* 0x000fe400078e02ff */
[----:B------:R-:W-:Y:S02]  /*144a0*/  IMAD R85, R83, -0x1b799c77, RZ ;  /* 0xe486638953557824 */ /* 0x000fe400078e02ff */
[----:B------:R-:W-:Y:S01]  /*144b0*/  IMAD.WIDE.U32 R48, R74, -0x1b799c77, RZ ;  /* 0xe48663894a307825 */ /* 0x000fe200078e00ff */
[----:B------:R-:W-:-:S03]  /*144c0*/  SHF.R.S32.HI R48, RZ, 0x1f, R90 ;  /* 0x0000001fff307819 */ /* 0x000fc6000001145a */
[----:B------:R-:W-:Y:S01]  /*144d0*/  IMAD R83, R69, -0x782df87e, R46 ;  /* 0x87d2078245537824 */ /* 0x000fe200078e022e */
[----:B------:R-:W-:Y:S01]  /*144e0*/  SHF.R.S32.HI R46, RZ, 0x1f, R70 ;  /* 0x0000001fff2e7819 */ /* 0x000fe20000011446 */
[----:B------:R-:W-:Y:S01]  /*144f0*/  IMAD R85, R74, -0x782df87e, R85 ;  /* 0x87d207824a557824 */ /* 0x000fe200078e0255 */
[----:B------:R-:W-:Y:S02]  /*14500*/  IADD3 R57, P5, P6, R59, 0x47afba4a, R48 ;  /* 0x47afba4a3b397810 */ /* 0x000fe40007ebe030 */
[----:B------:R-:W-:Y:S01]  /*14510*/  IADD3.X R46, PT, PT, RZ, -0x1, R46, P2, P4 ;  /* 0xffffffffff2e7810 */ /* 0x000fe200017e842e */
[----:B------:R-:W-:Y:S01]  /*14520*/  IMAD.IADD R70, R49, 0x1, R85 ;  /* 0x0000000131467824 */ /* 0x000fe200078e0255 */
[----:B------:R-:W-:Y:S02]  /*14530*/  SHF.R.S32.HI R48, RZ, 0x1f, R89 ;  /* 0x0000001fff307819 */ /* 0x000fe40000011459 */
[----:B------:R-:W-:Y:S02]  /*14540*/  IADD3 R78, PT, PT, R47, R83, RZ ;  /* 0x000000532f4e7210 */ /* 0x000fe40007ffe0ff */
[----:B------:R-:W-:-:S02]  /*14550*/  SHF.R.S32.HI R85, RZ, 0x1f, R90 ;  /* 0x0000001fff557819 */ /* 0x000fc4000001145a */
[----:B------:R-:W-:Y:S02]  /*14560*/  IADD3.X R47, PT, PT, RZ, RZ, RZ, P0, P1 ;  /* 0x000000ffff2f7210 */ /* 0x000fe400007e24ff */
[----:B------:R-:W-:Y:S02]  /*14570*/  SHF.R.S32.HI R59, RZ, 0x1f, R46 ;  /* 0x0000001fff3b7819 */ /* 0x000fe4000001142e */
[----:B------:R-:W-:Y:S02]  /*14580*/  IADD3 R48, P1, P2, R81, 0x47afba4a, R48 ;  /* 0x47afba4a51307810 */ /* 0x000fe40007a3e030 */
[----:B------:R-:W-:Y:S02]  /*14590*/  SHF.R.S32.HI R49, RZ, 0x1f, R89 ;  /* 0x0000001fff317819 */ /* 0x000fe40000011459 */
[----:B------:R-:W-:Y:S02]  /*145a0*/  IADD3.X R85, PT, PT, RZ, -0x1, R85, P5, P6 ;  /* 0xffffffffff557810 */ /* 0x000fe40002fec455 */
[----:B------:R-:W-:-:S02]  /*145b0*/  IADD3 R59, P0, P6, R59, R87, -R26 ;  /* 0x000000573b3b7210 */ /* 0x000fc40007e1e81a */
[----:B------:R-:W-:Y:S02]  /*145c0*/  SHF.R.S32.HI R81, RZ, 0x1f, R46 ;  /* 0x0000001fff517819 */ /* 0x000fe4000001142e */
[----:B------:R-:W-:Y:S02]  /*145d0*/  IADD3.X R49, PT, PT, RZ, -0x1, R49, P1, P2 ;  /* 0xffffffffff317810 */ /* 0x000fe40000fe4431 */
[----:B------:R-:W-:Y:S01]  /*145e0*/  IADD3 R68, P1, P2, R57, -0x47afba4a, R88 ;  /* 0xb85045b639447810 */ /* 0x000fe20007a3e058 */
[----:B------:R-:W-:Y:S01]  /*145f0*/  IMAD R88, R60, R24, R79 ;  /* 0x000000183c587224 */ /* 0x000fe200078e024f */
[----:B------:R-:W-:Y:S02]  /*14600*/  IADD3 R26, P4, P5, R48, -0x47afba4a, R47 ;  /* 0xb85045b6301a7810 */ /* 0x000fe40007d9e02f */
[----:B------:R-:W-:Y:S01]  /*14610*/  SHF.R.S32.HI R47, RZ, 0x1f, R85 ;  /* 0x0000001fff2f7819 */ /* 0x000fe20000011455 */
[----:B------:R-:W-:Y:S01]  /*14620*/  IMAD R88, R61, R23, R88 ;  /* 0x000000173d587224 */ /* 0x000fe200078e0258 */
[----:B------:R-:W-:-:S02]  /*14630*/  IADD3.X R81, PT, PT, R81, -0x1, RZ, P0, P6 ;  /* 0xffffffff51517810 */ /* 0x000fc400007ec4ff */
[----:B------:R-:W-:Y:S02]  /*14640*/  IADD3 RZ, P0, PT, RZ, R76, RZ ;  /* 0x0000004cffff7210 */ /* 0x000fe40007f1e0ff */
[----:B------:R-:W-:Y:S02]  /*14650*/  IADD3.X R83, PT, PT, RZ, RZ, RZ, P1, P2 ;  /* 0x000000ffff537210 */ /* 0x000fe40000fe44ff */
[----:B------:R-:W-:Y:S02]  /*14660*/  IADD3 R76, P1, P2, R76, 0x1ece5fd7, R47 ;  /* 0x1ece5fd74c4c7810 */ /* 0x000fe40007a3e02f */
[----:B------:R-:W-:Y:S02]  /*14670*/  SHF.R.S32.HI R47, RZ, 0x1f, R49 ;  /* 0x0000001fff2f7819 */ /* 0x000fe40000011431 */
[----:B------:R-:W-:Y:S02]  /*14680*/  SHF.R.S32.HI R85, RZ, 0x1f, R85 ;  /* 0x0000001fff557819 */ /* 0x000fe40000011455 */
[----:B------:R-:W-:-:S02]  /*14690*/  SHF.R.S32.HI R57, RZ, 0x1f, R81 ;  /* 0x0000001fff397819 */ /* 0x000fc40000011451 */
[----:B------:R-:W-:Y:S02]  /*146a0*/  IADD3.X R46, PT, PT, RZ, RZ, RZ, P4, P5 ;  /* 0x000000ffff2e7210 */ /* 0x000fe400027ea4ff */
[----:B------:R-:W-:Y:S02]  /*146b0*/  IADD3 R47, P5, P4, R82, 0x1ece5fd7, R47 ;  /* 0x1ece5fd7522f7810 */ /* 0x000fe40007cbe02f */
[----:B------:R-:W-:Y:S02]  /*146c0*/  IADD3.X R82, PT, PT, RZ, -0x1, R85, P1, P2 ;  /* 0xffffffffff527810 */ /* 0x000fe40000fe4455 */
[----:B------:R-:W-:Y:S01]  /*146d0*/  IADD3 R57, P1, P2, R86, R57, -R25 ;  /* 0x0000003956397210 */ /* 0x000fe20007a3e819 */
[----:B------:R-:W-:Y:S01]  /*146e0*/  IMAD R86, R60, R42, R77 ;  /* 0x0000002a3c567224 */ /* 0x000fe200078e024d */
[----:B------:R-:W-:Y:S01]  /*146f0*/  SHF.R.S32.HI R48, RZ, 0x1f, R49 ;  /* 0x0000001fff307819 */ /* 0x000fe20000011431 */
[----:B------:R-:W-:Y:S01]  /*14700*/  IMAD R49, R71, R10, R88 ;  /* 0x0000000a47317224 */ /* 0x000fe200078e0258 */
[----:B------:R-:W-:Y:S01]  /*14710*/  LEA.HI.X.SX32 R82, R82, R41, 0x1, P0 ;  /* 0x0000002952527211 */ /* 0x000fe200000f0eff */
[-C--:B------:R-:W-:Y:S01]  /*14720*/  IMAD R86, R61, R43.reuse, R86 ;  /* 0x0000002b3d567224 */ /* 0x080fe200078e0256 */
[----:B------:R-:W-:Y:S01]  /*14730*/  IADD3.X R79, PT, PT, RZ, -0x1, R48, P5, P4 ;  /* 0xffffffffff4f7810 */ /* 0x000fe20002fe8430 */
[----:B------:R-:W-:Y:S01]  /*14740*/  IMAD R77, R64, -0x7e7ea7a3, R49 ;  /* 0x8181585d404d7824 */ /* 0x000fe200078e0231 */
[----:B------:R-:W-:Y:S01]  /*14750*/  IADD3 R25, P4, P5, R47, -0x1ece5fd7, R46 ;  /* 0xe131a0292f197810 */ /* 0x000fe20007d9e02e */
[----:B------:R-:W-:Y:S01]  /*14760*/  IMAD R46, R60, R43, R75 ;  /* 0x0000002b3c2e7224 */ /* 0x000fe200078e024b */
[----:B------:R-:W-:Y:S01]  /*14770*/  SHF.R.S32.HI R41, RZ, 0x1f, R79 ;  /* 0x0000001fff297819 */ /* 0x000fe2000001144f */
[----:B------:R-:W-:-:S02]  /*14780*/  IMAD R47, R71, R45, R86 ;  /* 0x0000002d472f7224 */ /* 0x000fc400078e0256 */
[----:B------:R-:W-:Y:S02]  /*14790*/  IMAD R46, R61, R45, R46 ;  /* 0x0000002d3d2e7224 */ /* 0x000fe400078e022e */
[----:B------:R-:W-:Y:S02]  /*147a0*/  IMAD R48, R62, -0x7e7ea7a3, R47 ;  /* 0x8181585d3e307824 */ /* 0x000fe400078e022f */
[C---:B------:R-:W-:Y:S02]  /*147b0*/  IMAD R47, R71.reuse, R44, R46 ;  /* 0x0000002c472f7224 */ /* 0x040fe400078e022e */
[----:B------:R-:W-:Y:S02]  /*147c0*/  IMAD R75, R71, R17, R72 ;  /* 0x00000011474b7224 */ /* 0x000fe400078e0248 */
[----:B------:R-:W-:Y:S02]  /*147d0*/  IMAD R77, R74, 0xc5e1a99, R77 ;  /* 0x0c5e1a994a4d7824 */ /* 0x000fe400078e024d */
[----:B------:R-:W-:-:S02]  /*147e0*/  IMAD R49, R69, 0xc5e1a99, R48 ;  /* 0x0c5e1a9945317824 */ /* 0x000fc400078e0230 */
[----:B------:R-:W-:Y:S02]  /*147f0*/  IMAD R46, R62, -0x687e956f, R47 ;  /* 0x97816a913e2e7824 */ /* 0x000fe400078e022f */
[----:B------:R-:W-:Y:S02]  /*14800*/  IMAD R75, R64, -0x687e956f, R75 ;  /* 0x97816a91404b7824 */ /* 0x000fe400078e024b */
[C---:B------:R-:W-:Y:S02]  /*14810*/  IMAD R77, R66.reuse, R17, R77 ;  /* 0x00000011424d7224 */ /* 0x040fe400078e024d */
[----:B------:R-:W-:Y:S02]  /*14820*/  IMAD R49, R66, R44, R49 ;  /* 0x0000002c42317224 */ /* 0x000fe400078e0231 */
[----:B------:R-:W-:Y:S02]  /*14830*/  IMAD R46, R69, -0x7ff8138b, R46 ;  /* 0x8007ec75452e7824 */ /* 0x000fe400078e022e */
[----:B------:R-:W-:-:S02]  /*14840*/  IMAD R47, R74, -0x7ff8138b, R75 ;  /* 0x8007ec754a2f7824 */ /* 0x000fc400078e024b */
[C---:B------:R-:W-:Y:S02]  /*14850*/  IMAD R77, R68.reuse, R9, R77 ;  /* 0x00000009444d7224 */ /* 0x040fe400078e024d */
[-C--:B------:R-:W-:Y:S02]  /*14860*/  IMAD R49, R68, R29.reuse, R49 ;  /* 0x0000001d44317224 */ /* 0x080fe400078e0231 */
[C---:B------:R-:W-:Y:S02]  /*14870*/  IMAD R75, R66.reuse, R29, R46 ;  /* 0x0000001d424b7224 */ /* 0x040fe400078e022e */
[----:B------:R-:W-:Y:S02]  /*14880*/  IMAD R47, R66, R9, R47 ;  /* 0x00000009422f7224 */ /* 0x000fe400078e022f */
[----:B------:R-:W-:Y:S02]  /*14890*/  IMAD R77, R70, 0x6871ca8d, R77 ;  /* 0x6871ca8d464d7824 */ /* 0x000fe400078e024d */
[----:B------:R-:W-:-:S02]  /*148a0*/  IMAD R49, R78, 0x6871ca8d, R49 ;  /* 0x6871ca8d4e317824 */ /* 0x000fc400078e0231 */
[----:B------:R-:W-:Y:S02]  /*148b0*/  IMAD R75, R78, 0x3c208c16, R75 ;  /* 0x3c208c164e4b7824 */ /* 0x000fe400078e024b */
[----:B------:R-:W-:Y:S02]  /*148c0*/  IMAD R72, R70, 0x3c208c16, R47 ;  /* 0x3c208c1646487824 */ /* 0x000fe400078e022f */
[----:B------:R-:W-:Y:S02]  /*148d0*/  IMAD R77, R77, -0x1b799c77, RZ ;  /* 0xe48663894d4d7824 */ /* 0x000fe400078e02ff */
[----:B------:R-:W-:Y:S02]  /*148e0*/  IMAD R86, R49, -0x1b799c77, RZ ;  /* 0xe486638931567824 */ /* 0x000fe400078e02ff */
[----:B------:R-:W-:-:S04]  /*148f0*/  IMAD.WIDE.U32 R46, R75, -0x1b799c77, RZ ;  /* 0xe48663894b2e7825 */ /* 0x000fc800078e00ff */
[C---:B------:R-:W-:Y:S01]  /*14900*/  IMAD R85, R72.reuse, -0x782df87e, R77 ;  /* 0x87d2078248557824 */ /* 0x040fe200078e024d */
[----:B------:R-:W-:Y:S01]  /*14910*/  IADD3.X R77, PT, PT, RZ, RZ, RZ, P4, P5 ;  /* 0x000000ffff4d7210 */ /* 0x000fe200027ea4ff */
[----:B------:R-:W-:Y:S01]  /*14920*/  IMAD.WIDE.U32 R48, R72, -0x1b799c77, RZ ;  /* 0xe486638948307825 */ /* 0x000fe200078e00ff */
[----:B------:R-:W-:Y:S02]  /*14930*/  IADD3 R48, P4, P5, R76, -0x1ece5fd7, R83 ;  /* 0xe131a0294c307810 */ /* 0x000fe40007d9e053 */
[----:B------:R-:W-:Y:S01]  /*14940*/  SHF.R.S32.HI R76, RZ, 0x1f, R81 ;  /* 0x0000001fff4c7819 */ /* 0x000fe20000011451 */
[----:B------:R-:W-:Y:S01]  /*14950*/  IMAD R46, R75, -0x782df87e, R86 ;  /* 0x87d207824b2e7824 */ /* 0x000fe200078e0256 */
[----:B------:R-:W-:Y:S01]  /*14960*/  IADD3 RZ, P0, PT, RZ, R48, RZ ;  /* 0x00000030ffff7210 */ /* 0x000fe20007f1e0ff */
[----:B------:R-:W-:Y:S01]  /*14970*/  IMAD.IADD R49, R49, 0x1, R85 ;  /* 0x0000000131317824 */ /* 0x000fe200078e0255 */
[----:B------:R-:W-:Y:S01]  /*14980*/  IADD3.X R79, PT, PT, RZ, RZ, RZ, P4, P5 ;  /* 0x000000ffff4f7210 */ /* 0x000fe200027ea4ff */
[----:B------:R-:W-:Y:S01]  /*14990*/  IMAD.IADD R47, R47, 0x1, R46 ;  /* 0x000000012f2f7824 */ /* 0x000fe200078e022e */
[----:B------:R-:W-:Y:S01]  /*149a0*/  IADD3 R41, PT, PT, R77, R41, R80 ;  /* 0x000000294d297210 */ /* 0x000fe20007ffe050 */
[C---:B------:R-:W-:Y:S01]  /*149b0*/  IMAD R46, R60.reuse, R16, R73 ;  /* 0x000000103c2e7224 */ /* 0x040fe200078e0249 */
[----:B------:R-:W-:Y:S01]  /*149c0*/  IADD3.X R76, PT, PT, RZ, -0x1, R76, P1, P2 ;  /* 0xffffffffff4c7810 */ /* 0x000fe20000fe444c */
[----:B------:R-:W-:-:S02]  /*149d0*/  IMAD R77, R60, R8, R67 ;  /* 0x000000083c4d7224 */ /* 0x000fc400078e0243 */
[C---:B------:R-:W-:Y:S01]  /*149e0*/  IMAD R80, R61.reuse, R24, R46 ;  /* 0x000000183d507224 */ /* 0x040fe200078e022e */
[----:B------:R-:W-:Y:S01]  /*149f0*/  SHF.R.S32.HI R46, RZ, 0x1f, R76 ;  /* 0x0000001fff2e7819 */ /* 0x000fe2000001144c */
[----:B------:R-:W-:Y:S02]  /*14a00*/  IMAD.X R73, R82, 0x1, R79, P0 ;  /* 0x0000000152497824 */ /* 0x000fe400000e064f */
[----:B------:R-:W-:Y:S01]  /*14a10*/  IMAD R79, R61, R16, R77 ;  /* 0x000000103d4f7224 */ /* 0x000fe200078e024d */
[----:B------:R-:W-:Y:S01]  /*14a20*/  IADD3 R46, P2, P4, R46, R84, -R15 ;  /* 0x000000542e2e7210 */ /* 0x000fe20007c5e80f */
[----:B------:R-:W-:Y:S02]  /*14a30*/  IMAD R67, R60, R19, RZ ;  /* 0x000000133c437224 */ /* 0x000fe400078e02ff */
[C---:B------:R-:W-:Y:S02]  /*14a40*/  IMAD R77, R71.reuse, R23, R80 ;  /* 0x00000017474d7224 */ /* 0x040fe400078e0250 */
[----:B------:R-:W-:-:S02]  /*14a50*/  IMAD R79, R71, R24, R79 ;  /* 0x00000018474f7224 */ /* 0x000fc400078e024f */
[C---:B------:R-:W-:Y:S02]  /*14a60*/  IMAD R67, R61.reuse, R8, R67 ;  /* 0x000000083d437224 */ /* 0x040fe400078e0243 */
[C---:B------:R-:W-:Y:S02]  /*14a70*/  IMAD R77, R64.reuse, -0x47afba4a, R77 ;  /* 0xb85045b6404d7824 */ /* 0x040fe400078e024d */
[----:B------:R-:W-:Y:S02]  /*14a80*/  IMAD R15, R61, R19, RZ ;  /* 0x000000133d0f7224 */ /* 0x000fe400078e02ff */
[----:B------:R-:W-:Y:S02]  /*14a90*/  IMAD R81, R64, -0x1ece5fd7, R79 ;  /* 0xe131a02940517824 */ /* 0x000fe400078e024f */
[----:B------:R-:W-:Y:S02]  /*14aa0*/  IMAD R67, R71, R16, R67 ;  /* 0x0000001047437224 */ /* 0x000fe400078e0243 */
[----:B------:R-:W-:-:S02]  /*14ab0*/  IMAD R79, R74, 0x681240c5, R77 ;  /* 0x681240c54a4f7824 */ /* 0x000fc400078e024d */
[C---:B------:R-:W-:Y:S02]  /*14ac0*/  IMAD R15, R71.reuse, R8, R15 ;  /* 0x00000008470f7224 */ /* 0x040fe400078e020f */
[----:B------:R-:W-:Y:S02]  /*14ad0*/  IMAD R77, R71, R19, RZ ;  /* 0x00000013474d7224 */ /* 0x000fe400078e02ff */
[----:B------:R-:W-:Y:S02]  /*14ae0*/  IMAD R81, R74, 0x432eb066, R81 ;  /* 0x432eb0664a517824 */ /* 0x000fe400078e0251 */
[C---:B------:R-:W-:Y:S02]  /*14af0*/  IMAD R67, R66.reuse, R24, R67 ;  /* 0x0000001842437224 */ /* 0x040fe400078e0243 */
[C---:B------:R-:W-:Y:S02]  /*14b00*/  IMAD R82, R66.reuse, R10, R79 ;  /* 0x0000000a42527224 */ /* 0x040fe400078e024f */
[----:B------:R-:W-:-:S02]  /*14b10*/  IMAD R15, R66, R16, R15 ;  /* 0x00000010420f7224 */ /* 0x000fc400078e020f */
[C---:B------:R-:W-:Y:S02]  /*14b20*/  IMAD R79, R66.reuse, R8, R77 ;  /* 0x00000008424f7224 */ /* 0x040fe400078e024d */
[-C--:B------:R-:W-:Y:S02]  /*14b30*/  IMAD R77, R66, R23.reuse, R81 ;  /* 0x00000017424d7224 */ /* 0x080fe400078e0251 */
[C---:B------:R-:W-:Y:S02]  /*14b40*/  IMAD R67, R68.reuse, R23, R67 ;  /* 0x0000001744437224 */ /* 0x040fe400078e0243 */
[C---:B------:R-:W-:Y:S02]  /*14b50*/  IMAD R15, R68.reuse, R24, R15 ;  /* 0x00000018440f7224 */ /* 0x040fe400078e020f */
[----:B------:R-:W-:Y:S02]  /*14b60*/  IMAD R77, R68, R10, R77 ;  /* 0x0000000a444d7224 */ /* 0x000fe400078e024d */
[----:B------:R-:W-:-:S02]  /*14b70*/  IMAD R81, R66, R19, RZ ;  /* 0x0000001342517224 */ /* 0x000fc400078e02ff */
[C---:B------:R-:W-:Y:S02]  /*14b80*/  IMAD R80, R48.reuse, R10, R67 ;  /* 0x0000000a30507224 */ /* 0x040fe400078e0243 */
[C---:B------:R-:W-:Y:S02]  /*14b90*/  IMAD R15, R48.reuse, R23, R15 ;  /* 0x00000017300f7224 */ /* 0x040fe400078e020f */
[-C--:B------:R-:W-:Y:S02]  /*14ba0*/  IMAD R83, R48, R17.reuse, R77 ;  /* 0x0000001130537224 */ /* 0x080fe400078e024d */
[C---:B------:R-:W-:Y:S02]  /*14bb0*/  IMAD R79, R68.reuse, R16, R79 ;  /* 0x00000010444f7224 */ /* 0x040fe400078e024f */
[-C--:B------:R-:W-:Y:S02]  /*14bc0*/  IMAD R82, R68, R17.reuse, R82 ;  /* 0x0000001144527224 */ /* 0x080fe400078e0252 */
[----:B------:R-:W-:-:S02]  /*14bd0*/  IMAD R77, R73, R17, R80 ;  /* 0x00000011494d7224 */ /* 0x000fc400078e0250 */
[----:B------:R-:W-:Y:S02]  /*14be0*/  IMAD R81, R68, R8, R81 ;  /* 0x0000000844517224 */ /* 0x000fe400078e0251 */
[----:B------:R-:W-:Y:S02]  /*14bf0*/  IMAD R17, R73, R10, R15 ;  /* 0x0000000a49117224 */ /* 0x000fe400078e020f */
[----:B------:R-:W-:Y:S02]  /*14c00*/  IMAD R10, R60, R27, RZ ;  /* 0x0000001b3c0a7224 */ /* 0x000fe400078e02ff */
[C---:B------:R-:W-:Y:S02]  /*14c10*/  IMAD R80, R48.reuse, R24, R79 ;  /* 0x0000001830507224 */ /* 0x040fe400078e024f */
[----:B------:R-:W-:Y:S02]  /*14c20*/  IMAD R81, R48, R16, R81 ;  /* 0x0000001030517224 */ /* 0x000fe400078e0251 */
[----:B------:R-:W-:-:S02]  /*14c30*/  IMAD R15, R68, R19, RZ ;  /* 0x00000013440f7224 */ /* 0x000fc400078e02ff */
[----:B------:R-:W-:Y:S02]  /*14c40*/  IMAD R10, R61, R28, R10 ;  /* 0x0000001c3d0a7224 */ /* 0x000fe400078e020a */
[C---:B------:R-:W-:Y:S02]  /*14c50*/  IMAD R60, R73.reuse, R23, R80 ;  /* 0x00000017493c7224 */ /* 0x040fe400078e0250 */
[----:B------:R-:W-:Y:S02]  /*14c60*/  IMAD R23, R73, R24, R81 ;  /* 0x0000001849177224 */ /* 0x000fe400078e0251 */
[----:B------:R-:W-:Y:S02]  /*14c70*/  IMAD R24, R61, R42, R63 ;  /* 0x0000002a3d187224 */ /* 0x000fe400078e023f */
[----:B------:R-:W-:Y:S02]  /*14c80*/  IMAD R67, R48, R8, R15 ;  /* 0x0000000830437224 */ /* 0x000fe400078e020f */
[----:B------:R-:W-:-:S02]  /*14c90*/  IMAD R15, R71, R30, R10 ;  /* 0x0000001e470f7224 */ /* 0x000fc400078e020a */
[----:B------:R-:W-:Y:S02]  /*14ca0*/  IMAD R63, R71, R43, R24 ;  /* 0x0000002b473f7224 */ /* 0x000fe400078e0218 */
[----:B------:R-:W-:Y:S02]  /*14cb0*/  IMAD R15, R66, R42, R15 ;  /* 0x0000002a420f7224 */ /* 0x000fe400078e020f */
[----:B------:R-:W-:Y:S02]  /*14cc0*/  IMAD R24, R73, R16, R67 ;  /* 0x0000001049187224 */ /* 0x000fe400078e0243 */
[----:B------:R-:W-:Y:S02]  /*14cd0*/  IMAD R16, R62, -0x47afba4a, R63 ;  /* 0xb85045b63e107824 */ /* 0x000fe400078e023f */
[----:B------:R-:W-:Y:S02]  /*14ce0*/  IMAD R61, R61, R27, RZ ;  /* 0x0000001b3d3d7224 */ /* 0x000fe400078e02ff */
[----:B------:R-:W-:-:S02]  /*14cf0*/  IMAD R63, R48, R19, RZ ;  /* 0x00000013303f7224 */ /* 0x000fc400078e02ff */
[----:B------:R-:W-:Y:S02]  /*14d00*/  IMAD R10, R68, R43, R15 ;  /* 0x0000002b440a7224 */ /* 0x000fe400078e020f */
[C---:B------:R-:W-:Y:S02]  /*14d10*/  IMAD R80, R62.reuse, -0x1ece5fd7, R65 ;  /* 0xe131a0293e507824 */ /* 0x040fe400078e0241 */
[----:B------:R-:W-:Y:S02]  /*14d20*/  IMAD R65, R71, R28, R61 ;  /* 0x0000001c47417224 */ /* 0x000fe400078e023d */
[----:B------:R-:W-:Y:S02]  /*14d30*/  IMAD R62, R62, 0x30644e72, RZ ;  /* 0x30644e723e3e7824 */ /* 0x000fe400078e02ff */
[----:B------:R-:W-:Y:S02]  /*14d40*/  IMAD R15, R73, R8, R63 ;  /* 0x00000008490f7224 */ /* 0x000fe400078e023f */
[----:B------:R-:W-:-:S02]  /*14d50*/  IMAD R10, R48, R45, R10 ;  /* 0x0000002d300a7224 */ /* 0x000fc400078e020a */
[----:B------:R-:W-:Y:S02]  /*14d60*/  IMAD R8, R70, -0x7e7ea7a3, R83 ;  /* 0x8181585d46087824 */ /* 0x000fe400078e0253 */
[----:B------:R-:W-:Y:S02]  /*14d70*/  IMAD R67, R69, 0xdf490f1, RZ ;  /* 0x0df490f145437824 */ /* 0x000fe400078e02ff */
[----:B------:R-:W-:Y:S02]  /*14d80*/  IMAD R65, R66, R30, R65 ;  /* 0x0000001e42417224 */ /* 0x000fe400078e0241 */
[----:B------:R-:W-:Y:S01]  /*14d90*/  IMAD R79, R64, 0x30644e72, RZ ;  /* 0x30644e72404f7824 */ /* 0x000fe200078e02ff */
[----:B------:R-:W-:Y:S01]  /*14da0*/  LOP3.LUT R64, R62, 0xfffffffe, RZ, 0xc0, !PT ;  /* 0xfffffffe3e407812 */ /* 0x000fe200078ec0ff */
[----:B------:R-:W-:Y:S01]  /*14db0*/  IMAD R63, R73, R44, R10 ;  /* 0x0000002c493f7224 */ /* 0x000fe200078e020a */
[----:B------:R-:W-:Y:S01]  /*14dc0*/  SHF.R.S32.HI R10, RZ, 0x1f, R76 ;  /* 0x0000001fff0a7819 */ /* 0x000fe2000001144c */
[-C--:B------:R-:W-:Y:S01]  /*14dd0*/  IMAD R61, R48, R9.reuse, R82 ;  /* 0x00000009303d7224 */ /* 0x080fe200078e0252 */
[----:B------:R-:W-:Y:S01]  /*14de0*/  LOP3.LUT R62, R79, 0xfffffffe, RZ, 0xc0, !PT ;  /* 0xfffffffe4f3e7812 */ /* 0x000fe200078ec0ff */
[----:B------:R-:W-:Y:S01]  /*14df0*/  IMAD R9, R73, R9, R8 ;  /* 0x0000000949097224 */ /* 0x000fe200078e0208 */
[----:B------:R-:W-:Y:S01]  /*14e00*/  IADD3 R64, P0, PT, R64, R63, RZ ;  /* 0x0000003f40407210 */ /* 0x000fe20007f1e0ff */
[----:B------:R-:W-:Y:S01]  /*14e10*/  IMAD R8, R78, -0x47afba4a, R67 ;  /* 0xb85045b64e087824 */ /* 0x000fe200078e0243 */
[----:B------:R-:W-:Y:S01]  /*14e20*/  IADD3 R62, P1, PT, R62, R77, RZ ;  /* 0x0000004d3e3e7210 */ /* 0x000fe20007f3e0ff */
[----:B------:R-:W-:Y:S01]  /*14e30*/  IMAD R65, R68, R42, R65 ;  /* 0x0000002a44417224 */ /* 0x000fe200078e0241 */
[----:B------:R-:W-:Y:S01]  /*14e40*/  IADD3.X R76, PT, PT, RZ, RZ, RZ, P0, !PT ;  /* 0x000000ffff4c7210 */ /* 0x000fe200007fe4ff */
[----:B------:R-:W-:Y:S01]  /*14e50*/  IMAD R63, R75, 0x681240c5, R8 ;  /* 0x681240c54b3f7824 */ /* 0x000fe200078e0208 */
[----:B------:R-:W-:Y:S01]  /*14e60*/  IADD3.X R10, PT, PT, R10, -0x1, RZ, P2, P4 ;  /* 0xffffffff0a0a7810 */ /* 0x000fe200017e84ff */
[----:B------:R-:W-:-:S02]  /*14e70*/  IMAD R8, R48, R43, R65 ;  /* 0x0000002b30087224 */ /* 0x000fc400078e0241 */
[----:B------:R-:W-:Y:S02]  /*14e80*/  IMAD R67, R74, 0xdf490f1, RZ ;  /* 0x0df490f14a437824 */ /* 0x000fe400078e02ff */
[----:B------:R-:W-:Y:S02]  /*14e90*/  IMAD R65, R73, R45, R8 ;  /* 0x0000002d49417224 */ /* 0x000fe400078e0208 */
[C---:B------:R-:W-:Y:S02]  /*14ea0*/  IMAD R16, R69.reuse, 0x681240c5, R16 ;  /* 0x681240c545107824 */ /* 0x040fe400078e0210 */
[----:B------:R-:W-:Y:S01]  /*14eb0*/  IMAD R67, R70, -0x47afba4a, R67 ;  /* 0xb85045b646437824 */ /* 0x000fe200078e0243 */
[----:B------:R-:W-:Y:S01]  /*14ec0*/  IADD3 R76, P0, PT, R76, R65, RZ ;  /* 0x000000414c4c7210 */ /* 0x000fe20007f1e0ff */
[----:B------:R-:W-:Y:S02]  /*14ed0*/  IMAD R80, R69, 0x432eb066, R80 ;  /* 0x432eb06645507824 */ /* 0x000fe400078e0250 */
[----:B------:R-:W-:-:S02]  /*14ee0*/  IMAD.X R8, RZ, RZ, RZ, P1 ;  /* 0x000000ffff087224 */ /* 0x000fc400008e06ff */
[----:B------:R-:W-:Y:S02]  /*14ef0*/  IMAD R65, R66, R45, R16 ;  /* 0x0000002d42417224 */ /* 0x000fe400078e0210 */
[----:B------:R-:W-:Y:S01]  /*14f00*/  IMAD R67, R72, 0x681240c5, R67 ;  /* 0x681240c548437824 */ /* 0x000fe200078e0243 */
[----:B------:R-:W-:Y:S01]  /*14f10*/  IADD3 R17, P1, PT, R8, R17, RZ ;  /* 0x0000001108117210 */ /* 0x000fe20007f3e0ff */
[----:B------:R-:W-:Y:S02]  /*14f20*/  IMAD R69, R69, 0x47b01102, RZ ;  /* 0x47b0110245457824 */ /* 0x000fe400078e02ff */
[----:B------:R-:W-:Y:S02]  /*14f30*/  IMAD R80, R66, R43, R80 ;  /* 0x0000002b42507224 */ /* 0x000fe400078e0250 */
[----:B------:R-:W-:Y:S02]  /*14f40*/  IMAD R65, R68, R44, R65 ;  /* 0x0000002c44417224 */ /* 0x000fe400078e0241 */
[----:B------:R-:W-:-:S02]  /*14f50*/  IMAD.IADD R62, R62, 0x1, R67 ;  /* 0x000000013e3e7824 */ /* 0x000fc400078e0243 */
[----:B------:R-:W-:Y:S02]  /*14f60*/  IMAD R77, R74, 0x47b01102, RZ ;  /* 0x47b011024a4d7824 */ /* 0x000fe400078e02ff */
[----:B------:R-:W-:Y:S02]  /*14f70*/  IMAD R8, R78, -0x1ece5fd7, R69 ;  /* 0xe131a0294e087824 */ /* 0x000fe400078e0245 */
[----:B------:R-:W-:Y:S02]  /*14f80*/  IMAD R67, R68, R45, R80 ;  /* 0x0000002d44437224 */ /* 0x000fe400078e0250 */
[----:B------:R-:W-:Y:S01]  /*14f90*/  IMAD.IADD R64, R64, 0x1, R63 ;  /* 0x0000000140407824 */ /* 0x000fe200078e023f */
[----:B------:R-:W-:Y:S01]  /*14fa0*/  LOP3.LUT R63, R10, 0xd87cfd47, RZ, 0xc0, !PT ;  /* 0xd87cfd470a3f7812 */ /* 0x000fe200078ec0ff */
[----:B------:R-:W-:Y:S02]  /*14fb0*/  IMAD R65, R48, R29, R65 ;  /* 0x0000001d30417224 */ /* 0x000fe400078e0241 */
[----:B------:R-:W-:Y:S01]  /*14fc0*/  IMAD R71, R71, R27, RZ ;  /* 0x0000001b47477224 */ /* 0x000fe200078e02ff */
[----:B------:R-:W-:Y:S01]  /*14fd0*/  IADD3 R63, P2, PT, R63, R54, RZ ;  /* 0x000000363f3f7210 */ /* 0x000fe20007f5e0ff */
[----:B------:R-:W-:-:S02]  /*14fe0*/  IMAD R77, R70, -0x1ece5fd7, R77 ;  /* 0xe131a029464d7824 */ /* 0x000fc400078e024d */
[----:B------:R-:W-:Y:S02]  /*14ff0*/  IMAD R8, R75, 0x432eb066, R8 ;  /* 0x432eb0664b087824 */ /* 0x000fe400078e0208 */
[----:B------:R-:W-:Y:S02]  /*15000*/  IMAD R67, R48, R44, R67 ;  /* 0x0000002c30437224 */ /* 0x000fe400078e0243 */
[----:B------:R-:W-:Y:S02]  /*15010*/  IMAD R16, R78, -0x687e956f, R65 ;  /* 0x97816a914e107824 */ /* 0x000fe400078e0241 */
[----:B------:R-:W-:Y:S02]  /*15020*/  IMAD R71, R66, R28, R71 ;  /* 0x0000001c42477224 */ /* 0x000fe400078e0247 */
[----:B------:R-:W-:Y:S02]  /*15030*/  IMAD R54, R72, 0x432eb066, R77 ;  /* 0x432eb06648367824 */ /* 0x000fe400078e024d */
[----:B------:R-:W-:-:S02]  /*15040*/  IMAD R65, R47, -0x7e7ea7a3, R8 ;  /* 0x8181585d2f417824 */ /* 0x000fc400078e0208 */
[----:B------:R-:W-:Y:S02]  /*15050*/  IMAD R8, R78, -0x7e7ea7a3, R67 ;  /* 0x8181585d4e087824 */ /* 0x000fe400078e0243 */
[----:B------:R-:W-:Y:S02]  /*15060*/  IMAD R74, R49, -0x7e7ea7a3, R54 ;  /* 0x8181585d314a7824 */ /* 0x000fe400078e0236 */
[----:B------:R-:W-:Y:S02]  /*15070*/  IMAD R71, R68, R30, R71 ;  /* 0x0000001e44477224 */ /* 0x000fe400078e0247 */
[----:B------:R-:W-:Y:S02]  /*15080*/  IMAD R54, R73, R29, R8 ;  /* 0x0000001d49367224 */ /* 0x000fe400078e0208 */
[----:B------:R-:W-:Y:S02]  /*15090*/  IMAD R8, R48, R42, R71 ;  /* 0x0000002a30087224 */ /* 0x000fe400078e0247 */
[----:B------:R-:W-:-:S02]  /*150a0*/  IMAD R54, R75, 0xc5e1a99, R54 ;  /* 0x0c5e1a994b367824 */ /* 0x000fc400078e0236 */
[----:B------:R-:W-:Y:S02]  /*150b0*/  IMAD R16, R75, -0x7ff8138b, R16 ;  /* 0x8007ec754b107824 */ /* 0x000fe400078e0210 */
[----:B------:R-:W-:Y:S02]  /*150c0*/  IMAD R67, R78, 0x30644e72, RZ ;  /* 0x30644e724e437824 */ /* 0x000fe400078e02ff */
[----:B------:R-:W-:Y:S02]  /*150d0*/  IMAD.IADD R74, R17, 0x1, R74 ;  /* 0x00000001114a7824 */ /* 0x000fe400078e024a */
[----:B------:R-:W-:Y:S01]  /*150e0*/  IMAD R61, R70, -0x687e956f, R61 ;  /* 0x97816a91463d7824 */ /* 0x000fe200078e023d */
[----:B------:R-:W-:Y:S01]  /*150f0*/  LOP3.LUT R67, R67, 0xfffffffe, RZ, 0xc0, !PT ;  /* 0xfffffffe43437812 */ /* 0x000fe200078ec0ff */
[----:B------:R-:W-:Y:S02]  /*15100*/  IMAD R17, R73, R43, R8 ;  /* 0x0000002b49117224 */ /* 0x000fe400078e0208 */
[----:B------:R-:W-:-:S02]  /*15110*/  IMAD.IADD R76, R76, 0x1, R65 ;  /* 0x000000014c4c7824 */ /* 0x000fc400078e0241 */
[C---:B------:R-:W-:Y:S02]  /*15120*/  IMAD R54, R47.reuse, 0x6871ca8d, R54 ;  /* 0x6871ca8d2f367824 */ /* 0x040fe400078e0236 */
[C---:B------:R-:W-:Y:S02]  /*15130*/  IMAD R8, R72.reuse, 0xc5e1a99, R9 ;  /* 0x0c5e1a9948087824 */ /* 0x040fe400078e0209 */
[----:B------:R-:W-:Y:S02]  /*15140*/  IMAD R65, R47, 0x3c208c16, R16 ;  /* 0x3c208c162f417824 */ /* 0x000fe400078e0210 */
[----:B------:R-:W-:Y:S02]  /*15150*/  IMAD.X R16, RZ, RZ, RZ, P0 ;  /* 0x000000ffff107224 */ /* 0x000fe400000e06ff */
[----:B------:R-:W-:Y:S02]  /*15160*/  IMAD R78, R72, -0x7ff8138b, R61 ;  /* 0x8007ec75484e7824 */ /* 0x000fe400078e023d */
[----:B------:R-:W-:Y:S01]  /*15170*/  IMAD R54, R54, -0x1b799c77, RZ ;  /* 0xe486638936367824 */ /* 0x000fe200078e02ff */
[----:B------:R-:W-:Y:S01]  /*15180*/  IADD3 R67, P0, P4, R16, R17, R67 ;  /* 0x0000001110437210 */ /* 0x000fe20007c1e043 */
[----:B------:R-:W-:-:S02]  /*15190*/  IMAD R61, R49, 0x6871ca8d, R8 ;  /* 0x6871ca8d313d7824 */ /* 0x000fc400078e0208 */
[----:B------:R-:W-:-:S04]  /*151a0*/  IMAD.WIDE.U32 R8, R65, -0x1b799c77, RZ ;  /* 0xe486638941087825 */ /* 0x000fc800078e00ff */
[----:B------:R-:W-:Y:S02]  /*151b0*/  IMAD R8, R65, -0x782df87e, R54 ;  /* 0x87d2078241087824 */ /* 0x000fe400078e0236 */
[----:B------:R-:W-:Y:S02]  /*151c0*/  IMAD R17, R49, 0x3c208c16, R78 ;  /* 0x3c208c1631117824 */ /* 0x000fe400078e024e */
[----:B------:R-:W-:Y:S01]  /*151d0*/  IMAD R16, R61, -0x1b799c77, RZ ;  /* 0xe48663893d107824 */ /* 0x000fe200078e02ff */
[----:B------:R-:W-:Y:S01]  /*151e0*/  IADD3 R54, PT, PT, R9, R8, RZ ;  /* 0x0000000809367210 */ /* 0x000fe20007ffe0ff */
[----:B------:R-:W-:Y:S02]  /*151f0*/  IMAD R69, R70, 0x30644e72, RZ ;  /* 0x30644e7246457824 */ /* 0x000fe400078e02ff */
[----:B------:R-:W-:Y:S02]  /*15200*/  IMAD R77, R17, -0x782df87e, R16 ;  /* 0x87d20782114d7824 */ /* 0x000fe400078e0210 */
[----:B------:R-:W-:Y:S01]  /*15210*/  IMAD.X R16, RZ, RZ, RZ, P1 ;  /* 0x000000ffff107224 */ /* 0x000fe200008e06ff */
[----:B------:R-:W-:Y:S01]  /*15220*/  LOP3.LUT R69, R69, 0xfffffffe, RZ, 0xc0, !PT ;  /* 0xfffffffe45457812 */ /* 0x000fe200078ec0ff */
[----:B------:R-:W-:Y:S01]  /*15230*/  IMAD.WIDE.U32 R8, R17, -0x1b799c77, RZ ;  /* 0xe486638911087825 */ /* 0x000fe200078e00ff */
[----:B------:R-:W-:-:S03]  /*15240*/  LOP3.LUT R8, R10, 0x3c208c16, RZ, 0xc0, !PT ;  /* 0x3c208c160a087812 */ /* 0x000fc600078ec0ff */
[----:B------:R-:W-:Y:S01]  /*15250*/  IMAD.X R61, RZ, RZ, RZ, P2 ;  /* 0x000000ffff3d7224 */ /* 0x000fe200010e06ff */
[----:B------:R-:W-:Y:S01]  /*15260*/  IADD3 R69, P1, P2, R16, R60, R69 ;  /* 0x0000003c10457210 */ /* 0x000fe20007a3e045 */
[----:B------:R-:W-:Y:S02]  /*15270*/  IMAD R71, R66, R27, RZ ;  /* 0x0000001b42477224 */ /* 0x000fe400078e02ff */
[----:B------:R-:W-:Y:S01]  /*15280*/  IMAD R66, R47, -0x687e956f, R64 ;  /* 0x97816a912f427824 */ /* 0x000fe200078e0240 */
[----:B------:R-:W-:Y:S01]  /*15290*/  IADD3 R60, P5, P6, R61, R8, R55 ;  /* 0x000000083d3c7210 */ /* 0x000fe20007ebe037 */
[----:B------:R-:W-:Y:S02]  /*152a0*/  IMAD R71, R68, R28, R71 ;  /* 0x0000001c44477224 */ /* 0x000fe400078e0247 */
[----:B------:R-:W-:Y:S02]  /*152b0*/  IMAD R8, R75, 0xdf490f1, RZ ;  /* 0x0df490f14b087824 */ /* 0x000fe400078e02ff */
[----:B------:R-:W-:-:S02]  /*152c0*/  IMAD R70, R72, 0xdf490f1, RZ ;  /* 0x0df490f148467824 */ /* 0x000fc400078e02ff */
[----:B------:R-:W-:Y:S02]  /*152d0*/  IMAD R71, R48, R30, R71 ;  /* 0x0000001e30477224 */ /* 0x000fe400078e0247 */
[----:B------:R-:W-:Y:S02]  /*152e0*/  IMAD R8, R47, -0x47afba4a, R8 ;  /* 0xb85045b62f087824 */ /* 0x000fe400078e0208 */
[----:B------:R-:W-:Y:S02]  /*152f0*/  IMAD R55, R65, -0x7ff8138b, R66 ;  /* 0x8007ec7541377824 */ /* 0x000fe400078e0242 */
[----:B------:R-:W-:Y:S02]  /*15300*/  IMAD R78, R49, -0x47afba4a, R70 ;  /* 0xb85045b6314e7824 */ /* 0x000fe400078e0246 */
[----:B------:R-:W-:Y:S02]  /*15310*/  IMAD R64, R73, R42, R71 ;  /* 0x0000002a49407224 */ /* 0x000fe400078e0247 */
[----:B------:R-:W-:Y:S01]  /*15320*/  IMAD R70, R65, 0x681240c5, R8 ;  /* 0x681240c541467824 */ /* 0x000fe200078e0208 */
[----:B------:R-:W-:Y:S01]  /*15330*/  IADD3.X R8, PT, PT, RZ, RZ, RZ, P5, P6 ;  /* 0x000000ffff087210 */ /* 0x000fe20002fec4ff */
[----:B------:R-:W-:Y:S01]  /*15340*/  IMAD R66, R54, 0x3c208c16, R55 ;  /* 0x3c208c1636427824 */ /* 0x000fe200078e0237 */
[----:B------:R-:W-:Y:S01]  /*15350*/  IADD3.X R55, PT, PT, RZ, RZ, RZ, P0, P4 ;  /* 0x000000ffff377210 */ /* 0x000fe200007e84ff */
[----:B------:R-:W-:Y:S01]  /*15360*/  IMAD.IADD R16, R9, 0x1, R77 ;  /* 0x0000000109107824 */ /* 0x000fe200078e024d */
[----:B------:R-:W-:Y:S01]  /*15370*/  LOP3.LUT R9, R10, 0x6871ca8d, RZ, 0xc0, !PT ;  /* 0x6871ca8d0a097812 */ /* 0x000fe200078ec0ff */
[----:B------:R-:W-:Y:S01]  /*15380*/  IMAD.IADD R61, R67, 0x1, R70 ;  /* 0x00000001433d7824 */ /* 0x000fe200078e0246 */
[----:B------:R-:W-:Y:S01]  /*15390*/  IADD3 R67, P4, PT, R55, R64, RZ ;  /* 0x0000004037437210 */ /* 0x000fe20007f9e0ff */
[----:B------:R-:W-:Y:S01]  /*153a0*/  IMAD R71, R65, 0xc5e1a99, R76 ;  /* 0x0c5e1a9941477824 */ /* 0x000fe200078e024c */
[----:B------:R-:W-:Y:S01]  /*153b0*/  IADD3 R55, P5, PT, R66, 0x278302b9, RZ ;  /* 0x278302b942377810 */ /* 0x000fe20007fbe0ff */
[----:B------:R-:W-:Y:S01]  /*153c0*/  IMAD R66, R75, 0x47b01102, RZ ;  /* 0x47b011024b427824 */ /* 0x000fe200078e02ff */
[----:B------:R-:W-:Y:S01]  /*153d0*/  IADD3 R58, P0, P6, R8, R9, R58 ;  /* 0x00000009083a7210 */ /* 0x000fe20007e1e03a */
[----:B------:R-:W-:Y:S01]  /*153e0*/  IMAD R9, R68, R27, RZ ;  /* 0x0000001b44097224 */ /* 0x000fe200078e02ff */
[----:B------:R-:W-:Y:S01]  /*153f0*/  IADD3.X R80, PT, PT, RZ, -0x1, RZ, P5, !PT ;  /* 0xffffffffff507810 */ /* 0x000fe20002ffe4ff */
[----:B------:R-:W-:Y:S01]  /*15400*/  IMAD R68, R54, 0x6871ca8d, R71 ;  /* 0x6871ca8d36447824 */ /* 0x000fe200078e0247 */
[----:B------:R-:W-:Y:S01]  /*15410*/  IADD3.X R8, PT, PT, RZ, RZ, RZ, P1, P2 ;  /* 0x000000ffff087210 */ /* 0x000fe20000fe44ff */
[----:B------:R-:W-:Y:S01]  /*15420*/  IMAD R64, R48, R28, R9 ;  /* 0x0000001c30407224 */ /* 0x000fe200078e0209 */
[----:B------:R-:W-:Y:S01]  /*15430*/  SHF.R.S32.HI R9, RZ, 0x1f, R80 ;  /* 0x0000001fff097819 */ /* 0x000fe20000011450 */
[C---:B------:R-:W-:Y:S01]  /*15440*/  IMAD R70, R47.reuse, -0x1ece5fd7, R66 ;  /* 0xe131a0292f467824 */ /* 0x040fe200078e0242 */
[----:B------:R-:W-:Y:S01]  /*15450*/  IADD3 R23, P1, PT, R8, R23, RZ ;  /* 0x0000001708177210 */ /* 0x000fe20007f3e0ff */
[----:B------:R-:W-:Y:S01]  /*15460*/  IMAD R66, R47, 0x30644e72, RZ ;  /* 0x30644e722f427824 */ /* 0x000fe200078e02ff */
[----:B------:R-:W-:Y:S01]  /*15470*/  IADD3 R8, P2, P5, R68, -0x3c208c16, R9 ;  /* 0xc3df73ea44087810 */ /* 0x000fe20007d5e009 */
[----:B------:R-:W-:Y:S01]  /*15480*/  IMAD R47, R73, R30, R64 ;  /* 0x0000001e492f7224 */ /* 0x000fe200078e0240 */
[----:B------:R-:W-:Y:S01]  /*15490*/  SHF.R.S32.HI R80, RZ, 0x1f, R80 ;  /* 0x0000001fff507819 */ /* 0x000fe20000011450 */
[----:B------:R-:W-:Y:S01]  /*154a0*/  IMAD R72, R72, 0x47b01102, RZ ;  /* 0x47b0110248487824 */ /* 0x000fe200078e02ff */
[----:B------:R-:W-:Y:S01]  /*154b0*/  LOP3.LUT R9, R66, 0xfffffffe, RZ, 0xc0, !PT ;  /* 0xfffffffe42097812 */ /* 0x000fe200078ec0ff */
[----:B------:R-:W-:Y:S01]  /*154c0*/  IMAD.X R64, RZ, RZ, RZ, P4 ;  /* 0x000000ffff407224 */ /* 0x000fe200020e06ff */
[----:B------:R-:W-:Y:S01]  /*154d0*/  IADD3.X R80, PT, PT, RZ, -0x1, R80, P2, P5 ;  /* 0xffffffffff507810 */ /* 0x000fe200017ea450 */
[----:B------:R-:W-:Y:S01]  /*154e0*/  IMAD R66, R48, R27, RZ ;  /* 0x0000001b30427224 */ /* 0x000fe200078e02ff */
[----:B------:R-:W-:Y:S01]  /*154f0*/  LOP3.LUT R68, R10, 0x97816a91, RZ, 0xc0, !PT ;  /* 0x97816a910a447812 */ /* 0x000fe200078ec0ff */
[----:B------:R-:W-:Y:S01]  /*15500*/  IMAD R72, R49, -0x1ece5fd7, R72 ;  /* 0xe131a02931487824 */ /* 0x000fe200078e0248 */
[----:B------:R-:W-:Y:S01]  /*15510*/  IADD3 R48, P2, P4, R64, R9, R47 ;  /* 0x0000000940307210 */ /* 0x000fe20007c5e02f */
[----:B------:R-:W-:-:S02]  /*15520*/  IMAD R9, R73, R28, R66 ;  /* 0x0000001c49097224 */ /* 0x000fc400078e0242 */
[C---:B------:R-:W-:Y:S01]  /*15530*/  IMAD R64, R17.reuse, 0x432eb066, R72 ;  /* 0x432eb06611407824 */ /* 0x040fe200078e0248 */
[----:B------:R-:W-:Y:S01]  /*15540*/  IADD3.X R72, PT, PT, RZ, RZ, RZ, P2, P4 ;  /* 0x000000ffff487210 */ /* 0x000fe200017e84ff */
[----:B------:R-:W-:Y:S02]  /*15550*/  IMAD R78, R17, 0x681240c5, R78 ;  /* 0x681240c5114e7824 */ /* 0x000fe400078e024e */
[----:B------:R-:W-:Y:S01]  /*15560*/  IMAD R61, R54, -0x687e956f, R61 ;  /* 0x97816a91363d7824 */ /* 0x000fe200078e023d */
[----:B------:R-:W-:Y:S01]  /*15570*/  IADD3 R72, P5, PT, R72, R9, RZ ;  /* 0x0000000948487210 */ /* 0x000fe20007fbe0ff */
[----:B------:R-:W-:Y:S01]  /*15580*/  IMAD.IADD R69, R69, 0x1, R78 ;  /* 0x0000000145457824 */ /* 0x000fe200078e024e */
[----:B------:R-:W-:Y:S01]  /*15590*/  SHF.R.S32.HI R78, RZ, 0x1f, R80 ;  /* 0x0000001fff4e7819 */ /* 0x000fe20000011450 */
[----:B------:R-:W-:Y:S01]  /*155a0*/  IMAD.IADD R47, R23, 0x1, R64 ;  /* 0x00000001172f7824 */ /* 0x000fe200078e0240 */
[----:B------:R-:W-:Y:S01]  /*155b0*/  SHF.R.S32.HI R80, RZ, 0x1f, R80 ;  /* 0x0000001fff507819 */ /* 0x000fe20000011450 */
[----:B------:R-:W-:Y:S01]  /*155c0*/  IMAD.X R9, RZ, RZ, RZ, P5 ;  /* 0x000000ffff097224 */ /* 0x000fe200028e06ff */
[----:B------:R-:W-:Y:S01]  /*155d0*/  IADD3 R23, P5, PT, R55, -0x278302b9, RZ ;  /* 0xd87cfd4737177810 */ /* 0x000fe20007fbe0ff */
[----:B------:R-:W-:Y:S01]  /*155e0*/  IMAD R64, R54, 0x30644e72, RZ ;  /* 0x30644e7236407824 */ /* 0x000fe200078e02ff */
[----:B------:R-:W-:Y:S01]  /*155f0*/  IADD3 R78, P2, P4, R61, -0x6871ca8d, R78 ;  /* 0x978e35733d4e7810 */ /* 0x000fe20007c5e04e */
[----:B------:R-:W-:Y:S01]  /*15600*/  IMAD R70, R65, 0x432eb066, R70 ;  /* 0x432eb06641467824 */ /* 0x000fe200078e0246 */
[----:B------:R-:W-:Y:S01]  /*15610*/  IADD3.X R61, PT, PT, RZ, RZ, RZ, P5, !PT ;  /* 0x000000ffff3d7210 */ /* 0x000fe20002ffe4ff */
[----:B------:R-:W-:Y:S01]  /*15620*/  IMAD.X R66, RZ, RZ, RZ, P1 ;  /* 0x000000ffff427224 */ /* 0x000fe200008e06ff */
[----:B------:R-:W-:Y:S01]  /*15630*/  IADD3 R52, P1, PT, R52, -R23, RZ ;  /* 0x8000001734347210 */ /* 0x000fe20007f3e0ff */
[C---:B------:R-:W-:Y:S01]  /*15640*/  IMAD R75, R73.reuse, R19, RZ ;  /* 0x00000013494b7224 */ /* 0x040fe200078e02ff */
[----:B------:R-:W-:Y:S01]  /*15650*/  LOP3.LUT R64, R64, 0xfffffffe, RZ, 0xc0, !PT ;  /* 0xfffffffe40407812 */ /* 0x000fe200078ec0ff */
[----:B------:R-:W-:Y:S01]  /*15660*/  IMAD R73, R73, R27, RZ ;  /* 0x0000001b49497224 */ /* 0x000fe200078e02ff */
[----:B------:R-:W-:Y:S01]  /*15670*/  IADD3.X R80, PT, PT, RZ, -0x1, R80, P2, P4 ;  /* 0xffffffffff507810 */ /* 0x000fe200017e8450 */
[----:B------:R-:W-:-:S02]  /*15680*/  IMAD.IADD R67, R67, 0x1, R70 ;  /* 0x0000000143437824 */ /* 0x000fc400078e0246 */
[----:B------:R-:W-:Y:S01]  /*15690*/  IMAD R70, R49, -0x687e956f, R62 ;  /* 0x97816a9131467824 */ /* 0x000fe200078e023e */
[----:B------:R-:W-:Y:S01]  /*156a0*/  IADD3 R64, P2, P4, R9, R64, R73 ;  /* 0x0000004009407210 */ /* 0x000fe20007c5e049 */
[----:B------:R-:W-:Y:S01]  /*156b0*/  IMAD.X R76, RZ, RZ, -0x1, P1 ;  /* 0xffffffffff4c7424 */ /* 0x000fe200008e06ff */
[----:B------:R-:W-:Y:S01]  /*156c0*/  IADD3 R61, P1, P5, R61, 0x3c208c16, R8 ;  /* 0x3c208c163d3d7810 */ /* 0x000fe20007d3e008 */
[----:B------:R-:W-:Y:S01]  /*156d0*/  IMAD R49, R49, 0x30644e72, RZ ;  /* 0x30644e7231317824 */ /* 0x000fe200078e02ff */
[----:B------:R-:W-:Y:S01]  /*156e0*/  SHF.R.S32.HI R73, RZ, 0x1f, R80 ;  /* 0x0000001fff497819 */ /* 0x000fe20000011450 */
[----:B------:R-:W-:Y:S01]  /*156f0*/  IMAD R8, R54, -0x7e7ea7a3, R67 ;  /* 0x8181585d36087824 */ /* 0x000fe200078e0243 */
[----:B------:R-:W-:Y:S01]  /*15700*/  IADD3.X R71, PT, PT, RZ, RZ, RZ, P1, P5 ;  /* 0x000000ffff477210 */ /* 0x000fe20000fea4ff */
[----:B------:R-:W-:Y:S01]  /*15710*/  IMAD R19, R63, R44, RZ ;  /* 0x0000002c3f137224 */ /* 0x000fe200078e02ff */
[----:B------:R-:W-:Y:S01]  /*15720*/  LOP3.LUT R9, R49, 0xfffffffe, RZ, 0xc0, !PT ;  /* 0xfffffffe31097812 */ /* 0x000fe200078ec0ff */
[C---:B------:R-:W-:Y:S01]  /*15730*/  IMAD R49, R63.reuse, R43, RZ ;  /* 0x0000002b3f317224 */ /* 0x040fe200078e02ff */
[----:B------:R-:W-:Y:S01]  /*15740*/  IADD3 R73, P1, P5, R8, 0x687e956f, R73 ;  /* 0x687e956f08497810 */ /* 0x000fe20007d3e049 */
[-C--:B------:R-:W-:Y:S01]  /*15750*/  IMAD R8, R63, R29.reuse, RZ ;  /* 0x0000001d3f087224 */ /* 0x080fe200078e02ff */
[----:B------:R-:W-:Y:S01]  /*15760*/  IADD3.X R62, PT, PT, RZ, RZ, RZ, P2, P4 ;  /* 0x000000ffff3e7210 */ /* 0x000fe200017e84ff */
[----:B------:R-:W-:Y:S01]  /*15770*/  IMAD R19, R60, R29, R19 ;  /* 0x0000001d3c137224 */ /* 0x000fe200078e0213 */
[----:B------:R-:W-:Y:S01]  /*15780*/  IADD3 R66, P2, P4, R66, R9, R24 ;  /* 0x0000000942427210 */ /* 0x000fe20007c5e018 */
[----:B------:R-:W-:Y:S01]  /*15790*/  IMAD R9, R17, -0x7ff8138b, R70 ;  /* 0x8007ec7511097824 */ /* 0x000fe200078e0246 */
[----:B------:R-:W-:Y:S01]  /*157a0*/  SHF.R.S32.HI R80, RZ, 0x1f, R80 ;  /* 0x0000001fff507819 */ /* 0x000fe20000011450 */
[----:B------:R-:W-:-:S02]  /*157b0*/  IMAD R79, R63, R45, RZ ;  /* 0x0000002d3f4f7224 */ /* 0x000fc400078e02ff */
[C---:B------:R-:W-:Y:S01]  /*157c0*/  IMAD R55, R63.reuse, R42, RZ ;  /* 0x0000002a3f377224 */ /* 0x040fe200078e02ff */
[----:B------:R-:W-:Y:S01]  /*157d0*/  IADD3.X R80, PT, PT, RZ, -0x1, R80, P1, P5 ;  /* 0xffffffffff507810 */ /* 0x000fe20000fea450 */
[C---:B------:R-:W-:Y:S02]  /*157e0*/  IMAD R77, R63.reuse, R30, RZ ;  /* 0x0000001e3f4d7224 */ /* 0x040fe400078e02ff */
[C---:B------:R-:W-:Y:S01]  /*157f0*/  IMAD R67, R63.reuse, R28, RZ ;  /* 0x0000001c3f437224 */ /* 0x040fe200078e02ff */
[----:B------:R-:W-:Y:S01]  /*15800*/  SHF.R.S32.HI R82, RZ, 0x1f, R80 ;  /* 0x0000001fff527819 */ /* 0x000fe20000011450 */
[----:B------:R-:W-:Y:S02]  /*15810*/  IMAD R63, R63, R27, RZ ;  /* 0x0000001b3f3f7224 */ /* 0x000fe400078e02ff */
[----:B------:R-:W-:Y:S02]  /*15820*/  IMAD R70, R8, 0xc5e1a99, R49 ;  /* 0x0c5e1a9908467824 */ /* 0x000fe400078e0231 */
[----:B------:R-:W-:-:S02]  /*15830*/  IMAD R49, R19, -0x1b799c77, RZ ;  /* 0xe486638913317824 */ /* 0x000fc400078e02ff */
[C---:B------:R-:W-:Y:S02]  /*15840*/  IMAD R24, R8.reuse, 0x681240c5, R55 ;  /* 0x681240c508187824 */ /* 0x040fe400078e0237 */
[C---:B------:R-:W-:Y:S02]  /*15850*/  IMAD R19, R8.reuse, 0xdf490f1, R67 ;  /* 0x0df490f108137824 */ /* 0x040fe400078e0243 */
[----:B------:R-:W-:Y:S02]  /*15860*/  IMAD R55, R8, 0x47b01102, R63 ;  /* 0x47b0110208377824 */ /* 0x000fe400078e023f */
[----:B------:R-:W-:Y:S02]  /*15870*/  IMAD R67, R16, 0x3c208c16, R9 ;  /* 0x3c208c1610437824 */ /* 0x000fe400078e0209 */
[C---:B------:R-:W-:Y:S01]  /*15880*/  IMAD R63, R8.reuse, -0x782df87e, R49 ;  /* 0x87d20782083f7824 */ /* 0x040fe200078e0231 */
[--C-:B------:R-:W-:Y:S01]  /*15890*/  SHF.R.S32.HI R49, RZ, 0x1f, R76.reuse ;  /* 0x0000001fff317819 */ /* 0x100fe2000001144c */
[C---:B------:R-:W-:Y:S01]  /*158a0*/  IMAD R79, R8.reuse, -0x7ff8138b, R79 ;  /* 0x8007ec75084f7824 */ /* 0x040fe200078e024f */
[----:B------:R-:W-:Y:S01]  /*158b0*/  SHF.R.S32.HI R76, RZ, 0x1f, R76 ;  /* 0x0000001fff4c7819 */ /* 0x000fe2000001144c */
[----:B------:R-:W-:-:S02]  /*158c0*/  IMAD R77, R8, 0x432eb066, R77 ;  /* 0x432eb066084d7824 */ /* 0x000fc400078e024d */
[----:B------:R-:W-:Y:S01]  /*158d0*/  IMAD.WIDE.U32 R8, R8, -0x1b799c77, RZ ;  /* 0xe486638908087825 */ /* 0x000fe200078e00ff */
[----:B------:R-:W-:Y:S02]  /*158e0*/  IADD3.X R8, PT, PT, RZ, RZ, RZ, P0, P6 ;  /* 0x000000ffff087210 */ /* 0x000fe400007ec4ff */
[----:B------:R-:W-:Y:S01]  /*158f0*/  IADD3 R67, P0, PT, R67, 0x278302b9, RZ ;  /* 0x278302b943437810 */ /* 0x000fe20007f1e0ff */
[----:B------:R-:W-:Y:S01]  /*15900*/  IMAD R81, R60, R45, R70 ;  /* 0x0000002d3c517224 */ /* 0x000fe200078e0246 */
[----:B------:R-:W-:Y:S01]  /*15910*/  IADD3 R50, P5, P6, R50, R49, -R61 ;  /* 0x0000003132327210 */ /* 0x000fe20007ebe83d */
[-C--:B------:R-:W-:Y:S02]  /*15920*/  IMAD R79, R60, R44.reuse, R79 ;  /* 0x0000002c3c4f7224 */ /* 0x080fe400078e024f */
[----:B------:R-:W-:Y:S01]  /*15930*/  IMAD.X R49, RZ, RZ, -0x1, P0 ;  /* 0xffffffffff317424 */ /* 0x000fe200000e06ff */
[----:B------:R-:W-:Y:S01]  /*15940*/  IADD3.X R76, PT, PT, RZ, -0x1, R76, P5, P6 ;  /* 0xffffffffff4c7810 */ /* 0x000fe20002fec44c */
[----:B------:R-:W-:Y:S01]  /*15950*/  IMAD R81, R58, R44, R81 ;  /* 0x0000002c3a517224 */ /* 0x000fe200078e0251 */
[----:B------:R-:W-:Y:S01]  /*15960*/  IADD3 R68, P0, P1, R8, R68, R31 ;  /* 0x0000004408447210 */ /* 0x000fe2000791e01f */
[----:B------:R-:W-:Y:S01]  /*15970*/  IMAD.IADD R31, R9, 0x1, R63 ;  /* 0x00000001091f7824 */ /* 0x000fe200078e023f */
[----:B------:R-:W-:Y:S01]  /*15980*/  IADD3 R63, P5, P6, R78, 0x6871ca8d, R71 ;  /* 0x6871ca8d4e3f7810 */ /* 0x000fe20007ebe047 */
[----:B------:R-:W-:Y:S01]  /*15990*/  IMAD R9, R65, 0xdf490f1, R48 ;  /* 0x0df490f141097824 */ /* 0x000fe200078e0230 */
[----:B------:R-:W-:Y:S01]  /*159a0*/  SHF.R.S32.HI R48, RZ, 0x1f, R76 ;  /* 0x0000001fff307819 */ /* 0x000fe2000001144c */
[----:B------:R-:W-:Y:S01]  /*159b0*/  IMAD R71, R17, 0xc5e1a99, R74 ;  /* 0x0c5e1a9911477824 */ /* 0x000fe200078e024a */
[----:B------:R-:W-:Y:S01]  /*159c0*/  IADD3.X R78, PT, PT, RZ, RZ, RZ, P2, P4 ;  /* 0x000000ffff4e7210 */ /* 0x000fe200017e84ff */
[----:B------:R-:W-:Y:S01]  /*159d0*/  IMAD R9, R54, -0x47afba4a, R9 ;  /* 0xb85045b636097824 */ /* 0x000fe200078e0209 */
[----:B------:R-:W-:Y:S01]  /*159e0*/  IADD3 R48, P2, P4, R51, R48, -R63 ;  /* 0x0000003033307210 */ /* 0x000fe20007c5e83f */
[C---:B------:R-:W-:Y:S01]  /*159f0*/  IMAD R51, R16.reuse, 0x6871ca8d, R71 ;  /* 0x6871ca8d10337824 */ /* 0x040fe200078e0247 */
[----:B------:R-:W-:Y:S01]  /*15a00*/  SHF.R.S32.HI R76, RZ, 0x1f, R76 ;  /* 0x0000001fff4c7819 */ /* 0x000fe2000001144c */
[----:B------:R-:W-:Y:S01]  /*15a10*/  IMAD R84, R16, -0x7e7ea7a3, R47 ;  /* 0x8181585d10547824 */ /* 0x000fe200078e022f */
[----:B------:R-:W-:Y:S01]  /*15a20*/  IADD3.X R8, PT, PT, RZ, RZ, RZ, P5, P6 ;  /* 0x000000ffff087210 */ /* 0x000fe20002fec4ff */
[----:B------:R-:W-:Y:S01]  /*15a30*/  IMAD R77, R60, R42, R77 ;  /* 0x0000002a3c4d7224 */ /* 0x000fe200078e024d */
[----:B------:R-:W-:-:S02]  /*15a40*/  IADD3.X R76, PT, PT, RZ, -0x1, R76, P2, P4 ;  /* 0xffffffffff4c7810 */ /* 0x000fc400017e844c */
[----:B------:R-:W-:Y:S01]  /*15a50*/  IADD3 R82, P5, P6, R9, 0x7e7ea7a3, R82 ;  /* 0x7e7ea7a309527810 */ /* 0x000fe20007ebe052 */
[----:B------:R-:W-:Y:S01]  /*15a60*/  IMAD R9, R65, 0x47b01102, R72 ;  /* 0x47b0110241097824 */ /* 0x000fe200078e0248 */
[----:B------:R-:W-:Y:S02]  /*15a70*/  SHF.R.S32.HI R71, RZ, 0x1f, R80 ;  /* 0x0000001fff477819 */ /* 0x000fe40000011450 */
[----:B------:R-:W-:Y:S02]  /*15a80*/  SHF.R.S32.HI R74, RZ, 0x1f, R49 ;  /* 0x0000001fff4a7819 */ /* 0x000fe40000011431 */
[----:B------:R-:W-:Y:S01]  /*15a90*/  IADD3 R65, P2, P4, R73, -0x687e956f, R8 ;  /* 0x97816a9149417810 */ /* 0x000fe20007c5e008 */
[----:B------:R-:W-:Y:S01]  /*15aa0*/  IMAD R73, R54, -0x1ece5fd7, R9 ;  /* 0xe131a02936497824 */ /* 0x000fe200078e0209 */
[----:B------:R-:W-:Y:S02]  /*15ab0*/  SHF.R.S32.HI R8, RZ, 0x1f, R76 ;  /* 0x0000001fff087819 */ /* 0x000fe4000001144c */
[----:B------:R-:W-:-:S02]  /*15ac0*/  IADD3.X R71, PT, PT, RZ, -0x1, R71, P5, P6 ;  /* 0xffffffffff477810 */ /* 0x000fc40002fec447 */
[----:B------:R-:W-:Y:S02]  /*15ad0*/  IADD3 R74, P5, P6, R51, -0x3c208c16, R74 ;  /* 0xc3df73ea334a7810 */ /* 0x000fe40007ebe04a */
[----:B------:R-:W-:Y:S02]  /*15ae0*/  IADD3.X R51, PT, PT, RZ, RZ, RZ, P2, P4 ;  /* 0x000000ffff337210 */ /* 0x000fe400017e84ff */
[----:B------:R-:W-:Y:S02]  /*15af0*/  IADD3 R54, P2, P4, R53, R8, -R65 ;  /* 0x0000000835367210 */ /* 0x000fe40007c5e841 */
[----:B------:R-:W-:Y:S02]  /*15b00*/  SHF.R.S32.HI R76, RZ, 0x1f, R76 ;  /* 0x0000001fff4c7819 */ /* 0x000fe4000001144c */
[----:B------:R-:W-:Y:S02]  /*15b10*/  SHF.R.S32.HI R80, RZ, 0x1f, R71 ;  /* 0x0000001fff507819 */ /* 0x000fe40000011447 */
[----:B------:R-:W-:-:S02]  /*15b20*/  SHF.R.S32.HI R9, RZ, 0x1f, R49 ;  /* 0x0000001fff097819 */ /* 0x000fc40000011431 */
[----:B------:R-:W-:Y:S02]  /*15b30*/  IADD3.X R76, PT, PT, RZ, -0x1, R76, P2, P4 ;  /* 0xffffffffff4c7810 */ /* 0x000fe400017e844c */
[----:B------:R-:W-:Y:S02]  /*15b40*/  IADD3 R80, P2, P4, R73, 0x47afba4a, R80 ;  /* 0x47afba4a49507810 */ /* 0x000fe40007c5e050 */
[----:B------:R-:W-:Y:S02]  /*15b50*/  SHF.R.S32.HI R71, RZ, 0x1f, R71 ;  /* 0x0000001fff477819 */ /* 0x000fe40000011447 */
[----:B------:R-:W-:Y:S02]  /*15b60*/  IADD3.X R53, PT, PT, RZ, -0x1, R9, P5, P6 ;  /* 0xffffffffff357810 */ /* 0x000fe40002fec409 */
[----:B------:R-:W-:Y:S02]  /*15b70*/  IADD3 R78, P5, PT, R78, R15, RZ ;  /* 0x0000000f4e4e7210 */ /* 0x000fe40007fbe0ff */
[----:B------:R-:W-:-:S02]  /*15b80*/  IADD3 R49, P6, PT, R67, -0x278302b9, RZ ;  /* 0xd87cfd4743317810 */ /* 0x000fc40007fde0ff */
[----:B------:R-:W-:Y:S01]  /*15b90*/  LOP3.LUT R73, R10, 0x8181585d, RZ, 0xc0, !PT ;  /* 0x8181585d0a497812 */ /* 0x000fe200078ec0ff */
[----:B------:R-:W-:Y:S01]  /*15ba0*/  IMAD.X R15, RZ, RZ, RZ, P5 ;  /* 0x000000ffff0f7224 */ /* 0x000fe200028e06ff */
[----:B------:R-:W-:Y:S02]  /*15bb0*/  IADD3.X R8, PT, PT, RZ, RZ, RZ, P0, P1 ;  /* 0x000000ffff087210 */ /* 0x000fe400007e24ff */
[----:B------:R-:W-:Y:S02]  /*15bc0*/  IADD3.X R71, PT, PT, RZ, -0x1, R71, P2, P4 ;  /* 0xffffffffff477810 */ /* 0x000fe400017e8447 */
[----:B------:R-:W-:Y:S01]  /*15bd0*/  IADD3 R67, P2, P4, R82, -0x7e7ea7a3, R51 ;  /* 0x8181585d52437810 */ /* 0x000fe20007c5e033 */
[----:B------:R-:W-:Y:S01]  /*15be0*/  IMAD.X R51, RZ, RZ, RZ, P6 ;  /* 0x000000ffff337224 */ /* 0x000fe200030e06ff */
[----:B------:R-:W-:Y:S02]  /*15bf0*/  SHF.R.S32.HI R9, RZ, 0x1f, R76 ;  /* 0x0000001fff097819 */ /* 0x000fe4000001144c */
[----:B------:R-:W-:-:S02]  /*15c00*/  IADD3 R73, P0, P1, R8, R73, R56 ;  /* 0x0000004908497210 */ /* 0x000fc4000791e038 */
[----:B------:R-:W-:Y:S01]  /*15c10*/  IADD3 R56, P5, P6, R32, R9, -R67 ;  /* 0x0000000920387210 */ /* 0x000fe20007ebe843 */
[C---:B------:R-:W-:Y:S01]  /*15c20*/  IMAD R9, R16.reuse, -0x687e956f, R69 ;  /* 0x97816a9110097824 */ /* 0x040fe200078e0245 */
[----:B------:R-:W-:Y:S02]  /*15c30*/  SHF.R.S32.HI R76, RZ, 0x1f, R76 ;  /* 0x0000001fff4c7819 */ /* 0x000fe4000001144c */
[--C-:B------:R-:W-:Y:S02]  /*15c40*/  SHF.R.S32.HI R72, RZ, 0x1f, R53.reuse ;  /* 0x0000001fff487819 */ /* 0x100fe40000011435 */
[----:B------:R-:W-:Y:S02]  /*15c50*/  IADD3.X R76, PT, PT, RZ, -0x1, R76, P5, P6 ;  /* 0xffffffffff4c7810 */ /* 0x000fe40002fec44c */
[----:B------:R-:W-:Y:S01]  /*15c60*/  IADD3 R72, P5, P6, R9, -0x6871ca8d, R72 ;  /* 0x978e357309487810 */ /* 0x000fe20007ebe048 */
[C---:B------:R-:W-:Y:S01]  /*15c70*/  IMAD R9, R17.reuse, 0xdf490f1, R66 ;  /* 0x0df490f111097824 */ /* 0x040fe200078e0242 */
[----:B------:R-:W-:Y:S01]  /*15c80*/  SHF.R.S32.HI R70, RZ, 0x1f, R53 ;  /* 0x0000001fff467819 */ /* 0x000fe20000011435 */
[----:B------:R-:W-:Y:S01]  /*15c90*/  IMAD R66, R16, 0x30644e72, RZ ;  /* 0x30644e7210427824 */ /* 0x000fe200078e02ff */
[----:B------:R-:W-:Y:S01]  /*15ca0*/  IADD3.X R69, PT, PT, RZ, RZ, RZ, P2, P4 ;  /* 0x000000ffff457210 */ /* 0x000fe200017e84ff */
[----:B------:R-:W-:Y:S01]  /*15cb0*/  IMAD R17, R17, 0x47b01102, R78 ;  /* 0x47b0110211117824 */ /* 0x000fe200078e024e */
[----:B------:R-:W-:Y:S01]  /*15cc0*/  IADD3 R51, P2, P4, R51, 0x3c208c16, R74 ;  /* 0x3c208c1633337810 */ /* 0x000fe20007c5e04a */
[-C--:B------:R-:W-:Y:S01]  /*15cd0*/  IMAD R78, R68, R29.reuse, R81 ;  /* 0x0000001d444e7224 */ /* 0x080fe200078e0251 */
[----:B------:R-:W-:Y:S01]  /*15ce0*/  LOP3.LUT R66, R66, 0xfffffffe, RZ, 0xc0, !PT ;  /* 0xfffffffe42427812 */ /* 0x000fe200078ec0ff */
[----:B------:R-:W-:Y:S01]  /*15cf0*/  IMAD R74, R58, R29, R79 ;  /* 0x0000001d3a4a7224 */ /* 0x000fe200078e024f */
[----:B------:R-:W-:Y:S01]  /*15d00*/  IADD3.X R70, PT, PT, RZ, -0x1, R70, P5, P6 ;  /* 0xffffffffff467810 */ /* 0x000fe20002fec446 */
[----:B------:R-:W-:Y:S01]  /*15d10*/  IMAD R78, R31, 0x6871ca8d, R78 ;  /* 0x6871ca8d1f4e7824 */ /* 0x000fe200078e024e */
[----:B------:R-:W-:Y:S01]  /*15d20*/  IADD3 R69, P5, P6, R80, -0x47afba4a, R69 ;  /* 0xb85045b650457810 */ /* 0x000fe20007ebe045 */
[----:B------:R-:W-:Y:S01]  /*15d30*/  IMAD R80, R16, -0x47afba4a, R9 ;  /* 0xb85045b610507824 */ /* 0x000fe200078e0209 */
[----:B------:R-:W-:Y:S01]  /*15d40*/  LOP3.LUT R32, R10, 0xb85045b6, RZ, 0xc0, !PT ;  /* 0xb85045b60a207812 */ /* 0x000fe200078ec0ff */
[----:B------:R-:W-:Y:S01]  /*15d50*/  IMAD R78, R78, -0x1b799c77, RZ ;  /* 0xe48663894e4e7824 */ /* 0x000fe200078e02ff */
[----:B------:R-:W-:Y:S01]  /*15d60*/  IADD3.X R8, PT, PT, RZ, RZ, RZ, P0, P1 ;  /* 0x000000ffff087210 */ /* 0x000fe200007e24ff */
[----:B------:R-:W-:Y:S01]  /*15d70*/  IMAD R81, R23, R18, RZ ;  /* 0x0000001217517224 */ /* 0x000fe200078e02ff */
[----:B------:R-:W-:Y:S01]  /*15d80*/  IADD3 R75, P0, P1, R15, R66, R75 ;  /* 0x000000420f4b7210 */ /* 0x000fe2000791e04b */
[----:B------:R-:W-:Y:S01]  /*15d90*/  IMAD R15, R31, 0x3c208c16, R74 ;  /* 0x3c208c161f0f7824 */ /* 0x000fe200078e024a */
[----:B------:R-:W-:Y:S01]  /*15da0*/  IADD3.X R79, PT, PT, RZ, RZ, RZ, P5, P6 ;  /* 0x000000ffff4f7210 */ /* 0x000fe20002fec4ff */
[----:B------:R-:W-:Y:S01]  /*15db0*/  IMAD R66, R58, R43, R77 ;  /* 0x0000002b3a427224 */ /* 0x000fe200078e024d */
[----:B------:R-:W-:Y:S01]  /*15dc0*/  IADD3 R32, P5, P6, R8, R32, R59 ;  /* 0x0000002008207210 */ /* 0x000fe20007ebe03b */
[----:B------:R-:W-:Y:S01]  /*15dd0*/  IMAD R59, R16, -0x1ece5fd7, R17 ;  /* 0xe131a029103b7824 */ /* 0x000fe200078e0211 */
[----:B------:R-:W-:Y:S01]  /*15de0*/  IADD3.X R47, PT, PT, RZ, RZ, RZ, P2, P4 ;  /* 0x000000ffff2f7210 */ /* 0x000fe200017e84ff */
[----:B------:R-:W-:-:S03]  /*15df0*/  IMAD.WIDE.U32 R8, R15, -0x1b799c77, RZ ;  /* 0xe48663890f087825 */ /* 0x000fc600078e00ff */
[----:B------:R-:W-:Y:S01]  /*15e00*/  IADD3 R47, P2, P4, R72, 0x6871ca8d, R47 ;  /* 0x6871ca8d482f7810 */ /* 0x000fe20007c5e02f */
[----:B------:R-:W-:Y:S02]  /*15e10*/  IMAD R16, R60, R43, R24 ;  /* 0x0000002b3c107224 */ /* 0x000fe400078e0218 */
[----:B------:R-:W-:Y:S02]  /*15e20*/  IMAD R8, R15, -0x782df87e, R78 ;  /* 0x87d207820f087824 */ /* 0x000fe400078e024e */
[----:B------:R-:W-:Y:S02]  /*15e30*/  IMAD R83, R58, R45, R16 ;  /* 0x0000002d3a537224 */ /* 0x000fe400078e0210 */
[----:B------:R-:W-:Y:S01]  /*15e40*/  IMAD R16, R23, R12, RZ ;  /* 0x0000000c17107224 */ /* 0x000fe200078e02ff */
[----:B------:R-:W-:Y:S01]  /*15e50*/  IADD3 R24, PT, PT, R9, R8, RZ ;  /* 0x0000000809187210 */ /* 0x000fe20007ffe0ff */
[C---:B------:R-:W-:Y:S02]  /*15e60*/  IMAD R8, R23.reuse, R21, RZ ;  /* 0x0000001517087224 */ /* 0x040fe400078e02ff */
[----:B------:R-:W-:-:S02]  /*15e70*/  IMAD R9, R23, R13, RZ ;  /* 0x0000000d17097224 */ /* 0x000fc400078e02ff */
[----:B------:R-:W-:Y:S02]  /*15e80*/  IMAD R66, R68, R45, R66 ;  /* 0x0000002d44427224 */ /* 0x000fe400078e0242 */
[----:B------:R-:W-:Y:S02]  /*15e90*/  IMAD R16, R61, R21, R16 ;  /* 0x000000153d107224 */ /* 0x000fe400078e0210 */
[C---:B------:R-:W-:Y:S02]  /*15ea0*/  IMAD R17, R23.reuse, R14, RZ ;  /* 0x0000000e17117224 */ /* 0x040fe400078e02ff */
[C---:B------:R-:W-:Y:S02]  /*15eb0*/  IMAD R77, R23.reuse, R11, RZ ;  /* 0x0000000b174d7224 */ /* 0x040fe400078e02ff */
[C---:B------:R-:W-:Y:S02]  /*15ec0*/  IMAD R53, R23.reuse, R22, RZ ;  /* 0x0000001617357224 */ /* 0x040fe400078e02ff */
[----:B------:R-:W-:-:S02]  /*15ed0*/  IMAD R23, R23, R20, RZ ;  /* 0x0000001417177224 */ /* 0x000fc400078e02ff */
[----:B------:R-:W-:Y:S02]  /*15ee0*/  IMAD R82, R8, 0xc5e1a99, R9 ;  /* 0x0c5e1a9908527824 */ /* 0x000fe400078e0209 */
[----:B------:R-:W-:Y:S02]  /*15ef0*/  IMAD R66, R31, -0x7e7ea7a3, R66 ;  /* 0x8181585d1f427824 */ /* 0x000fe400078e0242 */
[----:B------:R-:W-:Y:S02]  /*15f00*/  IMAD R9, R16, -0x1b799c77, RZ ;  /* 0xe486638910097824 */ /* 0x000fe400078e02ff */
[C---:B------:R-:W-:Y:S02]  /*15f10*/  IMAD R74, R8.reuse, 0x47b01102, R23 ;  /* 0x47b01102084a7824 */ /* 0x040fe400078e0217 */
[----:B------:R-:W-:Y:S02]  /*15f20*/  IMAD R86, R73, R44, R66 ;  /* 0x0000002c49567224 */ /* 0x000fe400078e0242 */
[----:B------:R-:W-:-:S02]  /*15f30*/  IMAD R81, R8, -0x7ff8138b, R81 ;  /* 0x8007ec7508517824 */ /* 0x000fc400078e0251 */
[C---:B------:R-:W-:Y:S01]  /*15f40*/  IMAD R78, R8.reuse, 0x681240c5, R17 ;  /* 0x681240c5084e7824 */ /* 0x040fe200078e0211 */
[----:B------:R-:W-:Y:S01]  /*15f50*/  IADD3.X R17, PT, PT, RZ, RZ, RZ, P5, P6 ;  /* 0x000000ffff117210 */ /* 0x000fe20002fec4ff */
[C---:B------:R-:W-:Y:S02]  /*15f60*/  IMAD R77, R8.reuse, 0x432eb066, R77 ;  /* 0x432eb066084d7824 */ /* 0x040fe400078e024d */
[C---:B------:R-:W-:Y:S01]  /*15f70*/  IMAD R72, R8.reuse, 0xdf490f1, R53 ;  /* 0x0df490f108487824 */ /* 0x040fe200078e0235 */
[----:B------:R-:W-:Y:S01]  /*15f80*/  SHF.R.S32.HI R53, RZ, 0x1f, R70 ;  /* 0x0000001fff357819 */ /* 0x000fe20000011446 */
[C---:B------:R-:W-:Y:S02]  /*15f90*/  IMAD R23, R8.reuse, -0x782df87e, R9 ;  /* 0x87d2078208177824 */ /* 0x040fe400078e0209 */
[----:B------:R-:W-:Y:S01]  /*15fa0*/  IMAD.WIDE.U32 R8, R8, -0x1b799c77, RZ ;  /* 0xe486638908087825 */ /* 0x000fe200078e00ff */
[----:B------:R-:W-:-:S03]  /*15fb0*/  LOP3.LUT R8, R10, 0xe131a029, RZ, 0xc0, !PT ;  /* 0xe131a0290a087812 */ /* 0x000fc600078ec0ff */
[----:B------:R-:W-:Y:S01]  /*15fc0*/  IMAD R16, R68, R44, R83 ;  /* 0x0000002c44107224 */ /* 0x000fe200078e0253 */
[----:B------:R-:W-:Y:S01]  /*15fd0*/  IADD3 R17, P5, P6, R17, R8, R57 ;  /* 0x0000000811117210 */ /* 0x000fe20007ebe039 */
[----:B------:R-:W-:Y:S02]  /*15fe0*/  IMAD R86, R15, 0xc5e1a99, R86 ;  /* 0x0c5e1a990f567824 */ /* 0x000fe400078e0256 */
[----:B------:R-:W-:Y:S02]  /*15ff0*/  IMAD R16, R31, -0x687e956f, R16 ;  /* 0x97816a911f107824 */ /* 0x000fe400078e0210 */
[----:B------:R-:W-:Y:S01]  /*16000*/  IMAD.IADD R66, R9, 0x1, R23 ;  /* 0x0000000109427824 */ /* 0x000fe200078e0217 */
[----:B------:R-:W-:Y:S01]  /*16010*/  LOP3.LUT R9, R10, 0x30644e72, RZ, 0xc0, !PT ;  /* 0x30644e720a097812 */ /* 0x000fe200078ec0ff */
[-C--:B------:R-:W-:Y:S01]  /*16020*/  IMAD R57, R32, R29.reuse, R86 ;  /* 0x0000001d20397224 */ /* 0x080fe200078e0256 */
[----:B------:R-:W-:Y:S01]  /*16030*/  IADD3.X R10, PT, PT, RZ, RZ, RZ, P2, P4 ;  /* 0x000000ffff0a7210 */ /* 0x000fe200017e84ff */
[----:B------:R-:W-:Y:S01]  /*16040*/  IMAD R8, R73, R29, R16 ;  /* 0x0000001d49087224 */ /* 0x000fe200078e0210 */
[----:B------:R-:W-:Y:S01]  /*16050*/  IADD3 RZ, P2, P4, R17, RZ, RZ ;  /* 0x000000ff11ff7210 */ /* 0x000fe20007c5e0ff */
[----:B------:R-:W-:Y:S01]  /*16060*/  IMAD R57, R24, 0x6871ca8d, R57 ;  /* 0x6871ca8d18397824 */ /* 0x000fe200078e0239 */
[----:B------:R-:W-:Y:S01]  /*16070*/  IADD3.X R16, PT, PT, RZ, RZ, RZ, P5, P6 ;  /* 0x000000ffff107210 */ /* 0x000fe20002fec4ff */
[----:B------:R-:W-:Y:S01]  /*16080*/  IMAD R23, R15, -0x7ff8138b, R8 ;  /* 0x8007ec750f177824 */ /* 0x000fe200078e0208 */
[----:B------:R-:W-:Y:S01]  /*16090*/  IADD3 R53, P5, P6, R84, 0x687e956f, R53 ;  /* 0x687e956f54357810 */ /* 0x000fe20007ebe035 */
[----:B------:R-:W-:Y:S01]  /*160a0*/  IMAD R83, R60, R28, R55 ;  /* 0x0000001c3c537224 */ /* 0x000fe200078e0237 */
[----:B------:R-:W-:Y:S01]  /*160b0*/  IADD3.X R16, PT, PT, R16, R9, R46, P2, P4 ;  /* 0x0000000910107210 */ /* 0x000fe200017e842e */
[----:B------:R-:W-:Y:S01]  /*160c0*/  IMAD R46, R57, -0x1b799c77, RZ ;  /* 0xe4866389392e7824 */ /* 0x000fe200078e02ff */
[----:B------:R-:W-:Y:S01]  /*160d0*/  IADD3 R55, P2, P4, R53, -0x687e956f, R10 ;  /* 0x97816a9135377810 */ /* 0x000fe20007c5e00a */
[----:B------:R-:W-:-:S02]  /*160e0*/  IMAD R57, R60, R30, R19 ;  /* 0x0000001e3c397224 */ /* 0x000fc400078e0213 */
[----:B------:R-:W-:Y:S02]  /*160f0*/  IMAD R23, R24, 0x3c208c16, R23 ;  /* 0x3c208c1618177824 */ /* 0x000fe400078e0217 */
[----:B------:R-:W-:Y:S02]  /*16100*/  IMAD R57, R58, R42, R57 ;  /* 0x0000002a3a397224 */ /* 0x000fe400078e0239 */
[----:B------:R-:W-:Y:S02]  /*16110*/  IMAD R53, R60, R27, RZ ;  /* 0x0000001b3c357224 */ /* 0x000fe400078e02ff */
[----:B------:R-:W-:-:S04]  /*16120*/  IMAD.WIDE.U32 R8, R23, -0x1b799c77, RZ ;  /* 0xe486638917087825 */ /* 0x000fc800078e00ff */
[----:B------:R-:W-:Y:S02]  /*16130*/  IMAD R8, R68, R43, R57 ;  /* 0x0000002b44087224 */ /* 0x000fe400078e0239 */
[----:B------:R-:W-:Y:S02]  /*16140*/  IMAD R19, R23, -0x782df87e, R46 ;  /* 0x87d2078217137824 */ /* 0x000fe400078e022e */
[C---:B------:R-:W-:Y:S02]  /*16150*/  IMAD R53, R58.reuse, R28, R53 ;  /* 0x0000001c3a357224 */ /* 0x040fe400078e0235 */
[----:B------:R-:W-:Y:S02]  /*16160*/  IMAD R83, R58, R30, R83 ;  /* 0x0000001e3a537224 */ /* 0x000fe400078e0253 */
[----:B------:R-:W-:Y:S02]  /*16170*/  IMAD R8, R31, -0x47afba4a, R8 ;  /* 0xb85045b61f087824 */ /* 0x000fe400078e0208 */
[----:B------:R-:W-:-:S02]  /*16180*/  IMAD.IADD R19, R9, 0x1, R19 ;  /* 0x0000000109137824 */ /* 0x000fc400078e0213 */
[C---:B------:R-:W-:Y:S02]  /*16190*/  IMAD R53, R68.reuse, R30, R53 ;  /* 0x0000001e44357224 */ /* 0x040fe400078e0235 */
[-C--:B------:R-:W-:Y:S02]  /*161a0*/  IMAD R10, R68, R42.reuse, R83 ;  /* 0x0000002a440a7224 */ /* 0x080fe400078e0253 */
[----:B------:R-:W-:Y:S01]  /*161b0*/  IMAD R9, R58, R27, RZ ;  /* 0x0000001b3a097224 */ /* 0x000fe200078e02ff */
[----:B------:R-:W-:Y:S01]  /*161c0*/  SHF.R.S32.HI R58, RZ, 0x1f, R70 ;  /* 0x0000001fff3a7819 */ /* 0x000fe20000011446 */
[C---:B------:R-:W-:Y:S01]  /*161d0*/  IMAD R8, R73.reuse, R45, R8 ;  /* 0x0000002d49087224 */ /* 0x040fe200078e0208 */
[----:B------:R-:W-:Y:S01]  /*161e0*/  SHF.R.S32.HI R70, RZ, 0x1f, R76 ;  /* 0x0000001fff467819 */ /* 0x000fe2000001144c */
[----:B------:R-:W-:Y:S01]  /*161f0*/  IMAD R53, R73, R42, R53 ;  /* 0x0000002a49357224 */ /* 0x000fe200078e0235 */
[----:B------:R-:W-:Y:S01]  /*16200*/  IADD3.X R58, PT, PT, RZ, -0x1, R58, P5, P6 ;  /* 0xffffffffff3a7810 */ /* 0x000fe20002fec43a */
[----:B------:R-:W-:Y:S01]  /*16210*/  IMAD R10, R31, -0x1ece5fd7, R10 ;  /* 0xe131a0291f0a7824 */ /* 0x000fe200078e020a */
[----:B------:R-:W-:Y:S01]  /*16220*/  IADD3 R70, P5, P6, R26, R70, -R69 ;  /* 0x000000461a467210 */ /* 0x000fe20007ebe845 */
[----:B------:R-:W-:-:S02]  /*16230*/  IMAD R9, R68, R28, R9 ;  /* 0x0000001c44097224 */ /* 0x000fc400078e0209 */
[----:B------:R-:W-:Y:S02]  /*16240*/  IMAD R68, R68, R27, RZ ;  /* 0x0000001b44447224 */ /* 0x000fe400078e02ff */
[----:B------:R-:W-:Y:S02]  /*16250*/  IMAD R57, R15, 0x681240c5, R8 ;  /* 0x681240c50f397824 */ /* 0x000fe400078e0208 */
[-C--:B------:R-:W-:Y:S02]  /*16260*/  IMAD R8, R32, R43.reuse, R53 ;  /* 0x0000002b20087224 */ /* 0x080fe400078e0235 */
[C---:B------:R-:W-:Y:S02]  /*16270*/  IMAD R10, R73.reuse, R43, R10 ;  /* 0x0000002b490a7224 */ /* 0x040fe400078e020a */
[C---:B------:R-:W-:Y:S02]  /*16280*/  IMAD R9, R73.reuse, R30, R9 ;  /* 0x0000001e49097224 */ /* 0x040fe400078e0209 */
[----:B------:R-:W-:-:S02]  /*16290*/  IMAD R53, R73, R28, R68 ;  /* 0x0000001c49357224 */ /* 0x000fc400078e0244 */
[C---:B------:R-:W-:Y:S02]  /*162a0*/  IMAD R46, R32.reuse, R44, R57 ;  /* 0x0000002c202e7224 */ /* 0x040fe400078e0239 */
[-C--:B------:R-:W-:Y:S02]  /*162b0*/  IMAD R57, R17, R45.reuse, R8 ;  /* 0x0000002d11397224 */ /* 0x080fe400078e0208 */
[----:B------:R-:W-:Y:S02]  /*162c0*/  IMAD R10, R15, 0x432eb066, R10 ;  /* 0x432eb0660f0a7824 */ /* 0x000fe400078e020a */
[C---:B------:R-:W-:Y:S02]  /*162d0*/  IMAD R8, R32.reuse, R42, R9 ;  /* 0x0000002a20087224 */ /* 0x040fe400078e0209 */
[C---:B------:R-:W-:Y:S02]  /*162e0*/  IMAD R9, R32.reuse, R30, R53 ;  /* 0x0000001e20097224 */ /* 0x040fe400078e0235 */
[----:B------:R-:W-:-:S02]  /*162f0*/  IMAD R10, R32, R45, R10 ;  /* 0x0000002d200a7224 */ /* 0x000fc400078e020a */
[----:B------:R-:W-:Y:S02]  /*16300*/  IMAD R9, R17, R42, R9 ;  /* 0x0000002a11097224 */ /* 0x000fe400078e0209 */
[----:B------:R-:W-:Y:S02]  /*16310*/  IMAD R73, R73, R27, RZ ;  /* 0x0000001b49497224 */ /* 0x000fe400078e02ff */
[----:B------:R-:W-:Y:S02]  /*16320*/  IMAD R82, R61, R18, R82 ;  /* 0x000000123d527224 */ /* 0x000fe400078e0252 */
[C---:B------:R-:W-:Y:S01]  /*16330*/  IMAD R53, R17.reuse, R44, R10 ;  /* 0x0000002c11357224 */ /* 0x040fe200078e020a */
[----:B------:R-:W-:Y:S01]  /*16340*/  SHF.R.S32.HI R10, RZ, 0x1f, R76 ;  /* 0x0000001fff0a7819 */ /* 0x000fe2000001144c */
[-C--:B------:R-:W-:Y:S02]  /*16350*/  IMAD R8, R17, R43.reuse, R8 ;  /* 0x0000002b11087224 */ /* 0x080fe400078e0208 */
[----:B------:R-:W-:Y:S01]  /*16360*/  IMAD R43, R16, R43, R9 ;  /* 0x0000002b102b7224 */ /* 0x000fe200078e0209 */
[----:B------:R-:W-:Y:S01]  /*16370*/  SHF.R.S32.HI R9, RZ, 0x1f, R71 ;  /* 0x0000001fff097819 */ /* 0x000fe20000011447 */
[----:B------:R-:W-:Y:S01]  /*16380*/  IMAD R73, R32, R28, R73 ;  /* 0x0000001c20497224 */ /* 0x000fe200078e0249 */
[----:B------:R-:W-:Y:S01]  /*16390*/  IADD3.X R10, PT, PT, RZ, -0x1, R10, P5, P6 ;  /* 0xffffffffff0a7810 */ /* 0x000fe20002fec40a */
[C---:B------:R-:W-:Y:S01]  /*163a0*/  IMAD R44, R16.reuse, R44, R57 ;  /* 0x0000002c102c7224 */ /* 0x040fe200078e0239 */
[----:B------:R-:W-:Y:S01]  /*163b0*/  IADD3.X R57, PT, PT, RZ, RZ, RZ, P2, P4 ;  /* 0x000000ffff397210 */ /* 0x000fe200017e84ff */
[----:B------:R-:W-:Y:S01]  /*163c0*/  IMAD R82, R63, R12, R82 ;  /* 0x0000000c3f527224 */ /* 0x000fe200078e0252 */
[----:B------:R-:W-:Y:S01]  /*163d0*/  IADD3 RZ, P2, PT, RZ, R64, RZ ;  /* 0x00000040ffff7210 */ /* 0x000fe20007f5e0ff */
[----:B------:R-:W-:Y:S01]  /*163e0*/  IMAD R45, R16, R45, R8 ;  /* 0x0000002d102d7224 */ /* 0x000fe200078e0208 */
[----:B------:R-:W-:Y:S01]  /*163f0*/  IADD3 R64, P4, P5, R64, 0x1ece5fd7, R9 ;  /* 0x1ece5fd740407810 */ /* 0x000fe20007d9e009 */
[----:B------:R-:W-:Y:S01]  /*16400*/  IMAD R73, R17, R30, R73 ;  /* 0x0000001e11497224 */ /* 0x000fe200078e0249 */
[----:B------:R-:W-:Y:S01]  /*16410*/  SHF.R.S32.HI R68, RZ, 0x1f, R10 ;  /* 0x0000001fff447819 */ /* 0x000fe2000001140a */
[----:B------:R-:W-:Y:S01]  /*16420*/  IMAD R8, R61, R12, R81 ;  /* 0x0000000c3d087224 */ /* 0x000fe200078e0251 */
[----:B------:R-:W-:Y:S01]  /*16430*/  SHF.R.S32.HI R81, RZ, 0x1f, R71 ;  /* 0x0000001fff517819 */ /* 0x000fe20000011447 */
[----:B------:R-:W-:-:S02]  /*16440*/  IMAD R9, R65, R21, R82 ;  /* 0x0000001541097224 */ /* 0x000fc400078e0252 */
[----:B------:R-:W-:Y:S01]  /*16450*/  IMAD R42, R16, R42, R73 ;  /* 0x0000002a102a7224 */ /* 0x000fe200078e0249 */
[----:B------:R-:W-:Y:S01]  /*16460*/  IADD3.X R81, PT, PT, RZ, -0x1, R81, P4, P5 ;  /* 0xffffffffff517810 */ /* 0x000fe200027ea451 */
[----:B------:R-:W-:Y:S01]  /*16470*/  IMAD R73, R63, R21, R8 ;  /* 0x000000153f497224 */ /* 0x000fe200078e0208 */
[----:B------:R-:W-:Y:S01]  /*16480*/  IADD3 R71, P4, P5, R64, -0x1ece5fd7, R79 ;  /* 0xe131a02940477810 */ /* 0x000fe20007d9e04f */
[C---:B------:R-:W-:Y:S01]  /*16490*/  IMAD R8, R66.reuse, 0x6871ca8d, R9 ;  /* 0x6871ca8d42087824 */ /* 0x040fe200078e0209 */
[--C-:B------:R-:W-:Y:S01]  /*164a0*/  SHF.R.S32.HI R9, RZ, 0x1f, R58.reuse ;  /* 0x0000001fff097819 */ /* 0x100fe2000001143a */
[----:B------:R-:W-:Y:S01]  /*164b0*/  IMAD R60, R66, 0x3c208c16, R73 ;  /* 0x3c208c16423c7824 */ /* 0x000fe200078e0249 */
[----:B------:R-:W-:Y:S01]  /*164c0*/  IADD3.X R73, PT, PT, RZ, RZ, RZ, P4, P5 ;  /* 0x000000ffff497210 */ /* 0x000fe200027ea4ff */
[----:B------:R-:W-:Y:S01]  /*164d0*/  IMAD R79, R8, -0x1b799c77, RZ ;  /* 0xe4866389084f7824 */ /* 0x000fe200078e02ff */
[----:B------:R-:W-:Y:S01]  /*164e0*/  IADD3 R80, P5, P4, R80, 0x7e7ea7a3, R9 ;  /* 0x7e7ea7a350507810 */ /* 0x000fe20007cbe009 */
[----:B------:R-:W-:Y:S01]  /*164f0*/  IMAD.WIDE.U32 R8, R60, -0x1b799c77, RZ ;  /* 0xe48663893c087825 */ /* 0x000fe200078e00ff */
[----:B------:R-:W-:-:S02]  /*16500*/  SHF.R.S32.HI R8, RZ, 0x1f, R58 ;  /* 0x0000001fff087819 */ /* 0x000fc4000001143a */
[----:B------:R-:W-:Y:S01]  /*16510*/  LEA.HI.X.SX32 R62, R81, R62, 0x1, P2 ;  /* 0x0000003e513e7211 */ /* 0x000fe200010f0eff */
[----:B------:R-:W-:Y:S01]  /*16520*/  IMAD R79, R60, -0x782df87e, R79 ;  /* 0x87d207823c4f7824 */ /* 0x000fe200078e024f */
[----:B------:R-:W-:Y:S01]  /*16530*/  IADD3 R57, P2, P6, R80, -0x7e7ea7a3, R57 ;  /* 0x8181585d50397810 */ /* 0x000fe20007e5e039 */
[----:B------:R-:W-:Y:S01]  /*16540*/  IMAD R26, R61, R14, R77 ;  /* 0x0000000e3d1a7224 */ /* 0x000fe200078e024d */
[----:B------:R-:W-:Y:S01]  /*16550*/  SHF.R.S32.HI R64, RZ, 0x1f, R10 ;  /* 0x0000001fff407819 */ /* 0x000fe2000001140a */
[----:B------:R-:W-:Y:S01]  /*16560*/  IMAD.IADD R58, R9, 0x1, R79 ;  /* 0x00000001093a7824 */ /* 0x000fe200078e024f */
[----:B------:R-:W-:Y:S01]  /*16570*/  IADD3.X R9, PT, PT, RZ, -0x1, R8, P5, P4 ;  /* 0xffffffffff097810 */ /* 0x000fe20002fe8408 */
[-C--:B------:R-:W-:Y:S01]  /*16580*/  IMAD R78, R61, R13.reuse, R78 ;  /* 0x0000000d3d4e7224 */ /* 0x080fe200078e024e */
[----:B------:R-:W-:Y:S01]  /*16590*/  IADD3 R68, P4, P5, R25, R68, -R71 ;  /* 0x0000004419447210 */ /* 0x000fe20007d9e847 */
[C---:B------:R-:W-:Y:S01]  /*165a0*/  IMAD R26, R63.reuse, R13, R26 ;  /* 0x0000000d3f1a7224 */ /* 0x040fe200078e021a */
[----:B------:R-:W-:Y:S01]  /*165b0*/  IADD3.X R8, PT, PT, RZ, RZ, RZ, P2, P6 ;  /* 0x000000ffff087210 */ /* 0x000fe200017ec4ff */
[-C--:B------:R-:W-:Y:S01]  /*165c0*/  IMAD R78, R63, R18.reuse, R78 ;  /* 0x000000123f4e7224 */ /* 0x080fe200078e024e */
[----:B------:R-:W-:Y:S01]  /*165d0*/  IADD3 RZ, P2, PT, RZ, R71, RZ ;  /* 0x00000047ffff7210 */ /* 0x000fe20007f5e0ff */
[C---:B------:R-:W-:Y:S01]  /*165e0*/  IMAD R79, R65.reuse, R18, R26 ;  /* 0x00000012414f7224 */ /* 0x040fe200078e021a */
[----:B------:R-:W-:Y:S01]  /*165f0*/  IADD3.X R64, PT, PT, RZ, -0x1, R64, P4, P5 ;  /* 0xffffffffff407810 */ /* 0x000fe200027ea440 */
[----:B------:R-:W-:Y:S01]  /*16600*/  IMAD R25, R65, R12, R78 ;  /* 0x0000000c41197224 */ /* 0x000fe200078e024e */
[----:B------:R-:W-:Y:S01]  /*16610*/  SHF.R.S32.HI R10, RZ, 0x1f, R9 ;  /* 0x0000001fff0a7819 */ /* 0x000fe20000011409 */
[----:B------:R-:W-:Y:S01]  /*16620*/  IMAD.X R73, R62, 0x1, R73, P2 ;  /* 0x000000013e497824 */ /* 0x000fe200010e0649 */
[--C-:B------:R-:W-:Y:S01]  /*16630*/  SHF.R.S32.HI R62, RZ, 0x1f, R64.reuse ;  /* 0x0000001fff3e7819 */ /* 0x100fe20000011440 */
[C---:B------:R-:W-:Y:S01]  /*16640*/  IMAD R79, R66.reuse, -0x7e7ea7a3, R79 ;  /* 0x8181585d424f7824 */ /* 0x040fe200078e024f */
[----:B------:R-:W-:Y:S01]  /*16650*/  IADD3.X R77, PT, PT, RZ, RZ, RZ, P0, P1 ;  /* 0x000000ffff4d7210 */ /* 0x000fe200007e24ff */
[----:B------:R-:W-:Y:S01]  /*16660*/  IMAD R25, R66, -0x687e956f, R25 ;  /* 0x97816a9142197824 */ /* 0x000fe200078e0219 */
[----:B------:R-:W-:Y:S01]  /*16670*/  IADD3 R62, P0, P1, R41, R62, -R73 ;  /* 0x0000003e293e7210 */ /* 0x000fe2000791e849 */
[C---:B------:R-:W-:Y:S01]  /*16680*/  IMAD R79, R60.reuse, 0xc5e1a99, R79 ;  /* 0x0c5e1a993c4f7824 */ /* 0x040fe200078e024f */
[----:B------:R-:W-:Y:S01]  /*16690*/  SHF.R.S32.HI R64, RZ, 0x1f, R64 ;  /* 0x0000001fff407819 */ /* 0x000fe20000011440 */
[----:B------:R-:W-:Y:S01]  /*166a0*/  IMAD R26, R60, -0x7ff8138b, R25 ;  /* 0x8007ec753c1a7824 */ /* 0x000fe200078e0219 */
[----:B------:R-:W-:Y:S01]  /*166b0*/  IADD3 R59, P4, P5, R59, 0x47afba4a, R10 ;  /* 0x47afba4a3b3b7810 */ /* 0x000fe20007d9e00a */
[C---:B------:R-:W-:Y:S01]  /*166c0*/  IMAD R76, R67.reuse, R12, R79 ;  /* 0x0000000c434c7224 */ /* 0x040fe200078e024f */
[----:B------:R-:W-:Y:S01]  /*166d0*/  SHF.R.S32.HI R10, RZ, 0x1f, R9 ;  /* 0x0000001fff0a7819 */ /* 0x000fe20000011409 */
[-C--:B------:R-:W-:Y:S01]  /*166e0*/  IMAD R25, R67, R21.reuse, R26 ;  /* 0x0000001543197224 */ /* 0x080fe200078e021a */
[----:B------:R-:W-:Y:S01]  /*166f0*/  IADD3.X R64, PT, PT, RZ, -0x1, R64, P0, P1 ;  /* 0xffffffffff407810 */ /* 0x000fe200007e2440 */
[----:B------:R-:W-:Y:S01]  /*16700*/  IMAD R41, R69, R21, R76 ;  /* 0x0000001545297224 */ /* 0x000fe200078e024c */
[----:B------:R-:W-:Y:S01]  /*16710*/  IADD3.X R10, PT, PT, RZ, -0x1, R10, P4, P5 ;  /* 0xffffffffff0a7810 */ /* 0x000fe200027ea40a */
[----:B------:R-:W-:Y:S01]  /*16720*/  IMAD R74, R61, R22, R74 ;  /* 0x000000163d4a7224 */ /* 0x000fe200078e024a */
[----:B------:R-:W-:Y:S01]  /*16730*/  LOP3.LUT R9, R64, 0xd87cfd47, RZ, 0xc0, !PT ;  /* 0xd87cfd4740097812 */ /* 0x000fe200078ec0ff */
[C---:B------:R-:W-:Y:S01]  /*16740*/  IMAD R41, R58.reuse, 0x6871ca8d, R41 ;  /* 0x6871ca8d3a297824 */ /* 0x040fe200078e0229 */
[----:B------:R-:W-:Y:S01]  /*16750*/  IADD3 R59, P6, P2, R59, -0x47afba4a, R8 ;  /* 0xb85045b63b3b7810 */ /* 0x000fe20007ade008 */
[----:B------:R-:W-:Y:S01]  /*16760*/  IMAD R72, R61, R11, R72 ;  /* 0x0000000b3d487224 */ /* 0x000fe200078e0248 */
[----:B------:R-:W-:Y:S01]  /*16770*/  SHF.R.S32.HI R8, RZ, 0x1f, R10 ;  /* 0x0000001fff087819 */ /* 0x000fe2000001140a */
[----:B------:R-:W-:Y:S01]  /*16780*/  IMAD R41, R41, -0x1b799c77, RZ ;  /* 0xe486638929297824 */ /* 0x000fe200078e02ff */
[----:B------:R-:W-:Y:S01]  /*16790*/  IADD3 R76, P5, PT, R9, R52, RZ ;  /* 0x00000034094c7210 */ /* 0x000fe20007fbe0ff */
[----:B------:R-:W-:Y:S01]  /*167a0*/  IMAD R52, R58, 0x3c208c16, R25 ;  /* 0x3c208c163a347824 */ /* 0x000fe200078e0219 */
[----:B------:R-:W-:Y:S01]  /*167b0*/  IADD3 RZ, P4, PT, RZ, R75, RZ ;  /* 0x0000004bffff7210 */ /* 0x000fe20007f9e0ff */
[----:B------:R-:W-:Y:S01]  /*167c0*/  IMAD R61, R61, R20, RZ ;  /* 0x000000143d3d7224 */ /* 0x000fe200078e02ff */
[----:B------:R-:W-:Y:S01]  /*167d0*/  IADD3 R75, P0, P1, R75, 0x1ece5fd7, R8 ;  /* 0x1ece5fd74b4b7810 */ /* 0x000fe2000791e008 */
[----:B------:R-:W-:Y:S01]  /*167e0*/  IMAD.WIDE.U32 R8, R52, -0x1b799c77, RZ ;  /* 0xe486638934087825 */ /* 0x000fe200078e00ff */
[----:B------:R-:W-:-:S02]  /*167f0*/  SHF.R.S32.HI R10, RZ, 0x1f, R10 ;  /* 0x0000001fff0a7819 */ /* 0x000fc4000001140a */
[----:B------:R-:W-:Y:S01]  /*16800*/  IADD3.X R26, PT, PT, RZ, RZ, RZ, P6, P2 ;  /* 0x000000ffff1a7210 */ /* 0x000fe200037e44ff */
[----:B------:R-:W-:Y:S01]  /*16810*/  IMAD R41, R52, -0x782df87e, R41 ;  /* 0x87d2078234297824 */ /* 0x000fe200078e0229 */
[----:B------:R-:W-:Y:S01]  /*16820*/  IADD3.X R8, PT, PT, RZ, -0x1, R10, P0, P1 ;  /* 0xffffffffff087810 */ /* 0x000fe200007e240a */
[----:B------:R-:W-:Y:S01]  /*16830*/  IMAD.X R10, RZ, RZ, RZ, P5 ;  /* 0x000000ffff0a7224 */ /* 0x000fe200028e06ff */
[----:B------:R-:W-:Y:S01]  /*16840*/  LOP3.LUT R25, R64, 0x3c208c16, RZ, 0xc0, !PT ;  /* 0x3c208c1640197812 */ /* 0x000fe200078ec0ff */
[----:B------:R-:W-:Y:S01]  /*16850*/  IMAD R32, R32, R27, RZ ;  /* 0x0000001b20207224 */ /* 0x000fe200078e02ff */
[----:B------:R-:W-:Y:S01]  /*16860*/  IADD3 R26, P0, P1, R75, -0x1ece5fd7, R26 ;  /* 0xe131a0294b1a7810 */ /* 0x000fe2000791e01a */
[----:B------:R-:W-:Y:S01]  /*16870*/  IMAD R53, R24, -0x7e7ea7a3, R53 ;  /* 0x8181585d18357824 */ /* 0x000fe200078e0235 */
[----:B------:R-:W-:Y:S02]  /*16880*/  LEA.HI.X.SX32 R75, R8, R77, 0x1, P4 ;  /* 0x0000004d084b7211 */ /* 0x000fe400020f0eff */
[----:B------:R-:W-:-:S02]  /*16890*/  IADD3 R10, P4, P5, R10, R25, R50 ;  /* 0x000000190a0a7210 */ /* 0x000fc40007d9e032 */
[----:B------:R-:W-:Y:S02]  /*168a0*/  IADD3 RZ, P2, PT, RZ, R26, RZ ;  /* 0x0000001affff7210 */ /* 0x000fe40007f5e0ff */
[----:B------:R-:W-:Y:S02]  /*168b0*/  IADD3.X R78, PT, PT, RZ, RZ, RZ, P0, P1 ;  /* 0x000000ffff4e7210 */ /* 0x000fe400007e24ff */
[----:B------:R-:W-:Y:S02]  /*168c0*/  IADD3 R8, PT, PT, R9, R41, RZ ;  /* 0x0000002909087210 */ /* 0x000fe40007ffe0ff */
[----:B------:R-:W-:Y:S01]  /*168d0*/  IADD3.X R41, PT, PT, RZ, RZ, RZ, P4, P5 ;  /* 0x000000ffff297210 */ /* 0x000fe200027ea4ff */
[----:B------:R-:W-:Y:S01]  /*168e0*/  IMAD.X R25, R75, 0x1, R78, P2 ;  /* 0x000000014b197824 */ /* 0x000fe200010e064e */
[----:B------:R-:W-:Y:S01]  /*168f0*/  LOP3.LUT R9, R64, 0x6871ca8d, RZ, 0xc0, !PT ;  /* 0x6871ca8d40097812 */ /* 0x000fe200078ec0ff */
[C---:B------:R-:W-:Y:S01]  /*16900*/  IMAD R75, R63.reuse, R11, R74 ;  /* 0x0000000b3f4b7224 */ /* 0x040fe200078e024a */
[----:B------:R-:W-:Y:S01]  /*16910*/  IADD3 R50, P4, PT, R76, -R49, RZ ;  /* 0x800000314c327210 */ /* 0x000fe20007f9e0ff */
[-C--:B------:R-:W-:Y:S01]  /*16920*/  IMAD R74, R63, R14.reuse, R72 ;  /* 0x0000000e3f4a7224 */ /* 0x080fe200078e0248 */
[----:B------:R-:W-:Y:S01]  /*16930*/  IADD3 R9, P1, P0, R41, R9, R48 ;  /* 0x0000000929097210 */ /* 0x000fe2000783e030 */
[----:B------:R-:W-:-:S02]  /*16940*/  IMAD R75, R65, R14, R75 ;  /* 0x0000000e414b7224 */ /* 0x000fc400078e024b */
[----:B------:R-:W-:Y:S02]  /*16950*/  IMAD.X R41, RZ, RZ, -0x1, P4 ;  /* 0xffffffffff297424 */ /* 0x000fe400020e06ff */
[----:B------:R-:W-:Y:S02]  /*16960*/  IMAD R72, R63, R22, R61 ;  /* 0x000000163f487224 */ /* 0x000fe400078e023d */
[C---:B------:R-:W-:Y:S01]  /*16970*/  IMAD R61, R65.reuse, R13, R74 ;  /* 0x0000000d413d7224 */ /* 0x040fe200078e024a */
[----:B------:R-:W-:Y:S01]  /*16980*/  SHF.R.S32.HI R48, RZ, 0x1f, R41 ;  /* 0x0000001fff307819 */ /* 0x000fe20000011429 */
[----:B------:R-:W-:Y:S01]  /*16990*/  IMAD R75, R66, -0x1ece5fd7, R75 ;  /* 0xe131a029424b7824 */ /* 0x000fe200078e024b */
[----:B------:R-:W-:Y:S01]  /*169a0*/  SHF.R.S32.HI R41, RZ, 0x1f, R41 ;  /* 0x0000001fff297819 */ /* 0x000fe20000011429 */
[----:B------:R-:W-:Y:S01]  /*169b0*/  IMAD R72, R65, R11, R72 ;  /* 0x0000000b41487224 */ /* 0x000fe200078e0248 */
[----:B------:R-:W-:Y:S01]  /*169c0*/  IADD3 R48, P2, P4, R10, R48, -R51 ;  /* 0x000000300a307210 */ /* 0x000fe20007c5e833 */
[----:B------:R-:W-:-:S02]  /*169d0*/  IMAD R61, R66, -0x47afba4a, R61 ;  /* 0xb85045b6423d7824 */ /* 0x000fc400078e023d */
[C---:B------:R-:W-:Y:S01]  /*169e0*/  IMAD R10, R60.reuse, 0x432eb066, R75 ;  /* 0x432eb0663c0a7824 */ /* 0x040fe200078e024b */
[----:B------:R-:W-:Y:S01]  /*169f0*/  IADD3.X R41, PT, PT, RZ, -0x1, R41, P2, P4 ;  /* 0xffffffffff297810 */ /* 0x000fe200017e8429 */
[C---:B------:R-:W-:Y:S02]  /*16a00*/  IMAD R72, R67.reuse, R14, R72 ;  /* 0x0000000e43487224 */ /* 0x040fe400078e0248 */
[----:B------:R-:W-:Y:S02]  /*16a10*/  IMAD R61, R60, 0x681240c5, R61 ;  /* 0x681240c53c3d7824 */ /* 0x000fe400078e023d */
[-C--:B------:R-:W-:Y:S02]  /*16a20*/  IMAD R10, R67, R13.reuse, R10 ;  /* 0x0000000d430a7224 */ /* 0x080fe400078e020a */
[----:B------:R-:W-:Y:S02]  /*16a30*/  IMAD R72, R69, R13, R72 ;  /* 0x0000000d45487224 */ /* 0x000fe400078e0248 */
[----:B------:R-:W-:-:S02]  /*16a40*/  IMAD R61, R67, R18, R61 ;  /* 0x00000012433d7224 */ /* 0x000fc400078e023d */
[-C--:B------:R-:W-:Y:S01]  /*16a50*/  IMAD R74, R69, R18.reuse, R10 ;  /* 0x00000012454a7224 */ /* 0x080fe200078e020a */
[----:B------:R-:W-:Y:S01]  /*16a60*/  SHF.R.S32.HI R10, RZ, 0x1f, R41 ;  /* 0x0000001fff0a7819 */ /* 0x000fe20000011429 */
[----:B------:R-:W-:Y:S02]  /*16a70*/  IMAD R72, R71, R18, R72 ;  /* 0x0000001247487224 */ /* 0x000fe400078e0248 */
[----:B------:R-:W-:Y:S01]  /*16a80*/  IMAD R63, R63, R20, RZ ;  /* 0x000000143f3f7224 */ /* 0x000fe200078e02ff */
[----:B------:R-:W-:Y:S01]  /*16a90*/  IADD3 R9, P2, P4, R9, R10, -R47 ;  /* 0x0000000a09097210 */ /* 0x000fe20007c5e82f */
[-C--:B------:R-:W-:Y:S01]  /*16aa0*/  IMAD R80, R69, R12.reuse, R61 ;  /* 0x0000000c45507224 */ /* 0x080fe200078e023d */
[----:B------:R-:W-:Y:S01]  /*16ab0*/  LOP3.LUT R61, R64, 0x97816a91, RZ, 0xc0, !PT ;  /* 0x97816a91403d7812 */ /* 0x000fe200078ec0ff */
[-C--:B------:R-:W-:Y:S01]  /*16ac0*/  IMAD R75, R71, R12.reuse, R74 ;  /* 0x0000000c474b7224 */ /* 0x080fe200078e024a */
[----:B------:R-:W-:Y:S01]  /*16ad0*/  IADD3.X R10, PT, PT, RZ, RZ, RZ, P1, P0 ;  /* 0x000000ffff0a7210 */ /* 0x000fe20000fe04ff */
[----:B------:R-:W-:-:S02]  /*16ae0*/  IMAD R72, R73, R12, R72 ;  /* 0x0000000c49487224 */ /* 0x000fc400078e0248 */
[C---:B------:R-:W-:Y:S02]  /*16af0*/  IMAD R12, R65.reuse, R22, R63 ;  /* 0x00000016410c7224 */ /* 0x040fe400078e023f */
[----:B------:R-:W-:Y:S02]  /*16b00*/  IMAD R65, R65, R20, RZ ;  /* 0x0000001441417224 */ /* 0x000fe400078e02ff */
[C---:B------:R-:W-:Y:S01]  /*16b10*/  IMAD R63, R67.reuse, R11, R12 ;  /* 0x0000000b433f7224 */ /* 0x040fe200078e020c */
[----:B------:R-:W-:Y:S01]  /*16b20*/  SHF.R.S32.HI R12, RZ, 0x1f, R41 ;  /* 0x0000001fff0c7819 */ /* 0x000fe20000011429 */
[----:B------:R-:W-:Y:S01]  /*16b30*/  IMAD R74, R67, R22, R65 ;  /* 0x00000016434a7224 */ /* 0x000fe200078e0241 */
[----:B------:R-:W-:Y:S01]  /*16b40*/  IADD3 R41, P0, P1, R10, R61, R54 ;  /* 0x0000003d0a297210 */ /* 0x000fe2000791e036 */
[C---:B------:R-:W-:Y:S01]  /*16b50*/  IMAD R10, R69.reuse, R14, R63 ;  /* 0x0000000e450a7224 */ /* 0x040fe200078e023f */
[----:B------:R-:W-:Y:S01]  /*16b60*/  IADD3.X R12, PT, PT, RZ, -0x1, R12, P2, P4 ;  /* 0xffffffffff0c7810 */ /* 0x000fe200017e840c */
[----:B------:R-:W-:-:S02]  /*16b70*/  IMAD R74, R69, R11, R74 ;  /* 0x0000000b454a7224 */ /* 0x000fc400078e024a */
[C---:B------:R-:W-:Y:S01]  /*16b80*/  IMAD R54, R71.reuse, R13, R10 ;  /* 0x0000000d47367224 */ /* 0x040fe200078e020a */
[----:B------:R-:W-:Y:S01]  /*16b90*/  SHF.R.S32.HI R10, RZ, 0x1f, R12 ;  /* 0x0000001fff0a7819 */ /* 0x000fe2000001140c */
[----:B------:R-:W-:Y:S02]  /*16ba0*/  IMAD R76, R71, R14, R74 ;  /* 0x0000000e474c7224 */ /* 0x000fe400078e024a */
[C---:B------:R-:W-:Y:S01]  /*16bb0*/  IMAD R74, R73.reuse, R18, R54 ;  /* 0x00000012494a7224 */ /* 0x040fe200078e0236 */
[----:B------:R-:W-:Y:S01]  /*16bc0*/  IADD3 R41, P2, P4, R10, R41, -R55 ;  /* 0x000000290a297210 */ /* 0x000fe20007c5e837 */
[----:B------:R-:W-:Y:S01]  /*16bd0*/  IMAD R54, R73, R13, R76 ;  /* 0x0000000d49367224 */ /* 0x000fe200078e024c */
[----:B------:R-:W-:Y:S01]  /*16be0*/  SHF.R.S32.HI R18, RZ, 0x1f, R12 ;  /* 0x0000001fff127819 */ /* 0x000fe2000001140c */
[----:B------:R-:W-:Y:S01]  /*16bf0*/  IMAD R67, R67, R20, RZ ;  /* 0x0000001443437224 */ /* 0x000fe200078e02ff */
[----:B------:R-:W-:Y:S01]  /*16c00*/  LOP3.LUT R13, R64, 0x8181585d, RZ, 0xc0, !PT ;  /* 0x8181585d400d7812 */ /* 0x000fe200078ec0ff */
[----:B------:R-:W-:Y:S01]  /*16c10*/  IMAD R63, R66, 0x30644e72, RZ ;  /* 0x30644e72423f7824 */ /* 0x000fe200078e02ff */
[----:B------:R-:W-:Y:S01]  /*16c20*/  IADD3.X R10, PT, PT, RZ, RZ, RZ, P0, P1 ;  /* 0x000000ffff0a7210 */ /* 0x000fe200007e24ff */
[C---:B------:R-:W-:Y:S01]  /*16c30*/  IMAD R78, R69.reuse, R22, R67 ;  /* 0x00000016454e7224 */ /* 0x040fe200078e0243 */
[----:B------:R-:W-:Y:S01]  /*16c40*/  IADD3.X R18, PT, PT, R18, -0x1, RZ, P2, P4 ;  /* 0xffffffff12127810 */ /* 0x000fe200017e84ff */
[----:B------:R-:W-:Y:S01]  /*16c50*/  IMAD R69, R69, R20, RZ ;  /* 0x0000001445457224 */ /* 0x000fe200078e02ff */
[----:B------:R-:W-:Y:S01]  /*16c60*/  IADD3 R56, P0, P1, R10, R13, R56 ;  /* 0x0000000d0a387210 */ /* 0x000fe2000791e038 */
[C---:B------:R-:W-:Y:S01]  /*16c70*/  IMAD R78, R71.reuse, R11, R78 ;  /* 0x0000000b474e7224 */ /* 0x040fe200078e024e */
[--C-:B------:R-:W-:Y:S01]  /*16c80*/  SHF.R.S32.HI R10, RZ, 0x1f, R18.reuse ;  /* 0x0000001fff0a7819 */ /* 0x100fe20000011412 */
[C---:B------:R-:W-:Y:S01]  /*16c90*/  IMAD R66, R71.reuse, R22, R69 ;  /* 0x0000001647427224 */ /* 0x040fe200078e0245 */
[----:B------:R-:W-:Y:S01]  /*16ca0*/  SHF.R.S32.HI R18, RZ, 0x1f, R18 ;  /* 0x0000001fff127819 */ /* 0x000fe20000011412 */
[----:B------:R-:W-:Y:S01]  /*16cb0*/  IMAD R69, R71, R21, R80 ;  /* 0x0000001547457224 */ /* 0x000fe200078e0250 */
[----:B------:R-:W-:Y:S01]  /*16cc0*/  IADD3 R10, P2, P4, R56, R10, -R57 ;  /* 0x0000000a380a7210 */ /* 0x000fe20007c5e839 */
[----:B------:R-:W-:Y:S01]  /*16cd0*/  IMAD R56, R73, R11, R66 ;  /* 0x0000000b49387224 */ /* 0x000fe200078e0242 */
[----:B------:R-:W-:Y:S01]  /*16ce0*/  LOP3.LUT R13, R64, 0xb85045b6, RZ, 0xc0, !PT ;  /* 0xb85045b6400d7812 */ /* 0x000fe200078ec0ff */
[----:B------:R-:W-:Y:S01]  /*16cf0*/  IMAD R71, R71, R20, RZ ;  /* 0x0000001447477224 */ /* 0x000fe200078e02ff */
[----:B------:R-:W-:Y:S01]  /*16d00*/  IADD3.X R12, PT, PT, RZ, RZ, RZ, P0, P1 ;  /* 0x000000ffff0c7210 */ /* 0x000fe200007e24ff */
[----:B------:R-:W-:Y:S01]  /*16d10*/  IMAD R66, R58, -0x7e7ea7a3, R75 ;  /* 0x8181585d3a427824 */ /* 0x000fe200078e024b */
[----:B------:R-:W-:Y:S01]  /*16d20*/  IADD3.X R18, PT, PT, RZ, -0x1, R18, P2, P4 ;  /* 0xffffffffff127810 */ /* 0x000fe200017e8412 */
[C---:B------:R-:W-:Y:S01]  /*16d30*/  IMAD R22, R73.reuse, R22, R71 ;  /* 0x0000001649167224 */ /* 0x040fe200078e0247 */
[----:B------:R-:W-:Y:S01]  /*16d40*/  IADD3 R11, P1, P0, R12, R13, R70 ;  /* 0x0000000d0c0b7210 */ /* 0x000fe2000783e046 */
[----:B------:R-:W-:Y:S01]  /*16d50*/  IMAD R71, R73, R21, R66 ;  /* 0x0000001549477224 */ /* 0x000fe200078e0242 */
[--C-:B------:R-:W-:Y:S01]  /*16d60*/  SHF.R.S32.HI R12, RZ, 0x1f, R18.reuse ;  /* 0x0000001fff0c7819 */ /* 0x100fe20000011412 */
[C---:B------:R-:W-:Y:S01]  /*16d70*/  IMAD R65, R60.reuse, 0xdf490f1, RZ ;  /* 0x0df490f13c417824 */ /* 0x040fe200078e02ff */
[----:B------:R-:W-:Y:S01]  /*16d80*/  LOP3.LUT R63, R63, 0xfffffffe, RZ, 0xc0, !PT ;  /* 0xfffffffe3f3f7812 */ /* 0x000fe200078ec0ff */
[----:B------:R-:W-:Y:S01]  /*16d90*/  IMAD R67, R60, 0x47b01102, RZ ;  /* 0x47b011023c437824 */ /* 0x000fe200078e02ff */
[----:B------:R-:W-:Y:S01]  /*16da0*/  IADD3 R11, P2, P4, R12, R11, -R59 ;  /* 0x0000000b0c0b7210 */ /* 0x000fe20007c5e83b */
[C---:B------:R-:W-:Y:S01]  /*16db0*/  IMAD R65, R58.reuse, -0x47afba4a, R65 ;  /* 0xb85045b63a417824 */ /* 0x040fe200078e0241 */
[----:B------:R-:W-:Y:S01]  /*16dc0*/  SHF.R.S32.HI R18, RZ, 0x1f, R18 ;  /* 0x0000001fff127819 */ /* 0x000fe20000011412 */
[C---:B------:R-:W-:Y:S01]  /*16dd0*/  IMAD R69, R58.reuse, -0x687e956f, R69 ;  /* 0x97816a913a457824 */ /* 0x040fe200078e0245 */
[----:B------:R-:W-:Y:S01]  /*16de0*/  IADD3 R63, P5, PT, R63, R72, RZ ;  /* 0x000000483f3f7210 */ /* 0x000fe20007fbe0ff */
[----:B------:R-:W-:Y:S01]  /*16df0*/  IMAD R67, R58, -0x1ece5fd7, R67 ;  /* 0xe131a0293a437824 */ /* 0x000fe200078e0243 */
[----:B------:R-:W-:Y:S01]  /*16e00*/  LOP3.LUT R13, R64, 0xe131a029, RZ, 0xc0, !PT ;  /* 0xe131a029400d7812 */ /* 0x000fe200078ec0ff */
[----:B------:R-:W-:Y:S01]  /*16e10*/  IMAD R71, R52, 0xc5e1a99, R71 ;  /* 0x0c5e1a9934477824 */ /* 0x000fe200078e0247 */
[----:B------:R-:W-:Y:S01]  /*16e20*/  IADD3.X R12, PT, PT, RZ, RZ, RZ, P1, P0 ;  /* 0x000000ffff0c7210 */ /* 0x000fe20000fe04ff */
[----:B------:R-:W-:Y:S01]  /*16e30*/  IMAD.X R21, RZ, RZ, RZ, P5 ;  /* 0x000000ffff157224 */ /* 0x000fe200028e06ff */
[----:B------:R-:W-:Y:S01]  /*16e40*/  IADD3.X R18, PT, PT, R18, -0x1, RZ, P2, P4 ;  /* 0xffffffff12127810 */ /* 0x000fe200017e84ff */
[----:B------:R-:W-:Y:S01]  /*16e50*/  IMAD R69, R52, -0x7ff8138b, R69 ;  /* 0x8007ec7534457824 */ /* 0x000fe200078e0245 */
[----:B------:R-:W-:Y:S01]  /*16e60*/  IADD3 R68, P4, P5, R12, R13, R68 ;  /* 0x0000000d0c447210 */ /* 0x000fe20007d9e044 */
[----:B------:R-:W-:Y:S01]  /*16e70*/  IMAD R71, R8, 0x6871ca8d, R71 ;  /* 0x6871ca8d08477824 */ /* 0x000fe200078e0247 */
[----:B------:R-:W-:Y:S01]  /*16e80*/  SHF.R.S32.HI R13, RZ, 0x1f, R18 ;  /* 0x0000001fff0d7819 */ /* 0x000fe20000011412 */
[----:B------:R-:W-:Y:S01]  /*16e90*/  IMAD R67, R52, 0x432eb066, R67 ;  /* 0x432eb06634437824 */ /* 0x000fe200078e0243 */
[----:B------:R-:W-:Y:S01]  /*16ea0*/  IADD3.X R61, PT, PT, RZ, RZ, RZ, P4, P5 ;  /* 0x000000ffff3d7210 */ /* 0x000fe200027ea4ff */
[----:B------:R-:W-:Y:S01]  /*16eb0*/  IMAD R69, R8, 0x3c208c16, R69 ;  /* 0x3c208c1608457824 */ /* 0x000fe200078e0245 */
[C---:B------:R-:W-:Y:S01]  /*16ec0*/  IADD3 R12, P4, P5, R68.reuse, R13, -R26 ;  /* 0x0000000d440c7210 */ /* 0x040fe20007d9e81a */
[C---:B------:R-:W-:Y:S01]  /*16ed0*/  IMAD R14, R73.reuse, R14, R78 ;  /* 0x0000000e490e7224 */ /* 0x040fe200078e024e */
[----:B------:R-:W-:Y:S01]  /*16ee0*/  SHF.R.S32.HI R60, RZ, 0x1f, R18 ;  /* 0x0000001fff3c7819 */ /* 0x000fe20000011412 */
[----:B------:R-:W-:Y:S01]  /*16ef0*/  IMAD R20, R73, R20, RZ ;  /* 0x0000001449147224 */ /* 0x000fe200078e02ff */
[----:B------:R-:W-:-:S02]  /*16f00*/  IADD3 RZ, P2, P1, R68, RZ, RZ ;  /* 0x000000ff44ff7210 */ /* 0x000fc4000795e0ff */
[----:B------:R-:W-:Y:S01]  /*16f10*/  LOP3.LUT R13, R64, 0x30644e72, RZ, 0xc0, !PT ;  /* 0x30644e72400d7812 */ /* 0x000fe200078ec0ff */
[----:B------:R-:W-:Y:S01]  /*16f20*/  IMAD R64, R8, -0x7e7ea7a3, R67 ;  /* 0x8181585d08407824 */ /* 0x000fe200078e0243 */
[----:B------:R-:W-:Y:S01]  /*16f30*/  IADD3.X R60, PT, PT, RZ, -0x1, R60, P4, P5 ;  /* 0xffffffffff3c7810 */ /* 0x000fe200027ea43c */
[C---:B------:R-:W-:Y:S01]  /*16f40*/  IMAD R67, R52.reuse, 0xdf490f1, RZ ;  /* 0x0df490f134437824 */ /* 0x040fe200078e02ff */
[----:B------:R-:W-:Y:S01]  /*16f50*/  IADD3.X R13, PT, PT, R61, R13, R62, P2, P1 ;  /* 0x0000000d3d0d7210 */ /* 0x000fe200017e243e */
[----:B------:R-:W-:Y:S01]  /*16f60*/  IMAD R62, R52, 0x681240c5, R65 ;  /* 0x681240c5343e7824 */ /* 0x000fe200078e0241 */
[----:B------:R-:W-:Y:S01]  /*16f70*/  SHF.R.S32.HI R18, RZ, 0x1f, R60 ;  /* 0x0000001fff127819 */ /* 0x000fe2000001143c */
[----:B------:R-:W-:Y:S01]  /*16f80*/  IMAD R65, R58, 0x30644e72, RZ ;  /* 0x30644e723a417824 */ /* 0x000fe200078e02ff */
[----:B------:R-:W-:Y:S01]  /*16f90*/  IADD3 R21, P0, PT, R21, R74, RZ ;  /* 0x0000004a15157210 */ /* 0x000fe20007f1e0ff */
[----:B------:R-:W-:Y:S01]  /*16fa0*/  IMAD.IADD R63, R63, 0x1, R62 ;  /* 0x000000013f3f7824 */ /* 0x000fe200078e023e */
[----:B------:R-:W-:Y:S01]  /*16fb0*/  IADD3 R13, P1, P2, R18, R13, -R25 ;  /* 0x0000000d120d7210 */ /* 0x000fe20007a3e819 */
[----:B------:R-:W-:Y:S01]  /*16fc0*/  IMAD R62, R71, -0x1b799c77, RZ ;  /* 0xe4866389473e7824 */ /* 0x000fe200078e02ff */
[----:B------:R-:W-:Y:S01]  /*16fd0*/  SHF.R.S32.HI R18, RZ, 0x1f, R60 ;  /* 0x0000001fff127819 */ /* 0x000fe2000001143c */
[----:B------:R-:W-:Y:S01]  /*16fe0*/  IMAD.WIDE.U32 R60, R69, -0x1b799c77, RZ ;  /* 0xe4866389453c7825 */ /* 0x000fe200078e00ff */
[----:B------:R-:W-:-:S02]  /*16ff0*/  LOP3.LUT R65, R65, 0xfffffffe, RZ, 0xc0, !PT ;  /* 0xfffffffe41417812 */ /* 0x000fc400078ec0ff */
[----:B------:R-:W-:Y:S01]  /*17000*/  IADD3.X R58, PT, PT, RZ, RZ, RZ, P0, !PT ;  /* 0x000000ffff3a7210 */ /* 0x000fe200007fe4ff */
[----:B------:R-:W-:Y:S01]  /*17010*/  IMAD R60, R69, -0x782df87e, R62 ;  /* 0x87d20782453c7824 */ /* 0x000fe200078e023e */
[----:B------:R-:W-:Y:S01]  /*17020*/  IADD3.X R18, PT, PT, R18, -0x1, RZ, P1, P2 ;  /* 0xffffffff12127810 */ /* 0x000fe20000fe44ff */
[----:B------:R-:W-:Y:S01]  /*17030*/  IMAD R71, R52, 0x47b01102, RZ ;  /* 0x47b0110234477824 */ /* 0x000fe200078e02ff */
[----:B------:R-:W-:Y:S01]  /*17040*/  IADD3 R54, P1, P2, R58, R54, R65 ;  /* 0x000000363a367210 */ /* 0x000fe20007a3e041 */
[----:B------:R-:W-:Y:S01]  /*17050*/  IMAD R52, R8, -0x47afba4a, R67 ;  /* 0xb85045b608347824 */ /* 0x000fe200078e0243 */
[----:B------:R-:W-:Y:S01]  /*17060*/  LOP3.LUT R65, R18, 0xd87cfd47, RZ, 0xc0, !PT ;  /* 0xd87cfd4712417812 */ /* 0x000fe200078ec0ff */
[----:B------:R-:W-:Y:S02]  /*17070*/  IMAD.IADD R61, R61, 0x1, R60 ;  /* 0x000000013d3d7824 */ /* 0x000fe400078e023c */
[C---:B------:R-:W-:Y:S01]  /*17080*/  IMAD R60, R8.reuse, -0x1ece5fd7, R71 ;  /* 0xe131a029083c7824 */ /* 0x040fe200078e0247 */
[----:B------:R-:W-:Y:S01]  /*17090*/  IADD3 R58, P0, PT, R65, R50, RZ ;  /* 0x00000032413a7210 */ /* 0x000fe20007f1e0ff */
[----:B------:R-:W-:Y:S01]  /*170a0*/  IMAD R50, R8, -0x687e956f, R63 ;  /* 0x97816a9108327824 */ /* 0x000fe200078e023f */
[----:B------:R-:W-:Y:S01]  /*170b0*/  LOP3.LUT R65, R18, 0x3c208c16, RZ, 0xc0, !PT ;  /* 0x3c208c1612417812 */ /* 0x000fe200078ec0ff */
[----:B------:R-:W-:Y:S01]  /*170c0*/  IMAD R67, R69, 0x681240c5, R52 ;  /* 0x681240c545437824 */ /* 0x000fe200078e0234 */
[----:B------:R-:W-:Y:S01]  /*170d0*/  IADD3.X R63, PT, PT, RZ, RZ, RZ, P1, P2 ;  /* 0x000000ffff3f7210 */ /* 0x000fe20000fe44ff */
[----:B------:R-:W-:-:S02]  /*170e0*/  IMAD.X R62, RZ, RZ, RZ, P0 ;  /* 0x000000ffff3e7224 */ /* 0x000fc400000e06ff */
[----:B------:R-:W-:Y:S01]  /*170f0*/  IMAD R8, R8, 0x30644e72, RZ ;  /* 0x30644e7208087824 */ /* 0x000fe200078e02ff */
[----:B------:R-:W-:Y:S01]  /*17100*/  IADD3 R14, P2, PT, R63, R14, RZ ;  /* 0x0000000e3f0e7210 */ /* 0x000fe20007f5e0ff */
[C---:B------:R-:W-:Y:S01]  /*17110*/  IMAD R50, R69.reuse, -0x7ff8138b, R50 ;  /* 0x8007ec7545327824 */ /* 0x040fe200078e0232 */
[----:B------:R-:W-:Y:S01]  /*17120*/  IADD3 R62, P0, P1, R62, R65, R48 ;  /* 0x000000413e3e7210 */ /* 0x000fe2000791e030 */
[----:B------:R-:W-:Y:S01]  /*17130*/  IMAD.IADD R52, R54, 0x1, R67 ;  /* 0x0000000136347824 */ /* 0x000fe200078e0243 */
[----:B------:R-:W-:Y:S01]  /*17140*/  LOP3.LUT R63, R8, 0xfffffffe, RZ, 0xc0, !PT ;  /* 0xfffffffe083f7812 */ /* 0x000fe200078ec0ff */
[----:B------:R-:W-:Y:S01]  /*17150*/  IMAD R65, R69, 0x432eb066, R60 ;  /* 0x432eb06645417824 */ /* 0x000fe200078e023c */
[----:B------:R-:W-:Y:S01]  /*17160*/  LOP3.LUT R60, R18, 0x6871ca8d, RZ, 0xc0, !PT ;  /* 0x6871ca8d123c7812 */ /* 0x000fe200078ec0ff */
[----:B------:R-:W-:Y:S01]  /*17170*/  IMAD.IADD R21, R21, 0x1, R64 ;  /* 0x0000000115157824 */ /* 0x000fe200078e0240 */
[----:B------:R-:W-:Y:S01]  /*17180*/  IADD3.X R54, PT, PT, RZ, RZ, RZ, P0, P1 ;  /* 0x000000ffff367210 */ /* 0x000fe200007e24ff */
[----:B------:R-:W-:Y:S01]  /*17190*/  IMAD R64, R61, 0x3c208c16, R50 ;  /* 0x3c208c163d407824 */ /* 0x000fe200078e0232 */
[----:B------:R-:W-:Y:S01]  /*171a0*/  IADD3 R8, P5, PT, R58, -R49, RZ ;  /* 0x800000313a087210 */ /* 0x000fe20007fbe0ff */
[----:B------:R-:W-:Y:S01]  /*171b0*/  IMAD.X R50, RZ, RZ, RZ, P2 ;  /* 0x000000ffff327224 */ /* 0x000fe200010e06ff */
[----:B------:R-:W-:Y:S01]  /*171c0*/  IADD3 R60, P0, P1, R54, R60, R9 ;  /* 0x0000003c363c7210 */ /* 0x000fe2000791e009 */
[----:B------:R-:W-:Y:S01]  /*171d0*/  IMAD.IADD R48, R14, 0x1, R65 ;  /* 0x000000010e307824 */ /* 0x000fe200078e0241 */
[----:B------:R-:W-:Y:S01]  /*171e0*/  IADD3.X R58, PT, PT, RZ, -0x1, RZ, P5, !PT ;  /* 0xffffffffff3a7810 */ /* 0x000fe20002ffe4ff */
[----:B------:R-:W-:Y:S01]  /*171f0*/  IMAD R66, R69, 0xc5e1a99, R21 ;  /* 0x0c5e1a9945427824 */ /* 0x000fe200078e0215 */
[----:B------:R-:W-:Y:S01]  /*17200*/  IADD3 R14, P5, PT, R64, 0x278302b9, RZ ;  /* 0x278302b9400e7810 */ /* 0x000fe20007fbe0ff */
[C---:B------:R-:W-:Y:S01]  /*17210*/  IMAD R67, R61.reuse, -0x7e7ea7a3, R48 ;  /* 0x8181585d3d437824 */ /* 0x040fe200078e0230 */
[----:B------:R-:W-:Y:S01]  /*17220*/  IADD3 R56, P2, P4, R50, R63, R56 ;  /* 0x0000003f32387210 */ /* 0x000fe20007c5e038 */
[----:B------:R-:W-:Y:S01]  /*17230*/  IMAD R65, R61, 0x6871ca8d, R66 ;  /* 0x6871ca8d3d417824 */ /* 0x000fe200078e0242 */
[----:B------:R-:W-:Y:S01]  /*17240*/  LOP3.LUT R54, R18, 0x97816a91, RZ, 0xc0, !PT ;  /* 0x97816a9112367812 */ /* 0x000fe200078ec0ff */
[----:B------:R-:W-:Y:S01]  /*17250*/  IMAD.X R64, RZ, RZ, -0x1, P5 ;  /* 0xffffffffff407424 */ /* 0x000fe200028e06ff */
[----:B------:R-:W-:Y:S01]  /*17260*/  IADD3.X R63, PT, PT, RZ, RZ, RZ, P0, P1 ;  /* 0x000000ffff3f7210 */ /* 0x000fe200007e24ff */
[----:B------:R-:W-:Y:S01]  /*17270*/  IMAD R56, R69, 0xdf490f1, R56 ;  /* 0x0df490f145387824 */ /* 0x000fe200078e0238 */
[----:B------:R-:W-:-:S02]  /*17280*/  SHF.R.S32.HI R50, RZ, 0x1f, R58 ;  /* 0x0000001fff327819 */ /* 0x000fc4000001143a */
[----:B------:R-:W-:Y:S02]  /*17290*/  IADD3 R63, P5, P6, R63, R54, R41 ;  /* 0x000000363f3f7210 */ /* 0x000fe40007ebe029 */
[----:B------:R-:W-:Y:S02]  /*172a0*/  IADD3 R9, P0, P1, R62, R50, -R51 ;  /* 0x000000323e097210 */ /* 0x000fe4000791e833 */
[----:B------:R-:W-:Y:S02]  /*172b0*/  SHF.R.S32.HI R58, RZ, 0x1f, R58 ;  /* 0x0000001fff3a7819 */ /* 0x000fe4000001143a */
[----:B------:R-:W-:Y:S02]  /*172c0*/  LOP3.LUT R41, R18, 0x8181585d, RZ, 0xc0, !PT ;  /* 0x8181585d12297812 */ /* 0x000fe400078ec0ff */
[----:B------:R-:W-:Y:S02]  /*172d0*/  IADD3.X R62, PT, PT, RZ, RZ, RZ, P5, P6 ;  /* 0x000000ffff3e7210 */ /* 0x000fe40002fec4ff */
[----:B------:R-:W-:-:S02]  /*172e0*/  IADD3.X R21, PT, PT, RZ, RZ, RZ, P2, P4 ;  /* 0x000000ffff157210 */ /* 0x000fc400017e84ff */
[----:B------:R-:W-:Y:S02]  /*172f0*/  IADD3.X R58, PT, PT, RZ, -0x1, R58, P0, P1 ;  /* 0xffffffffff3a7810 */ /* 0x000fe400007e243a */
[----:B------:R-:W-:Y:S01]  /*17300*/  IADD3 R62, P0, P1, R62, R41, R10 ;  /* 0x000000293e3e7210 */ /* 0x000fe2000791e00a */
[----:B------:R-:W-:Y:S01]  /*17310*/  IMAD R41, R61, 0x30644e72, RZ ;  /* 0x30644e723d297824 */ /* 0x000fe200078e02ff */
[----:B------:R-:W-:Y:S02]  /*17320*/  IADD3 R22, P4, PT, R21, R22, RZ ;  /* 0x0000001615167210 */ /* 0x000fe40007f9e0ff */
[----:B------:R-:W-:Y:S02]  /*17330*/  SHF.R.S32.HI R10, RZ, 0x1f, R58 ;  /* 0x0000001fff0a7819 */ /* 0x000fe4000001143a */
[----:B------:R-:W-:Y:S01]  /*17340*/  IADD3 R14, P5, PT, R14, -0x278302b9, RZ ;  /* 0xd87cfd470e0e7810 */ /* 0x000fe20007fbe0ff */
[----:B------:R-:W-:Y:S01]  /*17350*/  IMAD R66, R69, 0x47b01102, R22 ;  /* 0x47b0110245427824 */ /* 0x000fe200078e0216 */
[----:B------:R-:W-:Y:S01]  /*17360*/  SHF.R.S32.HI R50, RZ, 0x1f, R64 ;  /* 0x0000001fff327819 */ /* 0x000fe20000011440 */
[----:B------:R-:W-:Y:S01]  /*17370*/  IMAD.X R22, RZ, RZ, RZ, P4 ;  /* 0x000000ffff167224 */ /* 0x000fe200020e06ff */
[----:B------:R-:W-:Y:S01]  /*17380*/  IADD3.X R54, PT, PT, RZ, RZ, RZ, P0, P1 ;  /* 0x000000ffff367210 */ /* 0x000fe200007e24ff */
[----:B------:R-:W-:Y:S01]  /*17390*/  IMAD.X R21, RZ, RZ, RZ, P5 ;  /* 0x000000ffff157224 */ /* 0x000fe200028e06ff */
[----:B------:R-:W-:Y:S01]  /*173a0*/  IADD3 R10, P0, P1, R60, R10, -R47 ;  /* 0x0000000a3c0a7210 */ /* 0x000fe2000791e82f */
[C---:B------:R-:W-:Y:S01]  /*173b0*/  IMAD R69, R61.reuse, -0x47afba4a, R56 ;  /* 0xb85045b63d457824 */ /* 0x040fe200078e0238 */
[----:B------:R-:W-:Y:S01]  /*173c0*/  SHF.R.S32.HI R58, RZ, 0x1f, R58 ;  /* 0x0000001fff3a7819 */ /* 0x000fe2000001143a */
[----:B------:R-:W-:Y:S01]  /*173d0*/  IMAD R71, R61, -0x1ece5fd7, R66 ;  /* 0xe131a0293d477824 */ /* 0x000fe200078e0242 */
[----:B------:R-:W-:Y:S01]  /*173e0*/  IADD3 R50, P6, P2, R65, -0x3c208c16, R50 ;  /* 0xc3df73ea41327810 */ /* 0x000fe20007ade032 */
[----:B------:R-:W-:Y:S01]  /*173f0*/  IMAD R65, R61, -0x687e956f, R52 ;  /* 0x97816a913d417824 */ /* 0x000fe200078e0234 */
[----:B------:R-:W-:-:S02]  /*17400*/  LOP3.LUT R41, R41, 0xfffffffe, RZ, 0xc0, !PT ;  /* 0xfffffffe29297812 */ /* 0x000fc400078ec0ff */
[----:B------:R-:W-:Y:S02]  /*17410*/  LOP3.LUT R60, R18, 0xb85045b6, RZ, 0xc0, !PT ;  /* 0xb85045b6123c7812 */ /* 0x000fe400078ec0ff */
[----:B------:R-:W-:Y:S02]  /*17420*/  SHF.R.S32.HI R64, RZ, 0x1f, R64 ;  /* 0x0000001fff407819 */ /* 0x000fe40000011440 */
[----:B------:R-:W-:Y:S02]  /*17430*/  IADD3.X R58, PT, PT, RZ, -0x1, R58, P0, P1 ;  /* 0xffffffffff3a7810 */ /* 0x000fe400007e243a */
[----:B------:R-:W-:Y:S02]  /*17440*/  IADD3 R20, P5, P4, R22, R41, R20 ;  /* 0x0000002916147210 */ /* 0x000fe40007cbe014 */
[----:B------:R-:W-:Y:S02]  /*17450*/  IADD3 R60, P0, P1, R54, R60, R11 ;  /* 0x0000003c363c7210 */ /* 0x000fe4000791e00b */
[----:B------:R-:W-:-:S02]  /*17460*/  IADD3.X R64, PT, PT, RZ, -0x1, R64, P6, P2 ;  /* 0xffffffffff407810 */ /* 0x000fc400037e4440 */
[----:B------:R-:W-:Y:S02]  /*17470*/  SHF.R.S32.HI R22, RZ, 0x1f, R58 ;  /* 0x0000001fff167819 */ /* 0x000fe4000001143a */
[----:B------:R-:W-:Y:S02]  /*17480*/  IADD3 R50, P2, P6, R21, 0x3c208c16, R50 ;  /* 0x3c208c1615327810 */ /* 0x000fe40007e5e032 */
[C---:B------:R-:W-:Y:S01]  /*17490*/  SHF.R.U64 R21, R14.reuse, 0x1f, R21 ;  /* 0x0000001f0e157819 */ /* 0x040fe20000001215 */
[----:B------:R-:W-:Y:S01]  /*174a0*/  IMAD.SHL.U32 R14, R14, 0x2, RZ ;  /* 0x000000020e0e7824 */ /* 0x000fe200078e00ff */
[----:B------:R-:W-:Y:S01]  /*174b0*/  IADD3.X R41, PT, PT, RZ, RZ, RZ, P0, P1 ;  /* 0x000000ffff297210 */ /* 0x000fe200007e24ff */
[----:B------:R-:W-:Y:S01]  /*174c0*/  IMAD.SHL.U32 R52, R50, 0x2, RZ ;  /* 0x0000000232347824 */ /* 0x000fe200078e00ff */
[----:B------:R-:W-:Y:S02]  /*174d0*/  IADD3 R11, P0, P1, R22, R63, -R55 ;  /* 0x0000003f160b7210 */ /* 0x000fe4000791e837 */
[----:B------:R-:W-:-:S02]  /*174e0*/  SHF.R.S32.HI R58, RZ, 0x1f, R58 ;  /* 0x0000001fff3a7819 */ /* 0x000fc4000001143a */
[----:B------:R-:W-:Y:S02]  /*174f0*/  SHF.R.S32.HI R56, RZ, 0x1f, R64 ;  /* 0x0000001fff387819 */ /* 0x000fe40000011440 */
[----:B------:R-:W-:Y:S02]  /*17500*/  IADD3.X R58, PT, PT, R58, -0x1, RZ, P0, P1 ;  /* 0xffffffff3a3a7810 */ /* 0x000fe400007e24ff */
[----:B------:R-:W-:Y:S02]  /*17510*/  LOP3.LUT R14, R14, 0xfffffffe, RZ, 0xc0, !PT ;  /* 0xfffffffe0e0e7812 */ /* 0x000fe400078ec0ff */
[----:B------:R-:W-:Y:S02]  /*17520*/  IADD3 R56, P0, P1, R65, -0x6871ca8d, R56 ;  /* 0x978e357341387810 */ /* 0x000fe4000791e038 */
[----:B------:R-:W-:Y:S02]  /*17530*/  LOP3.LUT R52, R52, 0x1, R21, 0xf8, !PT ;  /* 0x0000000134347812 */ /* 0x000fe400078ef815 */
[----:B------:R-:W-:-:S02]  /*17540*/  LOP3.LUT R65, R18, 0xe131a029, RZ, 0xc0, !PT ;  /* 0xe131a02912417812 */ /* 0x000fc400078ec0ff */
[----:B------:R-:W-:Y:S02]  /*17550*/  IADD3.X R21, PT, PT, RZ, RZ, RZ, P2, P6 ;  /* 0x000000ffff157210 */ /* 0x000fe400017ec4ff */
[----:B------:R-:W-:Y:S02]  /*17560*/  IADD3 R14, P2, PT, R14, 0x278302b9, RZ ;  /* 0x278302b90e0e7810 */ /* 0x000fe40007f5e0ff */
[----:B------:R-:W-:Y:S02]  /*17570*/  SHF.R.S32.HI R64, RZ, 0x1f, R64 ;  /* 0x0000001fff407819 */ /* 0x000fe40000011440 */
[----:B------:R-:W-:Y:S02]  /*17580*/  IADD3.X R22, PT, PT, RZ, RZ, RZ, P5, P4 ;  /* 0x000000ffff167210 */ /* 0x000fe40002fe84ff */
[----:B------:R-:W-:Y:S02]  /*17590*/  SHF.R.S32.HI R54, RZ, 0x1f, R58 ;  /* 0x0000001fff367819 */ /* 0x000fe4000001143a */
[----:B------:R-:W-:-:S02]  /*175a0*/  IADD3 R65, P4, P5, R41, R65, R12 ;  /* 0x0000004129417210 */ /* 0x000fc40007d9e00c */
[----:B------:R-:W-:Y:S02]  /*175b0*/  IADD3.X R48, PT, PT, RZ, -0x1, RZ, P2, !PT ;  /* 0xffffffffff307810 */ /* 0x000fe400017fe4ff */
[----:B------:R-:W-:Y:S02]  /*175c0*/  IADD3.X R64, PT, PT, RZ, -0x1, R64, P0, P1 ;  /* 0xffffffffff407810 */ /* 0x000fe400007e2440 */
[----:B------:R-:W-:Y:S02]  /*175d0*/  IADD3 R12, P2, P6, R62, R54, -R57 ;  /* 0x000000363e0c7210 */ /* 0x000fe40007e5e839 */
[----:B------:R-:W-:Y:S02]  /*175e0*/  SHF.R.S32.HI R58, RZ, 0x1f, R58 ;  /* 0x0000001fff3a7819 */ /* 0x000fe4000001143a */
[----:B------:R-:W-:Y:S02]  /*175f0*/  IADD3.X R41, PT, PT, RZ, RZ, RZ, P4, P5 ;  /* 0x000000ffff297210 */ /* 0x000fe400027ea4ff */
[----:B------:R-:W-:-:S02]  /*17600*/  LOP3.LUT R62, R18, 0x30644e72, RZ, 0xc0, !PT ;  /* 0x30644e72123e7812 */ /* 0x000fc400078ec0ff */
[----:B------:R-:W-:Y:S02]  /*17610*/  IADD3 RZ, P4, P5, R65, RZ, RZ ;  /* 0x000000ff41ff7210 */ /* 0x000fe40007d9e0ff */
[----:B------:R-:W-:Y:S02]  /*17620*/  SHF.R.S32.HI R54, RZ, 0x1f, R64 ;  /* 0x0000001fff367819 */ /* 0x000fe40000011440 */
[----:B------:R-:W-:Y:S02]  /*17630*/  IADD3.X R58, PT, PT, RZ, -0x1, R58, P2, P6 ;  /* 0xffffffffff3a7810 */ /* 0x000fe400017ec43a */
[----:B------:R-:W-:Y:S02]  /*17640*/  IADD3.X R62, PT, PT, R41, R62, R13, P4, P5 ;  /* 0x0000003e293e7210 */ /* 0x000fe400027ea40d */
[----:B------:R-:W-:Y:S02]  /*17650*/  IADD3 R18, P1, P0, R56, 0x6871ca8d, R21 ;  /* 0x6871ca8d38127810 */ /* 0x000fe4000783e015 */
[----:B------:R-:W-:-:S02]  /*17660*/  IADD3 R54, P4, P5, R67, 0x687e956f, R54 ;  /* 0x687e956f43367810 */ /* 0x000fc40007d9e036 */
[----:B------:R-:W-:Y:S01]  /*17670*/  SHF.R.S32.HI R64, RZ, 0x1f, R64 ;  /* 0x0000001fff407819 */ /* 0x000fe20000011440 */
[----:B------:R-:W-:Y:S01]  /*17680*/  IMAD.SHL.U32 R41, R18, 0x2, RZ ;  /* 0x0000000212297824 */ /* 0x000fe200078e00ff */
[----:B------:R-:W-:Y:S02]  /*17690*/  SHF.R.S32.HI R56, RZ, 0x1f, R58 ;  /* 0x0000001fff387819 */ /* 0x000fe4000001143a */
[----:B------:R-:W-:Y:S02]  /*176a0*/  SHF.R.U64 R50, R50, 0x1f, R21 ;  /* 0x0000001f32327819 */ /* 0x000fe40000001215 */
[----:B------:R-:W-:Y:S02]  /*176b0*/  SHF.R.S32.HI R21, RZ, 0x1f, R48 ;  /* 0x0000001fff157819 */ /* 0x000fe40000011430 */
[----:B------:R-:W-:Y:S02]  /*176c0*/  IADD3.X R64, PT, PT, RZ, -0x1, R64, P4, P5 ;  /* 0xffffffffff407810 */ /* 0x000fe400027ea440 */
[----:B------:R-:W-:-:S02]  /*176d0*/  IADD3 R13, P5, P4, R56, R60, -R59 ;  /* 0x0000003c380d7210 */ /* 0x000fc40007cbe83b */
[----:B------:R-:W-:Y:S02]  /*176e0*/  SHF.R.S32.HI R56, RZ, 0x1f, R58 ;  /* 0x0000001fff387819 */ /* 0x000fe4000001143a */
[----:B------:R-:W-:Y:S02]  /*176f0*/  IADD3 R21, P2, P6, R21, -0x3c208c16, R52 ;  /* 0xc3df73ea15157810 */ /* 0x000fe40007e5e034 */
[----:B------:R-:W-:Y:S02]  /*17700*/  SHF.R.S32.HI R48, RZ, 0x1f, R48 ;  /* 0x0000001fff307819 */ /* 0x000fe40000011430 */
[----:B------:R-:W-:Y:S02]  /*17710*/  SHF.R.S32.HI R60, RZ, 0x1f, R64 ;  /* 0x0000001fff3c7819 */ /* 0x000fe40000011440 */
[----:B------:R-:W-:Y:S02]  /*17720*/  IADD3.X R56, PT, PT, R56, -0x1, RZ, P5, P4 ;  /* 0xffffffff38387810 */ /* 0x000fe40002fe84ff */
[----:B------:R-:W-:-:S02]  /*17730*/  IADD3.X R61, PT, PT, RZ, RZ, RZ, P1, P0 ;  /* 0x000000ffff3d7210 */ /* 0x000fc40000fe04ff */
[----:B------:R-:W-:Y:S02]  /*17740*/  IADD3.X R48, PT, PT, R48, -0x1, RZ, P2, P6 ;  /* 0xffffffff30307810 */ /* 0x000fe400017ec4ff */
[----:B------:R-:W-:Y:S02]  /*17750*/  IADD3 R60, P2, P1, R69, 0x7e7ea7a3, R60 ;  /* 0x7e7ea7a3453c7810 */ /* 0x000fe4000795e03c */
[----:B------:R-:W-:Y:S02]  /*17760*/  SHF.R.S32.HI R64, RZ, 0x1f, R64 ;  /* 0x0000001fff407819 */ /* 0x000fe40000011440 */
[----:B------:R-:W-:Y:S02]  /*17770*/  SHF.R.S32.HI R63, RZ, 0x1f, R56 ;  /* 0x0000001fff3f7819 */ /* 0x000fe40000011438 */
[----:B------:R-:W-:Y:S02]  /*17780*/  IADD3.X R64, PT, PT, RZ, -0x1, R64, P2, P1 ;  /* 0xffffffffff407810 */ /* 0x000fe400017e2440 */
[----:B------:R-:W-:-:S02]  /*17790*/  IADD3 R52, P4, P5, R54, -0x687e956f, R61 ;  /* 0x97816a9136347810 */ /* 0x000fc40007d9e03d */
[----:B------:R-:W-:Y:S02]  /*177a0*/  LOP3.LUT R41, R41, 0x1, R50, 0xf8, !PT ;  /* 0x0000000129297812 */ /* 0x000fe400078ef832 */
[----:B------:R-:W-:Y:S02]  /*177b0*/  IADD3 R54, P1, P2, R65, R63, -R26 ;  /* 0x0000003f41367210 */ /* 0x000fe40007a3e81a */
[----:B------:R-:W-:Y:S02]  /*177c0*/  SHF.R.S32.HI R56, RZ, 0x1f, R56 ;  /* 0x0000001fff387819 */ /* 0x000fe40000011438 */
[----:B------:R-:W-:Y:S01]  /*177d0*/  SHF.R.U64 R50, R18, 0x1f, R61 ;  /* 0x0000001f12327819 */ /* 0x000fe2000000123d */
[----:B------:R-:W-:Y:S01]  /*177e0*/  IMAD.SHL.U32 R61, R52, 0x2, RZ ;  /* 0x00000002343d7824 */ /* 0x000fe200078e00ff */
[----:B------:R-:W-:Y:S02]  /*177f0*/  SHF.R.S32.HI R18, RZ, 0x1f, R48 ;  /* 0x0000001fff127819 */ /* 0x000fe40000011430 */
[----:B------:R-:W-:-:S02]  /*17800*/  SHF.R.S32.HI R58, RZ, 0x1f, R64 ;  /* 0x0000001fff3a7819 */ /* 0x000fc40000011440 */
[----:B------:R-:W-:Y:S02]  /*17810*/  IADD3.X R63, PT, PT, RZ, RZ, RZ, P4, P5 ;  /* 0x000000ffff3f7210 */ /* 0x000fe400027ea4ff */
[----:B------:R-:W-:Y:S02]  /*17820*/  IADD3.X R56, PT, PT, RZ, -0x1, R56, P1, P2 ;  /* 0xffffffffff387810 */ /* 0x000fe40000fe4438 */
[----:B------:R-:W-:Y:S02]  /*17830*/  IADD3 R18, P0, P6, R18, -0x6871ca8d, R41 ;  /* 0x978e357312127810 */ /* 0x000fe40007e1e029 */
[----:B------:R-:W-:Y:S02]  /*17840*/  IADD3 R58, P4, P5, R71, 0x47afba4a, R58 ;  /* 0x47afba4a473a7810 */ /* 0x000fe40007d9e03a */
[----:B------:R-:W-:Y:S02]  /*17850*/  SHF.R.S32.HI R64, RZ, 0x1f, R64 ;  /* 0x0000001fff407819 */ /* 0x000fe40000011440 */
[----:B------:R-:W-:-:S02]  /*17860*/  SHF.R.U64 R41, R52, 0x1f, R63 ;  /* 0x0000001f34297819 */ /* 0x000fc4000000123f */
[----:B------:R-:W-:Y:S02]  /*17870*/  SHF.R.S32.HI R52, RZ, 0x1f, R56 ;  /* 0x0000001fff347819 */ /* 0x000fe40000011438 */
[----:B------:R-:W-:Y:S02]  /*17880*/  IADD3.X R64, PT, PT, RZ, -0x1, R64, P4, P5 ;  /* 0xffffffffff407810 */ /* 0x000fe400027ea440 */
[----:B------:R-:W-:Y:S02]  /*17890*/  IADD3 R60, P2, P1, R60, -0x7e7ea7a3, R63 ;  /* 0x8181585d3c3c7810 */ /* 0x000fe4000795e03f */
[----:B------:R-:W-:Y:S02]  /*178a0*/  IADD3 R52, P4, P5, R52, R62, -R25 ;  /* 0x0000003e34347210 */ /* 0x000fe40007d9e819 */
[----:B------:R-:W-:Y:S01]  /*178b0*/  SHF.R.S32.HI R56, RZ, 0x1f, R56 ;  /* 0x0000001fff387819 */ /* 0x000fe20000011438 */
[----:B------:R-:W-:Y:S01]  /*178c0*/  IMAD.SHL.U32 R62, R60, 0x2, RZ ;  /* 0x000000023c3e7824 */ /* 0x000fe200078e00ff */
[----:B------:R-:W-:-:S02]  /*178d0*/  SHF.R.S32.HI R48, RZ, 0x1f, R48 ;  /* 0x0000001fff307819 */ /* 0x000fc40000011430 */
[--C-:B------:R-:W-:Y:S02]  /*178e0*/  SHF.R.S32.HI R65, RZ, 0x1f, R64.reuse ;  /* 0x0000001fff417819 */ /* 0x100fe40000011440 */
[----:B------:R-:W-:Y:S02]  /*178f0*/  IADD3.X R56, PT, PT, R56, -0x1, RZ, P4, P5 ;  /* 0xffffffff38387810 */ /* 0x000fe400027ea4ff */
[----:B------:R-:W-:Y:S02]  /*17900*/  IADD3.X R48, PT, PT, R48, -0x1, RZ, P0, P6 ;  /* 0xffffffff30307810 */ /* 0x000fe400007ec4ff */
[----:B------:R-:W-:Y:S02]  /*17910*/  IADD3 RZ, P0, PT, RZ, R20, RZ ;  /* 0x00000014ffff7210 */ /* 0x000fe40007f1e0ff */
[----:B------:R-:W-:Y:S02]  /*17920*/  IADD3 R65, P4, P5, R20, 0x1ece5fd7, R65 ;  /* 0x1ece5fd714417810 */ /* 0x000fe40007d9e041 */
[----:B------:R-:W-:-:S02]  /*17930*/  SHF.R.S32.HI R20, RZ, 0x1f, R64 ;  /* 0x0000001fff147819 */ /* 0x000fc40000011440 */
[----:B------:R-:W-:Y:S02]  /*17940*/  LOP3.LUT R67, R56, 0xd87cfd47, RZ, 0xc0, !PT ;  /* 0xd87cfd4738437812 */ /* 0x000fe400078ec0ff */
[----:B------:R-:W-:Y:S02]  /*17950*/  LOP3.LUT R61, R61, 0x1, R50, 0xf8, !PT ;  /* 0x000000013d3d7812 */ /* 0x000fe400078ef832 */
[----:B------:R-:W-:Y:S02]  /*17960*/  SHF.R.S32.HI R50, RZ, 0x1f, R48 ;  /* 0x0000001fff327819 */ /* 0x000fe40000011430 */
[----:B------:R-:W-:Y:S02]  /*17970*/  LOP3.LUT R62, R62, 0x1, R41, 0xf8, !PT ;  /* 0x000000013e3e7812 */ /* 0x000fe400078ef829 */
[----:B------:R-:W-:Y:S02]  /*17980*/  IADD3.X R41, PT, PT, RZ, -0x1, R20, P4, P5 ;  /* 0xffffffffff297810 */ /* 0x000fe400027ea414 */
[----:B------:R-:W-:-:S02]  /*17990*/  IADD3 R8, P6, PT, R67, R8, RZ ;  /* 0x0000000843087210 */ /* 0x000fc40007fde0ff */
[----:B------:R-:W-:Y:S02]  /*179a0*/  IADD3.X R63, PT, PT, RZ, RZ, RZ, P2, P1 ;  /* 0x000000ffff3f7210 */ /* 0x000fe400017e24ff */
[----:B------:R-:W-:Y:S02]  /*179b0*/  IADD3 R50, P2, P1, R50, 0x687e956f, R61 ;  /* 0x687e956f32327810 */ /* 0x000fe4000795e03d */
[----:B------:R-:W-:Y:S02]  /*179c0*/  SHF.R.S32.HI R48, RZ, 0x1f, R48 ;  /* 0x0000001fff307819 */ /* 0x000fe40000011430 */
[----:B------:R-:W-:Y:S02]  /*179d0*/  LEA.HI.X.SX32 R64, R41, R22, 0x1, P0 ;  /* 0x0000001629407211 */ /* 0x000fe400000f0eff */
[----:B------:R-:W-:Y:S01]  /*179e0*/  IADD3 R22, P0, PT, -R8, R49, RZ ;  /* 0x0000003108167210 */ /* 0x000fe20007f1e1ff */
[----:B------:R-:W-:Y:S01]  /*179f0*/  IMAD.X R49, RZ, RZ, RZ, P6 ;  /* 0x000000ffff317224 */ /* 0x000fe200030e06ff */
[----:B------:R-:W-:-:S02]  /*17a00*/  IADD3.X R48, PT, PT, R48, -0x1, RZ, P2, P1 ;  /* 0xffffffff30307810 */ /* 0x000fc400017e24ff */
[--C-:B------:R-:W-:Y:S02]  /*17a10*/  SHF.R.U64 R60, R60, 0x1f, R63.reuse ;  /* 0x0000001f3c3c7819 */ /* 0x100fe4000000123f */
[----:B------:R-:W-:Y:S01]  /*17a20*/  IADD3 R63, P4, P5, R58, -0x47afba4a, R63 ;  /* 0xb85045b63a3f7810 */ /* 0x000fe20007d9e03f */
[----:B------:R-:W-:Y:S01]  /*17a30*/  IMAD.X R58, RZ, RZ, -0x1, P0 ;  /* 0xffffffffff3a7424 */ /* 0x000fe200000e06ff */
[----:B------:R-:W-:Y:S02]  /*17a40*/  LOP3.LUT R20, R56, 0x3c208c16, RZ, 0xc0, !PT ;  /* 0x3c208c1638147812 */ /* 0x000fe400078ec0ff */
[----:B------:R-:W-:Y:S02]  /*17a50*/  SHF.R.S32.HI R41, RZ, 0x1f, R48 ;  /* 0x0000001fff297819 */ /* 0x000fe40000011430 */
[----:B------:R-:W-:Y:S02]  /*17a60*/  IADD3 R9, P2, P6, R49, R20, R9 ;  /* 0x0000001431097210 */ /* 0x000fe40007e5e009 */
[----:B------:R-:W-:-:S02]  /*17a70*/  SHF.L.U32 R61, R63, 0x1, RZ ;  /* 0x000000013f3d7819 */ /* 0x000fc400000006ff */
[----:B------:R-:W-:Y:S01]  /*17a80*/  SHF.R.S32.HI R20, RZ, 0x1f, R58 ;  /* 0x0000001fff147819 */ /* 0x000fe2000001143a */
[----:B------:R-:W-:Y:S01]  /*17a90*/  STG.E.64 desc[UR6][R2.64], R8 ;  /* 0x0000000802007986 */ /* 0x000fe2000c101b06 */
[----:B------:R-:W-:Y:S02]  /*17aa0*/  IADD3 R41, P0, P1, R41, 0x7e7ea7a3, R62 ;  /* 0x7e7ea7a329297810 */ /* 0x000fe4000791e03e */
[----:B------:R-:W-:Y:S02]  /*17ab0*/  IADD3.X R62, PT, PT, RZ, RZ, RZ, P4, P5 ;  /* 0x000000ffff3e7210 */ /* 0x000fe400027ea4ff */
[----:B------:R-:W-:Y:S02]  /*17ac0*/  IADD3.X R66, PT, PT, RZ, RZ, RZ, P2, P6 ;  /* 0x000000ffff427210 */ /* 0x000fe400017ec4ff */
[----:B------:R-:W-:Y:S02]  /*17ad0*/  LOP3.LUT R61, R61, 0x1, R60, 0xf8, !PT ;  /* 0x000000013d3d7812 */ /* 0x000fe400078ef83c */
[----:B------:R-:W-:-:S02]  /*17ae0*/  IADD3 R51, P2, P6, -R9, R20, R51 ;  /* 0x0000001409337210 */ /* 0x000fc40007e5e133 */
[----:B------:R-:W-:Y:S02]  /*17af0*/  SHF.R.S32.HI R48, RZ, 0x1f, R48 ;  /* 0x0000001fff307819 */ /* 0x000fe40000011430 */
[----:B------:R-:W-:Y:S02]  /*17b00*/  SHF.R.S32.HI R58, RZ, 0x1f, R58 ;  /* 0x0000001fff3a7819 */ /* 0x000fe4000001143a */
[----:B------:R-:W-:Y:S02]  /*17b10*/  LOP3.LUT R49, R56, 0x6871ca8d, RZ, 0xc0, !PT ;  /* 0x6871ca8d38317812 */ /* 0x000fe400078ec0ff */
[----:B------:R-:W-:Y:S02]  /*17b20*/  IADD3 R60, P4, P5, R65, -0x1ece5fd7, R62 ;  /* 0xe131a029413c7810 */ /* 0x000fe40007d9e03e */
[----:B------:R-:W-:Y:S02]  /*17b30*/  IADD3.X R48, PT, PT, R48, -0x1, RZ, P0, P1 ;  /* 0xffffffff30307810 */ /* 0x000fe400007e24ff */
[----:B------:R-:W-:-:S02]  /*17b40*/  IADD3.X R58, PT, PT, R58, -0x1, RZ, P2, P6 ;  /* 0xffffffff3a3a7810 */ /* 0x000fc400017ec4ff */
[----:B------:R-:W-:Y:S02]  /*17b50*/  IADD3 R10, P0, P1, R66, R49, R10 ;  /* 0x00000031420a7210 */ /* 0x000fe4000791e00a */
[----:B------:R-:W-:Y:S02]  /*17b60*/  IADD3.X R65, PT, PT, RZ, RZ, RZ, P4, P5 ;  /* 0x000000ffff417210 */ /* 0x000fe400027ea4ff */
[----:B------:R-:W-:Y:S02]  /*17b70*/  IADD3 R66, P5, PT, RZ, R60, RZ ;  /* 0x0000003cff427210 */ /* 0x000fe40007fbe0ff */
[----:B------:R-:W-:Y:S02]  /*17b80*/  SHF.R.S32.HI R49, RZ, 0x1f, R58 ;  /* 0x0000001fff317819 */ /* 0x000fe4000001143a */
[----:B------:R-:W-:Y:S02]  /*17b90*/  SHF.R.S32.HI R20, RZ, 0x1f, R48 ;  /* 0x0000001fff147819 */ /* 0x000fe40000011430 */
[----:B------:R-:W-:Y:S01]  /*17ba0*/  SHF.R.U64 R63, R63, 0x1f, R62 ;  /* 0x0000001f3f3f7819 */ /* 0x000fe2000000123e */
[----:B------:R-:W-:Y:S01]  /*17bb0*/  IMAD.X R62, R64, 0x1, R65, P5 ;  /* 0x00000001403e7824 */ /* 0x000fe200028e0641 */
[----:B------:R-:W-:-:S02]  /*17bc0*/  IADD3 R49, P5, P6, -R10, R49, R47 ;  /* 0x000000310a317210 */ /* 0x000fc40007ebe12f */
[----:B------:R-:W-:Y:S02]  /*17bd0*/  SHF.R.S32.HI R58, RZ, 0x1f, R58 ;  /* 0x0000001fff3a7819 */ /* 0x000fe4000001143a */
[----:B------:R-:W-:Y:S02]  /*17be0*/  IADD3 R20, P2, P4, R20, 0x47afba4a, R61 ;  /* 0x47afba4a14147810 */ /* 0x000fe40007c5e03d */
[C---:B------:R-:W-:Y:S01]  /*17bf0*/  SHF.L.U64.HI R61, R60.reuse, 0x1, R65 ;  /* 0x000000013c3d7819 */ /* 0x040fe20000010241 */
[----:B------:R-:W-:Y:S01]  /*17c00*/  IMAD.SHL.U32 R60, R60, 0x2, RZ ;  /* 0x000000023c3c7824 */ /* 0x000fe200078e00ff */
[----:B------:R-:W-:Y:S01]  /*17c10*/  LOP3.LUT R64, R56, 0x97816a91, RZ, 0xc0, !PT ;  /* 0x97816a9138407812 */ /* 0x000fe200078ec0ff */
[----:B------:R-:W-:Y:S01]  /*17c20*/  IMAD R65, R17, R29, R46 ;  /* 0x0000001d11417224 */ /* 0x000fe200078e022e */
[----:B------:R-:W-:Y:S02]  /*17c30*/  IADD3.X R47, PT, PT, RZ, RZ, RZ, P0, P1 ;  /* 0x000000ffff2f7210 */ /* 0x000fe400007e24ff */
[----:B------:R-:W-:-:S02]  /*17c40*/  IADD3.X R58, PT, PT, R58, -0x1, RZ, P5, P6 ;  /* 0xffffffff3a3a7810 */ /* 0x000fc40002fec4ff */
[----:B------:R-:W-:Y:S02]  /*17c50*/  SHF.R.S32.HI R48, RZ, 0x1f, R48 ;  /* 0x0000001fff307819 */ /* 0x000fe40000011430 */
[----:B------:R-:W-:Y:S02]  /*17c60*/  IADD3 R11, P5, P6, R47, R64, R11 ;  /* 0x000000402f0b7210 */ /* 0x000fe40007ebe00b */
[----:B------:R-:W-:Y:S02]  /*17c70*/  LOP3.LUT R60, R60, 0xfffffffe, RZ, 0xc0, !PT ;  /* 0xfffffffe3c3c7812 */ /* 0x000fe400078ec0ff */
[----:B------:R-:W-:Y:S01]  /*17c80*/  SHF.R.S32.HI R47, RZ, 0x1f, R58 ;  /* 0x0000001fff2f7819 */ /* 0x000fe2000001143a */
[----:B------:R-:W-:Y:S01]  /*17c90*/  STG.E.64 desc[UR6][R2.64+0x8], R10 ;  /* 0x0000080a02007986 */ /* 0x000fe2000c101b06 */
[----:B------:R-:W-:Y:S02]  /*17ca0*/  IADD3.X R48, PT, PT, R48, -0x1, RZ, P2, P4 ;  /* 0xffffffff30307810 */ /* 0x000fe400017e84ff */
[----:B------:R-:W-:-:S02]  /*17cb0*/  LOP3.LUT R60, R60, 0x1, R63, 0xf8, !PT ;  /* 0x000000013c3c7812 */ /* 0x000fc400078ef83f */
[----:B------:R-:W-:Y:S02]  /*17cc0*/  IADD3 R55, P2, P4, R47, R55, -R11 ;  /* 0x000000372f377210 */ /* 0x000fe40007c5e80b */
[----:B------:R-:W-:Y:S02]  /*17cd0*/  SHF.R.S32.HI R58, RZ, 0x1f, R58 ;  /* 0x0000001fff3a7819 */ /* 0x000fe4000001143a */
[----:B------:R-:W-:Y:S02]  /*17ce0*/  LOP3.LUT R63, R56, 0x8181585d, RZ, 0xc0, !PT ;  /* 0x8181585d383f7812 */ /* 0x000fe400078ec0ff */
[----:B------:R-:W-:Y:S02]  /*17cf0*/  IADD3.X R64, PT, PT, RZ, RZ, RZ, P5, P6 ;  /* 0x000000ffff407210 */ /* 0x000fe40002fec4ff */
[----:B------:R-:W-:Y:S02]  /*17d00*/  SHF.R.S32.HI R47, RZ, 0x1f, R48 ;  /* 0x0000001fff2f7819 */ /* 0x000fe40000011430 */
[----:B------:R-:W-:-:S02]  /*17d10*/  IADD3.X R58, PT, PT, R58, -0x1, RZ, P2, P4 ;  /* 0xffffffff3a3a7810 */ /* 0x000fc400017e84ff */
[----:B------:R-:W-:Y:S01]  /*17d20*/  IADD3 R12, P2, P4, R64, R63, R12 ;  /* 0x0000003f400c7210 */ /* 0x000fe20007c5e00c */
[----:B------:R-:W-:Y:S01]  /*17d30*/  IMAD R63, R17, R28, R32 ;  /* 0x0000001c113f7224 */ /* 0x000fe200078e0220 */
[----:B------:R-:W-:Y:S02]  /*17d40*/  IADD3 R47, P5, P6, R47, 0x1ece5fd7, R60 ;  /* 0x1ece5fd72f2f7810 */ /* 0x000fe40007ebe03c */
[----:B------:R-:W-:Y:S01]  /*17d50*/  SHF.R.S32.HI R32, RZ, 0x1f, R48 ;  /* 0x0000001fff207819 */ /* 0x000fe20000011430 */
[----:B------:R-:W-:Y:S01]  /*17d60*/  IMAD R30, R16, R30, R63 ;  /* 0x0000001e101e7224 */ /* 0x000fe200078e023f */
[----:B------:R-:W-:Y:S01]  /*17d70*/  IADD3 RZ, P1, PT, RZ, R60, RZ ;  /* 0x0000003cffff7210 */ /* 0x000fe20007f3e0ff */
[----:B------:R-:W-:Y:S01]  /*17d80*/  IMAD R60, R31, 0x30644e72, RZ ;  /* 0x30644e721f3c7824 */ /* 0x000fe200078e02ff */
[----:B------:R-:W-:Y:S01]  /*17d90*/  IADD3 RZ, P0, PT, RZ, R66, RZ ;  /* 0x00000042ffff7210 */ /* 0x000fe20007f1e0ff */
[----:B------:R-:W-:Y:S01]  /*17da0*/  IMAD R63, R15, 0x47b01102, RZ ;  /* 0x47b011020f3f7824 */ /* 0x000fe200078e02ff */
[----:B------:R-:W-:-:S02]  /*17db0*/  LOP3.LUT R61, R61, 0x1, RZ, 0xc0, !PT ;  /* 0x000000013d3d7812 */ /* 0x000fc400078ec0ff */
[----:B------:R-:W-:Y:S02]  /*17dc0*/  SHF.R.S32.HI R31, RZ, 0x1f, R58 ;  /* 0x0000001fff1f7819 */ /* 0x000fe4000001143a */
[----:B------:R-:W-:Y:S02]  /*17dd0*/  IADD3.X R32, PT, PT, R32, -0x1, RZ, P5, P6 ;  /* 0xffffffff20207810 */ /* 0x000fe40002fec4ff */
[----:B------:R-:W-:Y:S02]  /*17de0*/  IADD3.X R61, PT, PT, R61, R62, R62, P1, P0 ;  /* 0x0000003e3d3d7210 */ /* 0x000fe40000fe043e */
[----:B------:R-:W-:Y:S02]  /*17df0*/  IADD3 R57, P0, P1, -R12, R31, R57 ;  /* 0x0000001f0c397210 */ /* 0x000fe4000791e139 */
[----:B------:R-:W-:Y:S02]  /*17e00*/  SHF.R.S32.HI R58, RZ, 0x1f, R58 ;  /* 0x0000001fff3a7819 */ /* 0x000fe4000001143a */
[----:B------:R-:W-:-:S02]  /*17e10*/  SHF.R.S32.HI R48, RZ, 0x1f, R32 ;  /* 0x0000001fff307819 */ /* 0x000fc40000011420 */
[----:B------:R-:W-:Y:S02]  /*17e20*/  LOP3.LUT R31, R60, 0xfffffffe, RZ, 0xc0, !PT ;  /* 0xfffffffe3c1f7812 */ /* 0x000fe400078ec0ff */
[----:B------:R-:W-:Y:S02]  /*17e30*/  LOP3.LUT R60, R56, 0xb85045b6, RZ, 0xc0, !PT ;  /* 0xb85045b6383c7812 */ /* 0x000fe400078ec0ff */
[----:B------:R-:W-:Y:S02]  /*17e40*/  IADD3.X R62, PT, PT, RZ, RZ, RZ, P2, P4 ;  /* 0x000000ffff3e7210 */ /* 0x000fe400017e84ff */
[----:B------:R-:W-:Y:S02]  /*17e50*/  IADD3.X R58, PT, PT, R58, -0x1, RZ, P0, P1 ;  /* 0xffffffff3a3a7810 */ /* 0x000fe400007e24ff */
[----:B------:R-:W-:Y:S02]  /*17e60*/  IADD3 R48, P5, P4, R48, -0x30644e72, R61 ;  /* 0xcf9bb18e30307810 */ /* 0x000fe40007cbe03d */
[----:B------:R-:W-:-:S02]  /*17e70*/  SHF.R.S32.HI R32, RZ, 0x1f, R32 ;  /* 0x0000001fff207819 */ /* 0x000fc40000011420 */
[----:B------:R-:W-:Y:S02]  /*17e80*/  IADD3 R44, P2, PT, R31, R44, RZ ;  /* 0x0000002c1f2c7210 */ /* 0x000fe40007f5e0ff */
[----:B------:R-:W-:Y:S01]  /*17e90*/  IADD3 R13, P0, P1, R62, R60, R13 ;  /* 0x0000003c3e0d7210 */ /* 0x000fe2000791e00d */
[----:B------:R-:W-:Y:S01]  /*17ea0*/  IMAD R62, R16, R29, R53 ;  /* 0x0000001d103e7224 */ /* 0x000fe200078e0235 */
[----:B------:R-:W-:Y:S02]  /*17eb0*/  SHF.R.S32.HI R31, RZ, 0x1f, R58 ;  /* 0x0000001fff1f7819 */ /* 0x000fe4000001143a */
[----:B------:R-:W-:Y:S01]  /*17ec0*/  IADD3.X R46, PT, PT, R32, -0x1, RZ, P5, P4 ;  /* 0xffffffff202e7810 */ /* 0x000fe20002fe84ff */
[----:B------:R-:W-:Y:S01]  /*17ed0*/  IMAD.X R32, RZ, RZ, RZ, P2 ;  /* 0x000000ffff207224 */ /* 0x000fe200010e06ff */
[----:B------:R-:W-:Y:S01]  /*17ee0*/  LOP3.LUT R61, R56, 0xe131a029, RZ, 0xc0, !PT ;  /* 0xe131a029383d7812 */ /* 0x000fe200078ec0ff */
[----:B------:R-:W-:Y:S01]  /*17ef0*/  IMAD R62, R23, 0xc5e1a99, R62 ;  /* 0x0c5e1a99173e7824 */ /* 0x000fe200078e023e */
[----:B------:R-:W-:Y:S01]  /*17f00*/  IADD3.X R60, PT, PT, RZ, RZ, RZ, P0, P1 ;  /* 0x000000ffff3c7210 */ /* 0x000fe200007e24ff */
[----:B------:R-:W-:Y:S01]  /*17f10*/  STG.E.64 desc[UR6][R2.64+0x10], R12 ;  /* 0x0000100c02007986 */ /* 0x000fe2000c101b06 */
[----:B------:R-:W-:Y:S01]  /*17f20*/  IADD3 R59, P4, P5, R31, R59, -R13 ;  /* 0x0000003b1f3b7210 */ /* 0x000fe20007d9e80d */
[----:B------:R-:W-:Y:S01]  /*17f30*/  IMAD R62, R19, 0x6871ca8d, R62 ;  /* 0x6871ca8d133e7824 */ /* 0x000fe200078e023e */
[----:B------:R-:W-:-:S02]  /*17f40*/  LOP3.LUT R31, R46, 0xd87cfd47, RZ, 0xc0, !PT ;  /* 0xd87cfd472e1f7812 */ /* 0x000fc400078ec0ff */
[----:B------:R-:W-:Y:S01]  /*17f50*/  SHF.R.S32.HI R53, RZ, 0x1f, R58 ;  /* 0x0000001fff357819 */ /* 0x000fe2000001143a */
[----:B------:R-:W-:Y:S01]  /*17f60*/  IMAD R62, R62, -0x1b799c77, RZ ;  /* 0xe48663893e3e7824 */ /* 0x000fe200078e02ff */
[----:B------:R-:W-:Y:S01]  /*17f70*/  IADD3 R54, P2, P6, R60, R61, R54 ;  /* 0x0000003d3c367210 */ /* 0x000fe20007e5e036 */
[----:B------:R-:W-:Y:S01]  /*17f80*/  IMAD R61, R15, 0xdf490f1, RZ ;  /* 0x0df490f10f3d7824 */ /* 0x000fe200078e02ff */
[----:B------:R-:W-:Y:S02]  /*17f90*/  IADD3 R29, P0, PT, R32, R45, RZ ;  /* 0x0000002d201d7210 */ /* 0x000fe40007f1e0ff */
[----:B------:R-:W-:Y:S02]  /*17fa0*/  IADD3 R32, P1, PT, R31, R14, RZ ;  /* 0x0000000e1f207210 */ /* 0x000fe40007f3e0ff */
[----:B------:R-:W-:Y:S02]  /*17fb0*/  IADD3.X R53, PT, PT, R53, -0x1, RZ, P4, P5 ;  /* 0xffffffff35357810 */ /* 0x000fe400027ea4ff */
[----:B------:R-:W-:-:S02]  /*17fc0*/  LOP3.LUT R31, R56, 0x30644e72, RZ, 0xc0, !PT ;  /* 0x30644e72381f7812 */ /* 0x000fc400078ec0ff */
[----:B------:R-:W-:Y:S02]  /*17fd0*/  IADD3.X R56, PT, PT, RZ, RZ, RZ, P2, P6 ;  /* 0x000000ffff387210 */ /* 0x000fe400017ec4ff */
[----:B------:R-:W-:Y:S02]  /*17fe0*/  IADD3 R14, P2, P4, R54, RZ, RZ ;  /* 0x000000ff360e7210 */ /* 0x000fe40007c5e0ff */
[----:B------:R-:W-:Y:S02]  /*17ff0*/  SHF.R.S32.HI R45, RZ, 0x1f, R53 ;  /* 0x0000001fff2d7819 */ /* 0x000fe40000011435 */
[----:B------:R-:W-:Y:S01]  /*18000*/  IADD3.X R15, PT, PT, R56, R31, R52, P2, P4 ;  /* 0x0000001f380f7210 */ /* 0x000fe200017e8434 */
[----:B------:R-:W-:Y:S01]  /*18010*/  IMAD R52, R24, -0x1ece5fd7, R63 ;  /* 0xe131a02918347824 */ /* 0x000fe200078e023f */
[----:B------:R-:W-:Y:S01]  /*18020*/  IADD3 R45, P2, P4, -R54, R45, R26 ;  /* 0x0000002d362d7210 */ /* 0x000fe20007c5e11a */
[C---:B------:R-:W-:Y:S01]  /*18030*/  IMAD R26, R24.reuse, -0x47afba4a, R61 ;  /* 0xb85045b6181a7824 */ /* 0x040fe200078e023d */
[----:B------:R-:W-:Y:S01]  /*18040*/  SHF.R.S32.HI R53, RZ, 0x1f, R53 ;  /* 0x0000001fff357819 */ /* 0x000fe20000011435 */
[C---:B------:R-:W-:Y:S01]  /*18050*/  IMAD R56, R24.reuse, -0x687e956f, R65 ;  /* 0x97816a9118387824 */ /* 0x040fe200078e0241 */
[----:B------:R-:W-:Y:S01]  /*18060*/  STG.E.64 desc[UR6][R2.64+0x18], R14 ;  /* 0x0000180e02007986 */ /* 0x000fe2000c101b06 */
[----:B------:R-:W-:Y:S01]  /*18070*/  IMAD R54, R24, 0x30644e72, RZ ;  /* 0x30644e7218367824 */ /* 0x000fe200078e02ff */
[----:B------:R-:W-:Y:S01]  /*18080*/  IADD3.X R53, PT, PT, R53, -0x1, RZ, P2, P4 ;  /* 0xffffffff35357810 */ /* 0x000fe200017e84ff */
[----:B------:R-:W-:-:S02]  /*18090*/  IMAD R24, R23, 0x432eb066, R52 ;  /* 0x432eb06617187824 */ /* 0x000fc400078e0234 */
[C---:B------:R-:W-:Y:S01]  /*180a0*/  IMAD R61, R23.reuse, 0x681240c5, R26 ;  /* 0x681240c5173d7824 */ /* 0x040fe200078e021a */
[----:B------:R-:W-:Y:S01]  /*180b0*/  LOP3.LUT R26, R46, 0x3c208c16, RZ, 0xc0, !PT ;  /* 0x3c208c162e1a7812 */ /* 0x000fe200078ec0ff */
[----:B------:R-:W-:Y:S01]  /*180c0*/  IMAD.X R31, RZ, RZ, RZ, P1 ;  /* 0x000000ffff1f7224 */ /* 0x000fe200008e06ff */
[----:B------:R-:W-:Y:S01]  /*180d0*/  SHF.R.S32.HI R52, RZ, 0x1f, R53 ;  /* 0x0000001fff347819 */ /* 0x000fe20000011435 */
[----:B------:R-:W-:Y:S01]  /*180e0*/  IMAD R56, R23, -0x7ff8138b, R56 ;  /* 0x8007ec7517387824 */ /* 0x000fe200078e0238 */
[----:B------:R-:W-:Y:S01]  /*180f0*/  IADD3 R24, PT, PT, R29, R24, RZ ;  /* 0x000000181d187210 */ /* 0x000fe20007ffe0ff */
[----:B------:R-:W-:Y:S01]  /*18100*/  IMAD.IADD R44, R44, 0x1, R61 ;  /* 0x000000012c2c7824 */ /* 0x000fe200078e023d */
[----:B------:R-:W-:Y:S01]  /*18110*/  IADD3 R29, P4, P5, R31, R26, R21 ;  /* 0x0000001a1f1d7210 */ /* 0x000fe20007d9e015 */
[----:B------:R-:W-:Y:S01]  /*18120*/  IMAD.X R21, RZ, RZ, RZ, P0 ;  /* 0x000000ffff157224 */ /* 0x000fe200000e06ff */
[----:B------:R-:W-:Y:S02]  /*18130*/  IADD3 R52, P1, P2, R52, R25, -R15 ;  /* 0x0000001934347210 */ /* 0x000fe40007a3e80f */
[----:B------:R-:W-:-:S02]  /*18140*/  SHF.R.S32.HI R53, RZ, 0x1f, R53 ;  /* 0x0000001fff357819 */ /* 0x000fc40000011435 */
[----:B------:R-:W-:Y:S02]  /*18150*/  LOP3.LUT R26, R54, 0xfffffffe, RZ, 0xc0, !PT ;  /* 0xfffffffe361a7812 */ /* 0x000fe400078ec0ff */
[C---:B------:R-:W-:Y:S02]  /*18160*/  LOP3.LUT R25, R46.reuse, 0x6871ca8d, RZ, 0xc0, !PT ;  /* 0x6871ca8d2e197812 */ /* 0x040fe400078ec0ff */
[----:B------:R-:W-:Y:S02]  /*18170*/  IADD3.X R31, PT, PT, RZ, RZ, RZ, P4, P5 ;  /* 0x000000ffff1f7210 */ /* 0x000fe400027ea4ff */
[----:B------:R-:W-:Y:S02]  /*18180*/  IADD3.X R53, PT, PT, R53, -0x1, RZ, P1, P2 ;  /* 0xffffffff35357810 */ /* 0x000fe40000fe44ff */
[----:B------:R-:W-:Y:S01]  /*18190*/  IADD3 R43, P4, P0, R21, R43, R26 ;  /* 0x0000002b152b7210 */ /* 0x000fe2000789e01a */
[----:B------:R-:W-:Y:S01]  /*181a0*/  IMAD R21, R19, 0x3c208c16, R56 ;  /* 0x3c208c1613157824 */ /* 0x000fe200078e0238 */
[----:B------:R-:W-:Y:S01]  /*181b0*/  IADD3 R26, P1, P2, R31, R25, R18 ;  /* 0x000000191f1a7210 */ /* 0x000fe20007a3e012 */
[----:B------:R-:W-:Y:S01]  /*181c0*/  IMAD R18, R23, 0xdf490f1, RZ ;  /* 0x0df490f117127824 */ /* 0x000fe200078e02ff */
[----:B------:R-:W-:Y:S01]  /*181d0*/  LOP3.LUT R25, R53, 0xd87cfd47, RZ, 0xc0, !PT ;  /* 0xd87cfd4735197812 */ /* 0x000fe200078ec0ff */
[----:B------:R-:W-:Y:S01]  /*181e0*/  IMAD.WIDE.U32 R60, R21, -0x1b799c77, RZ ;  /* 0xe4866389153c7825 */ /* 0x000fe200078e00ff */
[----:B------:R-:W-:-:S02]  /*181f0*/  LOP3.LUT R31, R46, 0x97816a91, RZ, 0xc0, !PT ;  /* 0x97816a912e1f7812 */ /* 0x000fc400078ec0ff */
[----:B------:R-:W-:Y:S01]  /*18200*/  IADD3 R54, P5, PT, R25, R22, RZ ;  /* 0x0000001619367210 */ /* 0x000fe20007fbe0ff */
[----:B------:R-:W-:Y:S01]  /*18210*/  IMAD R18, R19, -0x47afba4a, R18 ;  /* 0xb85045b613127824 */ /* 0x000fe200078e0212 */
[----:B------:R-:W-:Y:S01]  /*18220*/  IADD3.X R58, PT, PT, RZ, RZ, RZ, P1, P2 ;  /* 0x000000ffff3a7210 */ /* 0x000fe20000fe44ff */
[----:B------:R-:W-:Y:S01]  /*18230*/  IMAD R60, R21, -0x782df87e, R62 ;  /* 0x87d20782153c7824 */ /* 0x000fe200078e023e */
[----:B------:R-:W-:Y:S01]  /*18240*/  LOP3.LUT R56, R53, 0x3c208c16, RZ, 0xc0, !PT ;  /* 0x3c208c1635387812 */ /* 0x000fe200078ec0ff */
[----:B------:R-:W-:Y:S02]  /*18250*/  IMAD.X R25, RZ, RZ, RZ, P5 ;  /* 0x000000ffff197224 */ /* 0x000fe400028e06ff */
[----:B------:R-:W-:Y:S01]  /*18260*/  IMAD.IADD R18, R43, 0x1, R18 ;  /* 0x000000012b127824 */ /* 0x000fe200078e0212 */
[----:B------:R-:W-:Y:S01]  /*18270*/  IADD3 R43, P1, P2, R58, R31, R50 ;  /* 0x0000001f3a2b7210 */ /* 0x000fe20007a3e032 */
[----:B------:R-:W-:Y:S01]  /*18280*/  IMAD R58, R23, 0x47b01102, RZ ;  /* 0x47b01102173a7824 */ /* 0x000fe200078e02ff */
[----:B------:R-:W-:Y:S01]  /*18290*/  IADD3 R51, P5, P6, R25, R56, R51 ;  /* 0x0000003819337210 */ /* 0x000fe20007ebe033 */
[----:B------:R-:W-:Y:S01]  /*182a0*/  IMAD.IADD R22, R61, 0x1, R60 ;  /* 0x000000013d167824 */ /* 0x000fe200078e023c */
[----:B------:R-:W-:Y:S01]  /*182b0*/  IADD3.X R23, PT, PT, RZ, RZ, RZ, P4, P0 ;  /* 0x000000ffff177210 */ /* 0x000fe200027e04ff */
[----:B------:R-:W-:Y:S01]  /*182c0*/  IMAD R58, R19, -0x1ece5fd7, R58 ;  /* 0xe131a029133a7824 */ /* 0x000fe200078e023a */
[----:B------:R-:W-:Y:S01]  /*182d0*/  LOP3.LUT R56, R46, 0x8181585d, RZ, 0xc0, !PT ;  /* 0x8181585d2e387812 */ /* 0x000fe200078ec0ff */
[----:B------:R-:W-:Y:S01]  /*182e0*/  IMAD R63, R54, R33, RZ ;  /* 0x00000021363f7224 */ /* 0x000fe200078e02ff */
[----:B------:R-:W-:-:S02]  /*182f0*/  IADD3.X R31, PT, PT, RZ, RZ, RZ, P1, P2 ;  /* 0x000000ffff1f7210 */ /* 0x000fc40000fe44ff */
[----:B------:R-:W-:Y:S02]  /*18300*/  LOP3.LUT R50, R53, 0x6871ca8d, RZ, 0xc0, !PT ;  /* 0x6871ca8d35327812 */ /* 0x000fe400078ec0ff */
[----:B------:R-:W-:Y:S02]  /*18310*/  IADD3.X R25, PT, PT, RZ, RZ, RZ, P5, P6 ;  /* 0x000000ffff197210 */ /* 0x000fe40002fec4ff */
[----:B------:R-:W-:Y:S02]  /*18320*/  IADD3 R42, P4, PT, R23, R42, RZ ;  /* 0x0000002a172a7210 */ /* 0x000fe40007f9e0ff */
[----:B------:R-:W-:Y:S01]  /*18330*/  IADD3 R31, P0, P1, R31, R56, R41 ;  /* 0x000000381f1f7210 */ /* 0x000fe2000791e029 */
[----:B------:R-:W-:Y:S01]  /*18340*/  IMAD R41, R21, 0x432eb066, R58 ;  /* 0x432eb06615297824 */ /* 0x000fe200078e023a */
[----:B------:R-:W-:Y:S01]  /*18350*/  IADD3 R49, P2, P5, R25, R50, R49 ;  /* 0x0000003219317210 */ /* 0x000fe20007d5e031 */
[----:B------:R-:W-:Y:S01]  /*18360*/  IMAD R58, R54, R36, RZ ;  /* 0x00000024363a7224 */ /* 0x000fe200078e02ff */
[----:B------:R-:W-:Y:S01]  /*18370*/  LOP3.LUT R50, R53, 0x97816a91, RZ, 0xc0, !PT ;  /* 0x97816a9135327812 */ /* 0x000fe200078ec0ff */
[----:B------:R-:W-:Y:S01]  /*18380*/  IMAD.IADD R41, R42, 0x1, R41 ;  /* 0x000000012a297824 */ /* 0x000fe200078e0229 */
[----:B------:R-:W-:Y:S01]  /*18390*/  IADD3.X R23, PT, PT, RZ, RZ, RZ, P2, P5 ;  /* 0x000000ffff177210 */ /* 0x000fe200017ea4ff */
[-C--:B------:R-:W-:Y:S01]  /*183a0*/  IMAD R42, R51, R37.reuse, R58 ;  /* 0x00000025332a7224 */ /* 0x080fe200078e023a */
[----:B------:R-:W-:Y:S01]  /*183b0*/  LOP3.LUT R25, R46, 0xb85045b6, RZ, 0xc0, !PT ;  /* 0xb85045b62e197812 */ /* 0x000fe200078ec0ff */
[----:B------:R-:W-:Y:S01]  /*183c0*/  IMAD R58, R54, R37, RZ ;  /* 0x00000025363a7224 */ /* 0x000fe200078e02ff */
[----:B------:R-:W-:-:S02]  /*183d0*/  IADD3.X R56, PT, PT, RZ, RZ, RZ, P0, P1 ;  /* 0x000000ffff387210 */ /* 0x000fc400007e24ff */
[----:B------:R-:W-:Y:S01]  /*183e0*/  IADD3 R55, P2, P5, R23, R50, R55 ;  /* 0x0000003217377210 */ /* 0x000fe20007d5e037 */
[----:B------:R-:W-:Y:S01]  /*183f0*/  IMAD R23, R42, -0x1b799c77, RZ ;  /* 0xe48663892a177824 */ /* 0x000fe200078e02ff */
[----:B------:R-:W-:Y:S01]  /*18400*/  IADD3 R20, P0, P1, R56, R25, R20 ;  /* 0x0000001938147210 */ /* 0x000fe2000791e014 */
[----:B------:R-:W-:Y:S01]  /*18410*/  IMAD.WIDE.U32 R60, R58, -0x1b799c77, RZ ;  /* 0xe48663893a3c7825 */ /* 0x000fe200078e00ff */
[----:B------:R-:W-:Y:S02]  /*18420*/  LOP3.LUT R42, R53, 0x8181585d, RZ, 0xc0, !PT ;  /* 0x8181585d352a7812 */ /* 0x000fe400078ec0ff */
[----:B------:R-:W-:Y:S01]  /*18430*/  LOP3.LUT R50, R46, 0xe131a029, RZ, 0xc0, !PT ;  /* 0xe131a0292e327812 */ /* 0x000fe200078ec0ff */
[----:B------:R-:W-:Y:S01]  /*18440*/  IMAD R60, R58, -0x782df87e, R23 ;  /* 0x87d207823a3c7824 */ /* 0x000fe200078e0217 */
[----:B------:R-:W-:Y:S02]  /*18450*/  IADD3.X R23, PT, PT, RZ, RZ, RZ, P2, P5 ;  /* 0x000000ffff177210 */ /* 0x000fe400017ea4ff */
[----:B------:R-:W-:-:S02]  /*18460*/  IADD3.X R25, PT, PT, RZ, RZ, RZ, P0, P1 ;  /* 0x000000ffff197210 */ /* 0x000fc400007e24ff */
[----:B------:R-:W-:Y:S01]  /*18470*/  IADD3 R57, P1, P0, R23, R42, R57 ;  /* 0x0000002a17397210 */ /* 0x000fe2000783e039 */
[----:B------:R-:W-:Y:S01]  /*18480*/  IMAD R42, R58, 0xc5e1a99, R63 ;  /* 0x0c5e1a993a2a7824 */ /* 0x000fe200078e023f */
[----:B------:R-:W-:Y:S01]  /*18490*/  IADD3 R25, P2, P5, R25, R50, R47 ;  /* 0x0000003219197210 */ /* 0x000fe20007d5e02f */
[C---:B------:R-:W-:Y:S01]  /*184a0*/  IMAD R63, R54.reuse, R34, RZ ;  /* 0x00000022363f7224 */ /* 0x040fe200078e02ff */
[----:B------:R-:W-:Y:S01]  /*184b0*/  IADD3 R47, PT, PT, R61, R60, RZ ;  /* 0x0000003c3d2f7210 */ /* 0x000fe20007ffe0ff */
[-C--:B------:R-:W-:Y:S01]  /*184c0*/  IMAD R61, R54, R35.reuse, RZ ;  /* 0x00000023363d7224 */ /* 0x080fe200078e02ff */
[----:B------:R-:W-:Y:S01]  /*184d0*/  LOP3.LUT R23, R46, 0x30644e72, RZ, 0xc0, !PT ;  /* 0x30644e722e177812 */ /* 0x000fe200078ec0ff */
[----:B------:R-:W-:Y:S01]  /*184e0*/  IMAD R42, R51, R35, R42 ;  /* 0x00000023332a7224 */ /* 0x000fe200078e022a */
[----:B------:R-:W-:Y:S01]  /*184f0*/  IADD3.X R50, PT, PT, RZ, RZ, RZ, P2, P5 ;  /* 0x000000ffff327210 */ /* 0x000fe200017ea4ff */
[C---:B------:R-:W-:Y:S01]  /*18500*/  IMAD R61, R58.reuse, -0x7ff8138b, R61 ;  /* 0x8007ec753a3d7824 */ /* 0x040fe200078e023d */
[----:B------:R-:W-:Y:S01]  /*18510*/  IADD3 RZ, P2, P5, R25, RZ, RZ ;  /* 0x000000ff19ff7210 */ /* 0x000fe20007d5e0ff */
[-C--:B------:R-:W-:Y:S01]  /*18520*/  IMAD R46, R49, R36.reuse, R42 ;  /* 0x00000024312e7224 */ /* 0x080fe200078e022a */
[----:B------:R-:W-:Y:S01]  /*18530*/  LOP3.LUT R56, R53, 0xb85045b6, RZ, 0xc0, !PT ;  /* 0xb85045b635387812 */ /* 0x000fe200078ec0ff */
[----:B------:R-:W-:Y:S01]  /*18540*/  IMAD R63, R58, 0x432eb066, R63 ;  /* 0x432eb0663a3f7824 */ /* 0x000fe200078e023f */
[----:B------:R-:W-:Y:S01]  /*18550*/  IADD3.X R23, PT, PT, R50, R23, R48, P2, P5 ;  /* 0x0000001732177210 */ /* 0x000fe200017ea430 */
[----:B------:R-:W-:Y:S01]  /*18560*/  IMAD R42, R51, R36, R61 ;  /* 0x00000024332a7224 */ /* 0x000fe200078e023d */
[----:B------:R-:W-:Y:S01]  /*18570*/  LOP3.LUT R50, R53, 0xe131a029, RZ, 0xc0, !PT ;  /* 0xe131a02935327812 */ /* 0x000fe200078ec0ff */
[----:B------:R-:W-:-:S02]  /*18580*/  IMAD R61, R54, R38, RZ ;  /* 0x00000026363d7224 */ /* 0x000fc400078e02ff */
[-C--:B------:R-:W-:Y:S02]  /*18590*/  IMAD R46, R55, R37.reuse, R46 ;  /* 0x00000025372e7224 */ /* 0x080fe400078e022e */
[----:B------:R-:W-:Y:S02]  /*185a0*/  IMAD R64, R51, R38, R63 ;  /* 0x0000002633407224 */ /* 0x000fe400078e023f */
[----:B------:R-:W-:Y:S02]  /*185b0*/  IMAD R62, R58, 0x681240c5, R61 ;  /* 0x681240c53a3e7824 */ /* 0x000fe400078e023d */
[----:B------:R-:W-:Y:S02]  /*185c0*/  IMAD R42, R49, R37, R42 ;  /* 0x00000025312a7224 */ /* 0x000fe400078e022a */
[----:B------:R-:W-:Y:S02]  /*185d0*/  IMAD R60, R47, 0x6871ca8d, R46 ;  /* 0x6871ca8d2f3c7824 */ /* 0x000fe400078e022e */
[----:B------:R-:W-:-:S02]  /*185e0*/  IMAD R64, R49, R33, R64 ;  /* 0x0000002131407224 */ /* 0x000fc400078e0240 */
[----:B------:R-:W-:Y:S02]  /*185f0*/  IMAD R62, R51, R33, R62 ;  /* 0x00000021333e7224 */ /* 0x000fe400078e023e */
[----:B------:R-:W-:Y:S01]  /*18600*/  IMAD R46, R47, 0x3c208c16, R42 ;  /* 0x3c208c162f2e7824 */ /* 0x000fe200078e022a */
[----:B------:R-:W-:Y:S01]  /*18610*/  IADD3.X R42, PT, PT, RZ, RZ, RZ, P1, P0 ;  /* 0x000000ffff2a7210 */ /* 0x000fe20000fe04ff */
[----:B------:R-:W-:Y:S02]  /*18620*/  IMAD R63, R60, -0x1b799c77, RZ ;  /* 0xe48663893c3f7824 */ /* 0x000fe400078e02ff */
[-C--:B------:R-:W-:Y:S01]  /*18630*/  IMAD R64, R55, R35.reuse, R64 ;  /* 0x0000002337407224 */ /* 0x080fe200078e0240 */
[----:B------:R-:W-:Y:S01]  /*18640*/  IADD3 R56, P0, P1, R42, R56, R59 ;  /* 0x000000382a387210 */ /* 0x000fe2000791e03b */
[----:B------:R-:W-:Y:S02]  /*18650*/  IMAD R62, R49, R35, R62 ;  /* 0x00000023313e7224 */ /* 0x000fe400078e023e */
[----:B------:R-:W-:Y:S01]  /*18660*/  IMAD.WIDE.U32 R60, R46, -0x1b799c77, RZ ;  /* 0xe48663892e3c7825 */ /* 0x000fe200078e00ff */
[----:B------:R-:W-:-:S03]  /*18670*/  IADD3.X R42, PT, PT, RZ, RZ, RZ, P0, P1 ;  /* 0x000000ffff2a7210 */ /* 0x000fc600007e24ff */
[----:B------:R-:W-:Y:S01]  /*18680*/  IMAD R63, R46, -0x782df87e, R63 ;  /* 0x87d207822e3f7824 */ /* 0x000fe200078e023f */
[----:B------:R-:W-:Y:S01]  /*18690*/  IADD3 R50, P0, P1, R42, R50, R45 ;  /* 0x000000322a327210 */ /* 0x000fe2000791e02d */
[----:B------:R-:W-:Y:S01]  /*186a0*/  IMAD R64, R47, -0x7e7ea7a3, R64 ;  /* 0x8181585d2f407824 */ /* 0x000fe200078e0240 */
[----:B------:R-:W-:Y:S01]  /*186b0*/  LOP3.LUT R45, R53, 0x30644e72, RZ, 0xc0, !PT ;  /* 0x30644e72352d7812 */ /* 0x000fe200078ec0ff */
[-C--:B------:R-:W-:Y:S01]  /*186c0*/  IMAD R62, R55, R36.reuse, R62 ;  /* 0x00000024373e7224 */ /* 0x080fe200078e023e */
[----:B------:R-:W-:Y:S01]  /*186d0*/  IADD3 RZ, P2, P5, R50, RZ, RZ ;  /* 0x000000ff32ff7210 */ /* 0x000fe20007d5e0ff */
[----:B------:R-:W-:Y:S01]  /*186e0*/  IMAD.IADD R48, R61, 0x1, R63 ;  /* 0x000000013d307824 */ /* 0x000fe200078e023f */
[----:B------:R-:W-:Y:S01]  /*186f0*/  IADD3.X R42, PT, PT, RZ, RZ, RZ, P0, P1 ;  /* 0x000000ffff2a7210 */ /* 0x000fe200007e24ff */
[----:B------:R-:W-:Y:S02]  /*18700*/  IMAD R63, R57, R36, R64 ;  /* 0x00000024393f7224 */ /* 0x000fe400078e0240 */
[----:B------:R-:W-:Y:S01]  /*18710*/  IMAD R59, R54, R40, RZ ;  /* 0x00000028363b7224 */ /* 0x000fe200078e02ff */
[----:B------:R-:W-:Y:S01]  /*18720*/  IADD3.X R42, PT, PT, R42, R45, R52, P2, P5 ;  /* 0x0000002d2a2a7210 */ /* 0x000fe200017ea434 */
[----:B------:R-:W-:-:S02]  /*18730*/  IMAD R61, R54, R39, RZ ;  /* 0x00000027363d7224 */ /* 0x000fc400078e02ff */
[----:B------:R-:W-:Y:S02]  /*18740*/  IMAD R62, R47, -0x687e956f, R62 ;  /* 0x97816a912f3e7824 */ /* 0x000fe400078e023e */
[----:B------:R-:W-:Y:S02]  /*18750*/  IMAD R63, R46, 0xc5e1a99, R63 ;  /* 0x0c5e1a992e3f7824 */ /* 0x000fe400078e023f */
[C---:B------:R-:W-:Y:S02]  /*18760*/  IMAD R60, R58.reuse, 0xdf490f1, R59 ;  /* 0x0df490f13a3c7824 */ /* 0x040fe400078e023b */
[----:B------:R-:W-:Y:S02]  /*18770*/  IMAD R61, R58, 0x47b01102, R61 ;  /* 0x47b011023a3d7824 */ /* 0x000fe400078e023d */
[-C--:B------:R-:W-:Y:S02]  /*18780*/  IMAD R59, R57, R37.reuse, R62 ;  /* 0x00000025393b7224 */ /* 0x080fe400078e023e */
[----:B------:R-:W-:-:S02]  /*18790*/  IMAD R63, R56, R37, R63 ;  /* 0x00000025383f7224 */ /* 0x000fc400078e023f */
[C---:B------:R-:W-:Y:S02]  /*187a0*/  IMAD R60, R51.reuse, R34, R60 ;  /* 0x00000022333c7224 */ /* 0x040fe400078e023c */
[C---:B------:R-:W-:Y:S02]  /*187b0*/  IMAD R61, R51.reuse, R40, R61 ;  /* 0x00000028333d7224 */ /* 0x040fe400078e023d */
[----:B------:R-:W-:Y:S02]  /*187c0*/  IMAD R59, R46, -0x7ff8138b, R59 ;  /* 0x8007ec752e3b7824 */ /* 0x000fe400078e023b */
[----:B------:R-:W-:Y:S02]  /*187d0*/  IMAD R63, R48, 0x6871ca8d, R63 ;  /* 0x6871ca8d303f7824 */ /* 0x000fe400078e023f */
[----:B------:R-:W-:Y:S02]  /*187e0*/  IMAD R51, R51, R39, RZ ;  /* 0x0000002733337224 */ /* 0x000fe400078e02ff */
[----:B------:R-:W-:-:S02]  /*187f0*/  IMAD R60, R49, R38, R60 ;  /* 0x00000026313c7224 */ /* 0x000fc400078e023c */
[----:B------:R-:W-:Y:S02]  /*18800*/  IMAD R61, R49, R34, R61 ;  /* 0x00000022313d7224 */ /* 0x000fe400078e023d */
[----:B------:R-:W-:Y:S02]  /*18810*/  IMAD R53, R48, 0x3c208c16, R59 ;  /* 0x3c208c1630357824 */ /* 0x000fe400078e023b */
[----:B------:R-:W-:Y:S02]  /*18820*/  IMAD R54, R63, -0x1b799c77, RZ ;  /* 0xe48663893f367824 */ /* 0x000fe400078e02ff */
[----:B------:R-:W-:Y:S02]  /*18830*/  IMAD R51, R49, R40, R51 ;  /* 0x0000002831337224 */ /* 0x000fe400078e0233 */
[----:B------:R-:W-:Y:S02]  /*18840*/  IMAD R60, R55, R33, R60 ;  /* 0x00000021373c7224 */ /* 0x000fe400078e023c */
[----:B------:R-:W-:-:S02]  /*18850*/  IMAD R49, R49, R39, RZ ;  /* 0x0000002731317224 */ /* 0x000fc400078e02ff */
[----:B------:R-:W-:Y:S02]  /*18860*/  IMAD R52, R55, R38, R61 ;  /* 0x0000002637347224 */ /* 0x000fe400078e023d */
[----:B------:R-:W-:-:S04]  /*18870*/  IMAD.WIDE.U32 R58, R53, -0x1b799c77, RZ ;  /* 0xe4866389353a7825 */ /* 0x000fc800078e00ff */
[----:B------:R-:W-:Y:S02]  /*18880*/  IMAD R58, R53, -0x782df87e, R54 ;  /* 0x87d20782353a7824 */ /* 0x000fe400078e0236 */
[----:B------:R-:W-:Y:S02]  /*18890*/  IMAD R51, R55, R34, R51 ;  /* 0x0000002237337224 */ /* 0x000fe400078e0233 */
[----:B------:R-:W-:Y:S02]  /*188a0*/  IMAD R60, R47, -0x47afba4a, R60 ;  /* 0xb85045b62f3c7824 */ /* 0x000fe400078e023c */
[----:B------:R-:W-:Y:S02]  /*188b0*/  IMAD R49, R55, R40, R49 ;  /* 0x0000002837317224 */ /* 0x000fe400078e0231 */
[----:B------:R-:W-:Y:S02]  /*188c0*/  IMAD R52, R47, -0x1ece5fd7, R52 ;  /* 0xe131a0292f347824 */ /* 0x000fe400078e0234 */
[----:B------:R-:W-:-:S02]  /*188d0*/  IMAD R55, R55, R39, RZ ;  /* 0x0000002737377224 */ /* 0x000fc400078e02ff */
[----:B------:R-:W-:Y:S02]  /*188e0*/  IMAD.IADD R45, R59, 0x1, R58 ;  /* 0x000000013b2d7824 */ /* 0x000fe400078e023a */
[C---:B------:R-:W-:Y:S02]  /*188f0*/  IMAD R59, R57.reuse, R35, R60 ;  /* 0x00000023393b7224 */ /* 0x040fe400078e023c */
[C---:B------:R-:W-:Y:S02]  /*18900*/  IMAD R61, R57.reuse, R33, R52 ;  /* 0x00000021393d7224 */ /* 0x040fe400078e0234 */
[C---:B------:R-:W-:Y:S02]  /*18910*/  IMAD R55, R57.reuse, R40, R55 ;  /* 0x0000002839377224 */ /* 0x040fe400078e0237 */
[C---:B------:R-:W-:Y:S02]  /*18920*/  IMAD R51, R57.reuse, R38, R51 ;  /* 0x0000002639337224 */ /* 0x040fe400078e0233 */
[----:B------:R-:W-:-:S02]  /*18930*/  IMAD R49, R57, R34, R49 ;  /* 0x0000002239317224 */ /* 0x000fc400078e0231 */
[----:B------:R-:W-:Y:S02]  /*18940*/  IMAD R57, R57, R39, RZ ;  /* 0x0000002739397224 */ /* 0x000fe400078e02ff */
[C---:B------:R-:W-:Y:S02]  /*18950*/  IMAD R59, R46.reuse, 0x681240c5, R59 ;  /* 0x681240c52e3b7824 */ /* 0x040fe400078e023b */
[----:B------:R-:W-:Y:S02]  /*18960*/  IMAD R61, R46, 0x432eb066, R61 ;  /* 0x432eb0662e3d7824 */ /* 0x000fe400078e023d */
[C---:B------:R-:W-:Y:S02]  /*18970*/  IMAD R55, R56.reuse, R34, R55 ;  /* 0x0000002238377224 */ /* 0x040fe400078e0237 */
[C---:B------:R-:W-:Y:S02]  /*18980*/  IMAD R57, R56.reuse, R40, R57 ;  /* 0x0000002838397224 */ /* 0x040fe400078e0239 */
[----:B------:R-:W-:-:S02]  /*18990*/  IMAD R52, R56, R36, R59 ;  /* 0x0000002438347224 */ /* 0x000fc400078e023b */
[C---:B------:R-:W-:Y:S02]  /*189a0*/  IMAD R61, R56.reuse, R35, R61 ;  /* 0x00000023383d7224 */ /* 0x040fe400078e023d */
[-C--:B------:R-:W-:Y:S02]  /*189b0*/  IMAD R49, R56, R38.reuse, R49 ;  /* 0x0000002638317224 */ /* 0x080fe400078e0231 */
[----:B------:R-:W-:Y:S02]  /*189c0*/  IMAD R55, R50, R38, R55 ;  /* 0x0000002632377224 */ /* 0x000fe400078e0237 */
[C---:B------:R-:W-:Y:S02]  /*189d0*/  IMAD R59, R56.reuse, R39, RZ ;  /* 0x00000027383b7224 */ /* 0x040fe400078e02ff */
[----:B------:R-:W-:Y:S02]  /*189e0*/  IMAD R51, R56, R33, R51 ;  /* 0x0000002138337224 */ /* 0x000fe400078e0233 */
[----:B------:R-:W-:-:S02]  /*189f0*/  IMAD R57, R50, R34, R57 ;  /* 0x0000002232397224 */ /* 0x000fc400078e0239 */
[C---:B------:R-:W-:Y:S02]  /*18a00*/  IMAD R61, R50.reuse, R36, R61 ;  /* 0x00000024323d7224 */ /* 0x040fe400078e023d */
[-C--:B------:R-:W-:Y:S02]  /*18a10*/  IMAD R49, R50, R33.reuse, R49 ;  /* 0x0000002132317224 */ /* 0x080fe400078e0231 */
[----:B------:R-:W-:Y:S02]  /*18a20*/  IMAD R55, R42, R33, R55 ;  /* 0x000000212a377224 */ /* 0x000fe400078e0237 */
[C---:B------:R-:W-:Y:S02]  /*18a30*/  IMAD R59, R50.reuse, R40, R59 ;  /* 0x00000028323b7224 */ /* 0x040fe400078e023b */
[----:B------:R-:W-:Y:S02]  /*18a40*/  IMAD R51, R50, R35, R51 ;  /* 0x0000002332337224 */ /* 0x000fe400078e0233 */
[----:B------:R-:W-:-:S02]  /*18a50*/  IMAD R33, R46, 0xdf490f1, RZ ;  /* 0x0df490f12e217824 */ /* 0x000fc400078e02ff */
[C---:B------:R-:W-:Y:S02]  /*18a60*/  IMAD R57, R42.reuse, R38, R57 ;  /* 0x000000262a397224 */ /* 0x040fe400078e0239 */
[----:B------:R-:W-:Y:S02]  /*18a70*/  IMAD R38, R47, 0x30644e72, RZ ;  /* 0x30644e722f267824 */ /* 0x000fe400078e02ff */
[C---:B------:R-:W-:Y:S02]  /*18a80*/  IMAD R61, R42.reuse, R37, R61 ;  /* 0x000000252a3d7224 */ /* 0x040fe400078e023d */
[----:B------:R-:W-:Y:S01]  /*18a90*/  IMAD R59, R42, R34, R59 ;  /* 0x000000222a3b7224 */ /* 0x000fe200078e023b */
[----:B------:R-:W-:Y:S01]  /*18aa0*/  LOP3.LUT R38, R38, 0xfffffffe, RZ, 0xc0, !PT ;  /* 0xfffffffe26267812 */ /* 0x000fe200078ec0ff */
[----:B------:R-:W-:Y:S02]  /*18ab0*/  IMAD R51, R42, R36, R51 ;  /* 0x000000242a337224 */ /* 0x000fe400078e0233 */
[----:B------:R-:W-:-:S02]  /*18ac0*/  IMAD R34, R48, -0x47afba4a, R33 ;  /* 0xb85045b630227824 */ /* 0x000fc400078e0221 */
[----:B------:R-:W-:Y:S01]  /*18ad0*/  IMAD R36, R42, R35, R49 ;  /* 0x000000232a247224 */ /* 0x000fe200078e0231 */
[----:B------:R-:W-:Y:S01]  /*18ae0*/  IADD3 R38, P0, PT, R38, R51, RZ ;  /* 0x0000003326267210 */ /* 0x000fe20007f1e0ff */
[----:B------:R-:W-:Y:S02]  /*18af0*/  IMAD R33, R46, 0x47b01102, RZ ;  /* 0x47b011022e217824 */ /* 0x000fe400078e02ff */
[----:B------:R-:W-:Y:S02]  /*18b00*/  IMAD R35, R50, R37, R52 ;  /* 0x0000002532237224 */ /* 0x000fe400078e0234 */
[C---:B------:R-:W-:Y:S02]  /*18b10*/  IMAD R46, R48.reuse, -0x7e7ea7a3, R61 ;  /* 0x8181585d302e7824 */ /* 0x040fe400078e023d */
[----:B------:R-:W-:Y:S02]  /*18b20*/  IMAD R37, R53, 0x681240c5, R34 ;  /* 0x681240c535257824 */ /* 0x000fe400078e0222 */
[----:B------:R-:W-:-:S02]  /*18b30*/  IMAD R34, R48, -0x687e956f, R35 ;  /* 0x97816a9130227824 */ /* 0x000fc400078e0223 */
[C---:B------:R-:W-:Y:S02]  /*18b40*/  IMAD R46, R53.reuse, 0xc5e1a99, R46 ;  /* 0x0c5e1a99352e7824 */ /* 0x040fe400078e022e */
[----:B------:R-:W-:Y:S02]  /*18b50*/  IMAD R34, R53, -0x7ff8138b, R34 ;  /* 0x8007ec7535227824 */ /* 0x000fe400078e0222 */
[C---:B------:R-:W-:Y:S02]  /*18b60*/  IMAD R46, R45.reuse, 0x6871ca8d, R46 ;  /* 0x6871ca8d2d2e7824 */ /* 0x040fe400078e022e */
[----:B------:R-:W-:Y:S02]  /*18b70*/  IMAD.X R47, RZ, RZ, RZ, P0 ;  /* 0x000000ffff2f7224 */ /* 0x000fe400000e06ff */
[----:B------:R-:W-:Y:S02]  /*18b80*/  IMAD R52, R48, -0x1ece5fd7, R33 ;  /* 0xe131a02930347824 */ /* 0x000fe400078e0221 */
[----:B------:R-:W-:Y:S01]  /*18b90*/  IMAD R34, R45, 0x3c208c16, R34 ;  /* 0x3c208c162d227824 */ /* 0x000fe200078e0222 */
[----:B------:R-:W-:Y:S01]  /*18ba0*/  IADD3 R47, P0, PT, R47, R36, RZ ;  /* 0x000000242f2f7210 */ /* 0x000fe20007f1e0ff */
[----:B------:R-:W-:-:S02]  /*18bb0*/  IMAD R33, R46, -0x1b799c77, RZ ;  /* 0xe48663892e217824 */ /* 0x000fc400078e02ff */
[----:B------:R-:W-:Y:S02]  /*18bc0*/  IMAD.IADD R38, R38, 0x1, R37 ;  /* 0x0000000126267824 */ /* 0x000fe400078e0225 */
[----:B------:R-:W-:-:S04]  /*18bd0*/  IMAD.WIDE.U32 R36, R34, -0x1b799c77, RZ ;  /* 0xe486638922247825 */ /* 0x000fc800078e00ff */
[----:B------:R-:W-:Y:S02]  /*18be0*/  IMAD R33, R34, -0x782df87e, R33 ;  /* 0x87d2078222217824 */ /* 0x000fe400078e0221 */
[----:B------:R-:W-:Y:S02]  /*18bf0*/  IMAD R35, R45, -0x687e956f, R38 ;  /* 0x97816a912d237824 */ /* 0x000fe400078e0226 */
[----:B------:R-:W-:Y:S01]  /*18c00*/  IMAD R48, R48, 0x30644e72, RZ ;  /* 0x30644e7230307824 */ /* 0x000fe200078e02ff */
[----:B------:R-:W-:Y:S01]  /*18c10*/  IADD3 R33, PT, PT, R37, R33, RZ ;  /* 0x0000002125217210 */ /* 0x000fe20007ffe0ff */
[C---:B------:R-:W-:Y:S02]  /*18c20*/  IMAD R36, R53.reuse, 0xdf490f1, RZ ;  /* 0x0df490f135247824 */ /* 0x040fe400078e02ff */
[----:B------:R-:W-:Y:S01]  /*18c30*/  IMAD R46, R34, -0x7ff8138b, R35 ;  /* 0x8007ec75222e7824 */ /* 0x000fe200078e0223 */
[----:B------:R-:W-:Y:S01]  /*18c40*/  LOP3.LUT R38, R48, 0xfffffffe, RZ, 0xc0, !PT ;  /* 0xfffffffe30267812 */ /* 0x000fe200078ec0ff */
[----:B------:R-:W-:-:S02]  /*18c50*/  IMAD R52, R53, 0x432eb066, R52 ;  /* 0x432eb06635347824 */ /* 0x000fc400078e0234 */
[----:B------:R-:W-:Y:S02]  /*18c60*/  IMAD.X R35, RZ, RZ, RZ, P0 ;  /* 0x000000ffff237224 */ /* 0x000fe400000e06ff */
[----:B------:R-:W-:Y:S02]  /*18c70*/  IMAD R49, R45, -0x47afba4a, R36 ;  /* 0xb85045b62d317824 */ /* 0x000fe400078e0224 */
[----:B------:R-:W-:Y:S01]  /*18c80*/  IMAD R46, R33, 0x3c208c16, R46 ;  /* 0x3c208c16212e7824 */ /* 0x000fe200078e022e */
[----:B------:R-:W-:Y:S01]  /*18c90*/  IADD3 R38, P0, P1, R35, R55, R38 ;  /* 0x0000003723267210 */ /* 0x000fe2000791e026 */
[----:B------:R-:W-:Y:S02]  /*18ca0*/  IMAD R52, R45, -0x7e7ea7a3, R52 ;  /* 0x8181585d2d347824 */ /* 0x000fe400078e0234 */
[----:B------:R-:W-:Y:S01]  /*18cb0*/  IMAD R49, R34, 0x681240c5, R49 ;  /* 0x681240c522317824 */ /* 0x000fe200078e0231 */
[----:B------:R-:W-:Y:S01]  /*18cc0*/  IADD3 R35, P2, PT, R46, 0x278302b9, RZ ;  /* 0x278302b92e237810 */ /* 0x000fe20007f5e0ff */
[----:B------:R-:W-:-:S02]  /*18cd0*/  IMAD R36, R53, 0x47b01102, RZ ;  /* 0x47b0110235247824 */ /* 0x000fc400078e02ff */
[----:B------:R-:W-:Y:S01]  /*18ce0*/  IMAD.IADD R47, R47, 0x1, R52 ;  /* 0x000000012f2f7824 */ /* 0x000fe200078e0234 */
[----:B------:R-:W-:Y:S01]  /*18cf0*/  IADD3 R35, P5, PT, R35, -0x278302b9, RZ ;  /* 0xd87cfd4723237810 */ /* 0x000fe20007fbe0ff */
[----:B------:R-:W-:Y:S02]  /*18d00*/  IMAD.IADD R38, R38, 0x1, R49 ;  /* 0x0000000126267824 */ /* 0x000fe400078e0231 */
[----:B------:R-:W-:Y:S01]  /*18d10*/  IMAD R37, R50, R39, RZ ;  /* 0x0000002732257224 */ /* 0x000fe200078e02ff */
[----:B------:R-:W-:Y:S01]  /*18d20*/  IADD3 R32, P6, PT, R35, -R32, RZ ;  /* 0x8000002023207210 */ /* 0x000fe20007fde0ff */
[----:B------:R-:W-:Y:S02]  /*18d30*/  IMAD R49, R45, -0x1ece5fd7, R36 ;  /* 0xe131a0292d317824 */ /* 0x000fe400078e0224 */
[----:B------:R-:W-:Y:S02]  /*18d40*/  IMAD R36, R34, 0xc5e1a99, R47 ;  /* 0x0c5e1a9922247824 */ /* 0x000fe400078e022f */
[----:B------:R-:W-:-:S02]  /*18d50*/  IMAD.X R46, RZ, RZ, -0x1, P2 ;  /* 0xffffffffff2e7424 */ /* 0x000fc400010e06ff */
[----:B------:R-:W-:Y:S01]  /*18d60*/  IMAD R48, R42, R40, R37 ;  /* 0x000000282a307224 */ /* 0x000fe200078e0225 */
[----:B------:R-:W-:Y:S01]  /*18d70*/  IADD3.X R40, PT, PT, RZ, RZ, RZ, P0, P1 ;  /* 0x000000ffff287210 */ /* 0x000fe200007e24ff */
[----:B------:R-:W-:Y:S01]  /*18d80*/  IMAD R37, R33, 0x6871ca8d, R36 ;  /* 0x6871ca8d21257824 */ /* 0x000fe200078e0224 */
[--C-:B------:R-:W-:Y:S01]  /*18d90*/  SHF.R.S32.HI R36, RZ, 0x1f, R46.reuse ;  /* 0x0000001fff247819 */ /* 0x100fe2000001142e */
[----:B------:R-:W-:Y:S01]  /*18da0*/  IMAD.X R35, RZ, RZ, -0x1, P6 ;  /* 0xffffffffff237424 */ /* 0x000fe200030e06ff */
[----:B------:R-:W-:Y:S01]  /*18db0*/  SHF.R.S32.HI R46, RZ, 0x1f, R46 ;  /* 0x0000001fff2e7819 */ /* 0x000fe2000001142e */
[----:B------:R-:W-:Y:S01]  /*18dc0*/  IMAD R49, R34, 0x432eb066, R49 ;  /* 0x432eb06622317824 */ /* 0x000fe200078e0231 */
[----:B------:R-:W-:Y:S01]  /*18dd0*/  IADD3 R36, P1, P2, R37, -0x3c208c16, R36 ;  /* 0xc3df73ea25247810 */ /* 0x000fe20007a3e024 */
[----:B------:R-:W-:Y:S01]  /*18de0*/  IMAD.X R37, RZ, RZ, RZ, P5 ;  /* 0x000000ffff257224 */ /* 0x000fe200028e06ff */
[----:B------:R-:W-:Y:S01]  /*18df0*/  IADD3 R40, P0, PT, R40, R57, RZ ;  /* 0x0000003928287210 */ /* 0x000fe20007f1e0ff */
[----:B------:R-:W-:Y:S01]  /*18e00*/  IMAD R47, R33, -0x687e956f, R38 ;  /* 0x97816a91212f7824 */ /* 0x000fe200078e0226 */
[----:B------:R-:W-:Y:S01]  /*18e10*/  IADD3.X R46, PT, PT, RZ, -0x1, R46, P1, P2 ;  /* 0xffffffffff2e7810 */ /* 0x000fe20000fe442e */
[----:B------:R-:W-:Y:S01]  /*18e20*/  IMAD R50, R19, -0x687e956f, R44 ;  /* 0x97816a9113327824 */ /* 0x000fe200078e022c */
[----:B------:R-:W-:Y:S01]  /*18e30*/  IADD3 R37, P1, P2, R37, 0x3c208c16, R36 ;  /* 0x3c208c1625257810 */ /* 0x000fe20007a3e024 */
[----:B------:R-:W-:Y:S01]  /*18e40*/  IMAD.X R44, RZ, RZ, RZ, P0 ;  /* 0x000000ffff2c7224 */ /* 0x000fe200000e06ff */
[----:B------:R-:W-:-:S02]  /*18e50*/  SHF.R.S32.HI R36, RZ, 0x1f, R35 ;  /* 0x0000001fff247819 */ /* 0x000fc40000011423 */
[----:B------:R-:W-:Y:S01]  /*18e60*/  IADD3 R40, PT, PT, R40, R49, RZ ;  /* 0x0000003128287210 */ /* 0x000fe20007ffe0ff */
[----:B------:R-:W-:Y:S01]  /*18e70*/  IMAD R49, R45, 0x30644e72, RZ ;  /* 0x30644e722d317824 */ /* 0x000fe200078e02ff */
[----:B------:R-:W-:Y:S02]  /*18e80*/  SHF.R.S32.HI R38, RZ, 0x1f, R46 ;  /* 0x0000001fff267819 */ /* 0x000fe4000001142e */
[----:B------:R-:W-:Y:S01]  /*18e90*/  IADD3 R29, P5, P6, R37, R36, -R29 ;  /* 0x00000024251d7210 */ /* 0x000fe20007ebe81d */
[----:B------:R-:W-:Y:S01]  /*18ea0*/  IMAD R40, R33, -0x7e7ea7a3, R40 ;  /* 0x8181585d21287824 */ /* 0x000fe200078e0228 */
[----:B------:R-:W-:Y:S01]  /*18eb0*/  SHF.R.S32.HI R36, RZ, 0x1f, R35 ;  /* 0x0000001fff247819 */ /* 0x000fe20000011423 */
[----:B------:R-:W-:Y:S01]  /*18ec0*/  IMAD R35, R21, -0x7ff8138b, R50 ;  /* 0x8007ec7515237824 */ /* 0x000fe200078e0232 */
[----:B------:R-:W-:Y:S02]  /*18ed0*/  IADD3.X R37, PT, PT, RZ, RZ, RZ, P1, P2 ;  /* 0x000000ffff257210 */ /* 0x000fe40000fe44ff */
[----:B------:R-:W-:-:S02]  /*18ee0*/  LOP3.LUT R49, R49, 0xfffffffe, RZ, 0xc0, !PT ;  /* 0xfffffffe31317812 */ /* 0x000fc400078ec0ff */
[----:B------:R-:W-:Y:S02]  /*18ef0*/  IADD3 R38, P1, P2, R47, -0x6871ca8d, R38 ;  /* 0x978e35732f267810 */ /* 0x000fe40007a3e026 */
[----:B------:R-:W-:Y:S02]  /*18f00*/  SHF.R.S32.HI R46, RZ, 0x1f, R46 ;  /* 0x0000001fff2e7819 */ /* 0x000fe4000001142e */
[----:B------:R-:W-:Y:S02]  /*18f10*/  IADD3.X R36, PT, PT, RZ, -0x1, R36, P5, P6 ;  /* 0xffffffffff247810 */ /* 0x000fe40002fec424 */
[----:B------:R-:W-:Y:S01]  /*18f20*/  IADD3 R49, P0, P5, R44, R49, R59 ;  /* 0x000000312c317210 */ /* 0x000fe20007d1e03b */
[----:B------:R-:W-:Y:S01]  /*18f30*/  IMAD R44, R22, 0x3c208c16, R35 ;  /* 0x3c208c16162c7824 */ /* 0x000fe200078e0223 */
[----:B------:R-:W-:Y:S02]  /*18f40*/  IADD3.X R46, PT, PT, RZ, -0x1, R46, P1, P2 ;  /* 0xffffffffff2e7810 */ /* 0x000fe40000fe442e */
[----:B------:R-:W-:-:S02]  /*18f50*/  IADD3 R37, P1, P2, R38, 0x6871ca8d, R37 ;  /* 0x6871ca8d26257810 */ /* 0x000fc40007a3e025 */
[----:B------:R-:W-:Y:S02]  /*18f60*/  SHF.R.S32.HI R35, RZ, 0x1f, R36 ;  /* 0x0000001fff237819 */ /* 0x000fe40000011424 */
[----:B------:R-:W-:Y:S02]  /*18f70*/  IADD3.X R47, PT, PT, RZ, RZ, RZ, P0, P5 ;  /* 0x000000ffff2f7210 */ /* 0x000fe400007ea4ff */
[----:B------:R-:W-:Y:S02]  /*18f80*/  SHF.R.S32.HI R45, RZ, 0x1f, R46 ;  /* 0x0000001fff2d7819 */ /* 0x000fe4000001142e */
[----:B------:R-:W-:Y:S02]  /*18f90*/  IADD3 R26, P0, P6, R37, R35, -R26 ;  /* 0x00000023251a7210 */ /* 0x000fe40007e1e81a */
[----:B------:R-:W-:Y:S02]  /*18fa0*/  IADD3 R37, P5, PT, R44, 0x278302b9, RZ ;  /* 0x278302b92c257810 */ /* 0x000fe40007fbe0ff */
[----:B------:R-:W-:-:S02]  /*18fb0*/  SHF.R.S32.HI R35, RZ, 0x1f, R36 ;  /* 0x0000001fff237819 */ /* 0x000fc40000011424 */
[----:B------:R-:W-:Y:S01]  /*18fc0*/  IADD3.X R38, PT, PT, RZ, RZ, RZ, P1, P2 ;  /* 0x000000ffff267210 */ /* 0x000fe20000fe44ff */
[----:B------:R-:W-:Y:S01]  /*18fd0*/  IMAD.X R36, RZ, RZ, -0x1, P5 ;  /* 0xffffffffff247424 */ /* 0x000fe200028e06ff */
[----:B------:R-:W-:Y:S01]  /*18fe0*/  IADD3 R45, P1, P2, R40, 0x687e956f, R45 ;  /* 0x687e956f282d7810 */ /* 0x000fe20007a3e02d */
[C---:B------:R-:W-:Y:S01]  /*18ff0*/  IMAD R40, R19.reuse, -0x7e7ea7a3, R24 ;  /* 0x8181585d13287824 */ /* 0x040fe200078e0218 */
[----:B------:R-:W-:Y:S01]  /*19000*/  IADD3.X R35, PT, PT, RZ, -0x1, R35, P0, P6 ;  /* 0xffffffffff237810 */ /* 0x000fe200007ec423 */
[----:B------:R-:W-:Y:S01]  /*19010*/  IMAD R19, R19, 0x30644e72, RZ ;  /* 0x30644e7213137824 */ /* 0x000fe200078e02ff */
[----:B------:R-:W-:Y:S02]  /*19020*/  SHF.R.S32.HI R46, RZ, 0x1f, R46 ;  /* 0x0000001fff2e7819 */ /* 0x000fe4000001142e */
[----:B------:R-:W-:Y:S01]  /*19030*/  IADD3 R38, P5, P6, R45, -0x687e956f, R38 ;  /* 0x97816a912d267810 */ /* 0x000fe20007ebe026 */
[----:B------:R-:W-:Y:S01]  /*19040*/  IMAD R45, R21, 0xc5e1a99, R40 ;  /* 0x0c5e1a99152d7824 */ /* 0x000fe200078e0228 */
[----:B------:R-:W-:Y:S01]  /*19050*/  IADD3.X R46, PT, PT, RZ, -0x1, R46, P1, P2 ;  /* 0xffffffffff2e7810 */ /* 0x000fe20000fe442e */
[----:B------:R-:W-:Y:S01]  /*19060*/  IMAD R40, R34, 0xdf490f1, R49 ;  /* 0x0df490f122287824 */ /* 0x000fe200078e0231 */
[----:B------:R-:W-:Y:S01]  /*19070*/  SHF.R.S32.HI R24, RZ, 0x1f, R35 ;  /* 0x0000001fff187819 */ /* 0x000fe20000011423 */
[----:B------:R-:W-:Y:S01]  /*19080*/  IMAD R49, R22, 0x6871ca8d, R45 ;  /* 0x6871ca8d16317824 */ /* 0x000fe200078e022d */
[----:B------:R-:W-:Y:S01]  /*19090*/  IADD3 R47, P0, PT, R47, R48, RZ ;  /* 0x000000302f2f7210 */ /* 0x000fe20007f1e0ff */
[----:B------:R-:W-:Y:S01]  /*190a0*/  IMAD R45, R33, -0x47afba4a, R40 ;  /* 0xb85045b6212d7824 */ /* 0x000fe200078e0228 */
[----:B------:R-:W-:-:S02]  /*190b0*/  SHF.R.S32.HI R40, RZ, 0x1f, R46 ;  /* 0x0000001fff287819 */ /* 0x000fc4000001142e */
[----:B------:R-:W-:Y:S01]  /*190c0*/  IADD3 R24, P1, P2, R38, R24, -R43 ;  /* 0x0000001826187210 */ /* 0x000fe20007a3e82b */
[----:B------:R-:W-:Y:S01]  /*190d0*/  IMAD R44, R34, 0x47b01102, R47 ;  /* 0x47b01102222c7824 */ /* 0x000fe200078e022f */
[----:B------:R-:W-:Y:S01]  /*190e0*/  SHF.R.S32.HI R43, RZ, 0x1f, R35 ;  /* 0x0000001fff2b7819 */ /* 0x000fe20000011423 */
[----:B------:R-:W-:Y:S01]  /*190f0*/  IMAD R47, R42, R39, RZ ;  /* 0x000000272a2f7224 */ /* 0x000fe200078e02ff */
[----:B------:R-:W-:Y:S01]  /*19100*/  IADD3.X R35, PT, PT, RZ, RZ, RZ, P5, P6 ;  /* 0x000000ffff237210 */ /* 0x000fe20002fec4ff */
[----:B------:R-:W-:Y:S01]  /*19110*/  IMAD.X R42, RZ, RZ, RZ, P0 ;  /* 0x000000ffff2a7224 */ /* 0x000fe200000e06ff */
[----:B------:R-:W-:Y:S02]  /*19120*/  IADD3 R40, P5, P6, R45, 0x7e7ea7a3, R40 ;  /* 0x7e7ea7a32d287810 */ /* 0x000fe40007ebe028 */
[----:B------:R-:W-:Y:S02]  /*19130*/  SHF.R.S32.HI R46, RZ, 0x1f, R46 ;  /* 0x0000001fff2e7819 */ /* 0x000fe4000001142e */
[----:B------:R-:W-:-:S02]  /*19140*/  IADD3.X R43, PT, PT, RZ, -0x1, R43, P1, P2 ;  /* 0xffffffffff2b7810 */ /* 0x000fc40000fe442b */
[----:B------:R-:W-:Y:S02]  /*19150*/  SHF.R.S32.HI R38, RZ, 0x1f, R36 ;  /* 0x0000001fff267819 */ /* 0x000fe40000011424 */
[----:B------:R-:W-:Y:S02]  /*19160*/  IADD3.X R46, PT, PT, RZ, -0x1, R46, P5, P6 ;  /* 0xffffffffff2e7810 */ /* 0x000fe40002fec42e */
[----:B------:R-:W-:Y:S01]  /*19170*/  IADD3 R35, P5, P6, R40, -0x7e7ea7a3, R35 ;  /* 0x8181585d28237810 */ /* 0x000fe20007ebe023 */
[C---:B------:R-:W-:Y:S01]  /*19180*/  IMAD R40, R33.reuse, -0x1ece5fd7, R44 ;  /* 0xe131a02921287824 */ /* 0x040fe200078e022c */
[----:B------:R-:W-:Y:S01]  /*19190*/  SHF.R.S32.HI R34, RZ, 0x1f, R43 ;  /* 0x0000001fff227819 */ /* 0x000fe2000001142b */
[----:B------:R-:W-:Y:S01]  /*191a0*/  IMAD R33, R33, 0x30644e72, RZ ;  /* 0x30644e7221217824 */ /* 0x000fe200078e02ff */
[----:B------:R-:W-:Y:S02]  /*191b0*/  IADD3 R38, P1, P2, R49, -0x3c208c16, R38 ;  /* 0xc3df73ea31267810 */ /* 0x000fe40007a3e026 */
[----:B------:R-:W-:-:S02]  /*191c0*/  SHF.R.S32.HI R36, RZ, 0x1f, R36 ;  /* 0x0000001fff247819 */ /* 0x000fc40000011424 */
[----:B------:R-:W-:Y:S02]  /*191d0*/  IADD3.X R44, PT, PT, RZ, RZ, RZ, P5, P6 ;  /* 0x000000ffff2c7210 */ /* 0x000fe40002fec4ff */
[----:B------:R-:W-:Y:S01]  /*191e0*/  IADD3 R31, P5, P6, R35, R34, -R31 ;  /* 0x00000022231f7210 */ /* 0x000fe20007ebe81f */
[----:B------:R-:W-:Y:S01]  /*191f0*/  IMAD R35, R21, 0x681240c5, R18 ;  /* 0x681240c515237824 */ /* 0x000fe200078e0212 */
[----:B------:R-:W-:Y:S02]  /*19200*/  IADD3.X R36, PT, PT, RZ, -0x1, R36, P1, P2 ;  /* 0xffffffffff247810 */ /* 0x000fe40000fe4424 */
[----:B------:R-:W-:Y:S01]  /*19210*/  SHF.R.S32.HI R45, RZ, 0x1f, R46 ;  /* 0x0000001fff2d7819 */ /* 0x000fe2000001142e */
[----:B------:R-:W-:Y:S01]  /*19220*/  IMAD R18, R22, -0x687e956f, R35 ;  /* 0x97816a9116127824 */ /* 0x000fe200078e0223 */
[----:B------:R-:W-:Y:S02]  /*19230*/  SHF.R.S32.HI R43, RZ, 0x1f, R43 ;  /* 0x0000001fff2b7819 */ /* 0x000fe4000001142b */
[----:B------:R-:W-:-:S02]  /*19240*/  SHF.R.S32.HI R35, RZ, 0x1f, R36 ;  /* 0x0000001fff237819 */ /* 0x000fc40000011424 */
[----:B------:R-:W-:Y:S01]  /*19250*/  IADD3 R45, P1, P2, R40, 0x47afba4a, R45 ;  /* 0x47afba4a282d7810 */ /* 0x000fe20007a3e02d */
[----:B------:R-:W-:Y:S01]  /*19260*/  IMAD.X R40, RZ, RZ, RZ, P4 ;  /* 0x000000ffff287224 */ /* 0x000fe200020e06ff */
[----:B------:R-:W-:Y:S02]  /*19270*/  SHF.R.S32.HI R46, RZ, 0x1f, R46 ;  /* 0x0000001fff2e7819 */ /* 0x000fe4000001142e */
[----:B------:R-:W-:Y:S02]  /*19280*/  IADD3.X R43, PT, PT, RZ, -0x1, R43, P5, P6 ;  /* 0xffffffffff2b7810 */ /* 0x000fe40002fec42b */
[----:B------:R-:W-:Y:S02]  /*19290*/  LOP3.LUT R19, R19, 0xfffffffe, RZ, 0xc0, !PT ;  /* 0xfffffffe13137812 */ /* 0x000fe400078ec0ff */
[----:B------:R-:W-:Y:S02]  /*192a0*/  IADD3 R35, P4, P5, R18, -0x6871ca8d, R35 ;  /* 0x978e357312237810 */ /* 0x000fe40007d9e023 */
[----:B------:R-:W-:-:S02]  /*192b0*/  SHF.R.S32.HI R36, RZ, 0x1f, R36 ;  /* 0x0000001fff247819 */ /* 0x000fc40000011424 */
[----:B------:R-:W-:Y:S02]  /*192c0*/  IADD3.X R46, PT, PT, RZ, -0x1, R46, P1, P2 ;  /* 0xffffffffff2e7810 */ /* 0x000fe40000fe442e */
[----:B------:R-:W-:Y:S02]  /*192d0*/  IADD3 R18, P2, PT, R37, -0x278302b9, RZ ;  /* 0xd87cfd4725127810 */ /* 0x000fe40007f5e0ff */
[----:B------:R-:W-:Y:S02]  /*192e0*/  IADD3 R40, P1, P6, R40, R19, R30 ;  /* 0x0000001328287210 */ /* 0x000fe40007e3e01e */
[----:B------:R-:W-:Y:S01]  /*192f0*/  IADD3.X R36, PT, PT, RZ, -0x1, R36, P4, P5 ;  /* 0xffffffffff247810 */ /* 0x000fe200027ea424 */
[----:B------:R-:W-:Y:S01]  /*19300*/  IMAD.X R19, RZ, RZ, RZ, P2 ;  /* 0x000000ffff137224 */ /* 0x000fe200010e06ff */
[----:B------:R-:W-:Y:S01]  /*19310*/  IADD3 R30, P5, P4, R45, -0x47afba4a, R44 ;  /* 0xb85045b62d1e7810 */ /* 0x000fe20007cbe02c */
[----:B------:R-:W-:Y:S01]  /*19320*/  IMAD R45, R22, -0x7e7ea7a3, R41 ;  /* 0x8181585d162d7824 */ /* 0x000fe200078e0229 */
[----:B------:R-:W-:-:S02]  /*19330*/  SHF.R.S32.HI R37, RZ, 0x1f, R43 ;  /* 0x0000001fff257819 */ /* 0x000fc4000001142b */
[----:B------:R-:W-:Y:S02]  /*19340*/  SHF.R.S32.HI R34, RZ, 0x1f, R36 ;  /* 0x0000001fff227819 */ /* 0x000fe40000011424 */
[----:B------:R-:W-:Y:S02]  /*19350*/  IADD3 R30, P2, P0, R30, R37, -R20 ;  /* 0x000000251e1e7210 */ /* 0x000fe4000785e814 */
[----:B------:R-:W-:Y:S01]  /*19360*/  SHF.R.S32.HI R39, RZ, 0x1f, R43 ;  /* 0x0000001fff277819 */ /* 0x000fe2000001142b */
[----:B------:R-:W-:Y:S01]  /*19370*/  IMAD R43, R17, R27, RZ ;  /* 0x0000001b112b7224 */ /* 0x000fe200078e02ff */
[----:B------:R-:W-:Y:S02]  /*19380*/  LOP3.LUT R41, R33, 0xfffffffe, RZ, 0xc0, !PT ;  /* 0xfffffffe21297812 */ /* 0x000fe400078ec0ff */
[----:B------:R-:W-:Y:S01]  /*19390*/  IADD3.X R37, PT, PT, RZ, RZ, RZ, P5, P4 ;  /* 0x000000ffff257210 */ /* 0x000fe20002fe84ff */
[----:B------:R-:W-:Y:S01]  /*193a0*/  IMAD R28, R16, R28, R43 ;  /* 0x0000001c101c7224 */ /* 0x000fe200078e022b */
[----:B------:R-:W-:Y:S01]  /*193b0*/  IADD3 R34, P5, P4, R45, 0x687e956f, R34 ;  /* 0x687e956f2d227810 */ /* 0x000fe20007cbe022 */
[C---:B------:R-:W-:Y:S01]  /*193c0*/  IMAD R43, R21.reuse, 0xdf490f1, R40 ;  /* 0x0df490f1152b7824 */ /* 0x040fe200078e0228 */
[----:B------:R-:W-:Y:S01]  /*193d0*/  IADD3.X R39, PT, PT, RZ, -0x1, R39, P2, P0 ;  /* 0xffffffffff277810 */ /* 0x000fe200017e0427 */
[----:B------:R-:W-:Y:S01]  /*193e0*/  IMAD R21, R21, 0x47b01102, RZ ;  /* 0x47b0110215157824 */ /* 0x000fe200078e02ff */
[----:B------:R-:W-:Y:S01]  /*193f0*/  SHF.R.S32.HI R17, RZ, 0x1f, R36 ;  /* 0x0000001fff117819 */ /* 0x000fe20000011424 */
[----:B------:R-:W-:Y:S01]  /*19400*/  IMAD R40, R22, -0x47afba4a, R43 ;  /* 0xb85045b616287824 */ /* 0x000fe200078e022b */
[----:B------:R-:W-:-:S02]  /*19410*/  IADD3 R41, P2, P0, R42, R41, R47 ;  /* 0x000000292a297210 */ /* 0x000fc4000785e02f */
[----:B------:R-:W-:Y:S02]  /*19420*/  SHF.R.S32.HI R36, RZ, 0x1f, R46 ;  /* 0x0000001fff247819 */ /* 0x000fe4000001142e */
[----:B------:R-:W-:Y:S02]  /*19430*/  IADD3.X R33, PT, PT, RZ, RZ, RZ, P1, P6 ;  /* 0x000000ffff217210 */ /* 0x000fe40000fec4ff */
[----:B------:R-:W-:Y:S02]  /*19440*/  IADD3.X R17, PT, PT, RZ, -0x1, R17, P5, P4 ;  /* 0xffffffffff117810 */ /* 0x000fe40002fe8411 */
[----:B------:R-:W-:Y:S02]  /*19450*/  IADD3 R19, P6, P1, R19, 0x3c208c16, R38 ;  /* 0x3c208c1613137810 */ /* 0x000fe400079de026 */
[----:B------:R-:W-:Y:S02]  /*19460*/  IADD3 R36, P5, P4, R41, 0x1ece5fd7, R36 ;  /* 0x1ece5fd729247810 */ /* 0x000fe40007cbe024 */
[----:B------:R-:W-:Y:S01]  /*19470*/  SHF.R.S32.HI R38, RZ, 0x1f, R46 ;  /* 0x0000001fff267819 */ /* 0x000fe2000001142e */
[----:B------:R1:W-:Y:S01]  /*19480*/  STG.E.64 desc[UR6][R2.64+0x40], R18 ;  /* 0x0000401202007986 */ /* 0x0003e2000c101b06 */
[----:B------:R-:W-:-:S02]  /*19490*/  IADD3.X R41, PT, PT, RZ, RZ, RZ, P2, P0 ;  /* 0x000000ffff297210 */ /* 0x000fc400017e04ff */
[----:B------:R-:W-:Y:S02]  /*194a0*/  IADD3.X R20, PT, PT, RZ, RZ, RZ, P6, P1 ;  /* 0x000000ffff147210 */ /* 0x000fe400037e24ff */
[----:B------:R-:W-:Y:S02]  /*194b0*/  IADD3 R37, P0, P2, R36, -0x1ece5fd7, R37 ;  /* 0xe131a02924257810 */ /* 0x000fe40007a1e025 */
[----:B------:R-:W-:Y:S02]  /*194c0*/  SHF.R.S32.HI R36, RZ, 0x1f, R39 ;  /* 0x0000001fff247819 */ /* 0x000fe40000011427 */
[----:B------:R-:W-:Y:S02]  /*194d0*/  IADD3 R28, P1, PT, R33, R28, RZ ;  /* 0x0000001c211c7210 */ /* 0x000fe40007f3e0ff */
[----:B------:R-:W-:Y:S02]  /*194e0*/  IADD3.X R38, PT, PT, RZ, -0x1, R38, P5, P4 ;  /* 0xffffffffff267810 */ /* 0x000fe40002fe8426 */
[----:B------:R-:W-:-:S02]  /*194f0*/  IADD3 R20, P5, P4, R35, 0x6871ca8d, R20 ;  /* 0x6871ca8d23147810 */ /* 0x000fc40007cbe014 */
[----:B------:R-:W-:Y:S02]  /*19500*/  IADD3.X R33, PT, PT, RZ, RZ, RZ, P0, P2 ;  /* 0x000000ffff217210 */ /* 0x000fe400007e44ff */
[----:B------:R-:W-:Y:S02]  /*19510*/  IADD3 R37, P0, P2, R37, R36, -R25 ;  /* 0x0000002425257210 */ /* 0x000fe40007a1e819 */
[----:B------:R-:W-:Y:S01]  /*19520*/  SHF.R.S32.HI R35, RZ, 0x1f, R39 ;  /* 0x0000001fff237819 */ /* 0x000fe20000011427 */
[----:B------:R-:W-:Y:S01]  /*19530*/  IMAD R39, R22, -0x1ece5fd7, R21 ;  /* 0xe131a02916277824 */ /* 0x000fe200078e0215 */
[----:B------:R-:W-:Y:S01]  /*19540*/  SHF.R.S32.HI R36, RZ, 0x1f, R38 ;  /* 0x0000001fff247819 */ /* 0x000fe20000011426 */
[----:B------:R-:W-:Y:S01]  /*19550*/  IMAD R38, R16, R27, RZ ;  /* 0x0000001b10267224 */ /* 0x000fe200078e02ff */
[----:B------:R-:W-:Y:S01]  /*19560*/  IADD3.X R35, PT, PT, RZ, -0x1, R35, P0, P2 ;  /* 0xffffffffff237810 */ /* 0x000fe200007e4423 */
[----:B------:R-:W-:Y:S01]  /*19570*/  IMAD.X R27, RZ, RZ, RZ, P1 ;  /* 0x000000ffff1b7224 */ /* 0x000fe200008e06ff */
[----:B------:R-:W-:-:S02]  /*19580*/  SHF.R.S32.HI R25, RZ, 0x1f, R17 ;  /* 0x0000001fff197819 */ /* 0x000fc40000011411 */
[----:B------:R-:W-:Y:S02]  /*19590*/  IADD3 R33, PT, PT, R33, R36, R41 ;  /* 0x0000002421217210 */ /* 0x000fe40007ffe029 */
[----:B------:R-:W-:Y:S02]  /*195a0*/  SHF.R.S32.HI R36, RZ, 0x1f, R35 ;  /* 0x0000001fff247819 */ /* 0x000fe40000011423 */
[----:B------:R-:W-:Y:S02]  /*195b0*/  IADD3 R25, P0, P2, R40, 0x7e7ea7a3, R25 ;  /* 0x7e7ea7a328197810 */ /* 0x000fe40007a1e019 */
[----:B------:R-:W-:Y:S02]  /*195c0*/  SHF.R.S32.HI R21, RZ, 0x1f, R17 ;  /* 0x0000001fff157819 */ /* 0x000fe40000011411 */
[----:B------:R-:W-:Y:S02]  /*195d0*/  IADD3.X R17, PT, PT, RZ, RZ, RZ, P5, P4 ;  /* 0x000000ffff117210 */ /* 0x000fe40002fe84ff */
[----:B------:R-:W-:-:S02]  /*195e0*/  IADD3 R36, P5, P4, R33, R36, -R23 ;  /* 0x0000002421247210 */ /* 0x000fc40007cbe817 */
[----:B------:R-:W-:Y:S02]  /*195f0*/  SHF.R.S32.HI R35, RZ, 0x1f, R35 ;  /* 0x0000001fff237819 */ /* 0x000fe40000011423 */
[----:B------:R-:W-:Y:S02]  /*19600*/  IADD3.X R23, PT, PT, RZ, -0x1, R21, P0, P2 ;  /* 0xffffffffff177810 */ /* 0x000fe400007e4415 */
[----:B------:R-:W-:Y:S01]  /*19610*/  IADD3 R21, P0, P2, R34, -0x687e956f, R17 ;  /* 0x97816a9122157810 */ /* 0x000fe20007a1e011 */
[----:B------:R-:W-:Y:S01]  /*19620*/  IMAD R34, R22, 0x30644e72, RZ ;  /* 0x30644e7216227824 */ /* 0x000fe200078e02ff */
[----:B------:R-:W-:Y:S02]  /*19630*/  IADD3.X R35, PT, PT, RZ, -0x1, R35, P5, P4 ;  /* 0xffffffffff237810 */ /* 0x000fe40002fe8423 */
[----:B------:R-:W-:Y:S01]  /*19640*/  IADD3.X R22, PT, PT, RZ, RZ, RZ, P0, P2 ;  /* 0x000000ffff167210 */ /* 0x000fe200007e44ff */
[----:B------:R2:W-:Y:S01]  /*19650*/  STG.E.64 desc[UR6][R2.64+0x48], R20 ;  /* 0x0000481402007986 */ /* 0x0005e2000c101b06 */
[----:B------:R-:W-:-:S02]  /*19660*/  IADD3 R28, PT, PT, R28, R39, RZ ;  /* 0x000000271c1c7210 */ /* 0x000fc40007ffe0ff */
[----:B------:R-:W-:Y:S02]  /*19670*/  SHF.R.S32.HI R17, RZ, 0x1f, R23 ;  /* 0x0000001fff117819 */ /* 0x000fe40000011417 */
[----:B------:R-:W-:Y:S02]  /*19680*/  LOP3.LUT R33, R35, 0xd87cfd47, RZ, 0xc0, !PT ;  /* 0xd87cfd4723217812 */ /* 0x000fe400078ec0ff */
[----:B------:R-:W-:Y:S02]  /*19690*/  IADD3 R22, P5, P6, R25, -0x7e7ea7a3, R22 ;  /* 0x8181585d19167810 */ /* 0x000fe40007ebe016 */
[----:B------:R-:W-:Y:S02]  /*196a0*/  IADD3 R17, P2, P4, R28, 0x47afba4a, R17 ;  /* 0x47afba4a1c117810 */ /* 0x000fe40007c5e011 */
[----:B------:R-:W-:Y:S02]  /*196b0*/  IADD3 R32, P0, PT, R33, R32, RZ ;  /* 0x0000002021207210 */ /* 0x000fe40007f1e0ff */
[----:B------:R-:W-:-:S02]  /*196c0*/  SHF.R.S32.HI R25, RZ, 0x1f, R23 ;  /* 0x0000001fff197819 */ /* 0x000fc40000011417 */
[----:B------:R-:W-:Y:S01]  /*196d0*/  LOP3.LUT R34, R34, 0xfffffffe, RZ, 0xc0, !PT ;  /* 0xfffffffe22227812 */ /* 0x000fe200078ec0ff */
[----:B------:R-:W-:Y:S01]  /*196e0*/  IMAD.X R33, RZ, RZ, RZ, P0 ;  /* 0x000000ffff217224 */ /* 0x000fe200000e06ff */
[----:B------:R-:W-:Y:S02]  /*196f0*/  IADD3.X R16, PT, PT, RZ, RZ, RZ, P5, P6 ;  /* 0x000000ffff107210 */ /* 0x000fe40002fec4ff */
[----:B------:R-:W-:Y:S02]  /*19700*/  IADD3.X R25, PT, PT, RZ, -0x1, R25, P2, P4 ;  /* 0xffffffffff197810 */ /* 0x000fe400017e8419 */
[----:B------:R-:W-:Y:S02]  /*19710*/  LOP3.LUT R28, R35, 0x3c208c16, RZ, 0xc0, !PT ;  /* 0x3c208c16231c7812 */ /* 0x000fe400078ec0ff */
[----:B------:R-:W-:Y:S02]  /*19720*/  IADD3 R34, P2, P4, R27, R34, R38 ;  /* 0x000000221b227210 */ /* 0x000fe40007c5e026 */
[----:B------:R-:W-:-:S02]  /*19730*/  IADD3 R23, P5, P6, R17, -0x47afba4a, R16 ;  /* 0xb85045b611177810 */ /* 0x000fc40007ebe010 */
[----:B------:R-:W-:Y:S02]  /*19740*/  SHF.R.S32.HI R17, RZ, 0x1f, R25 ;  /* 0x0000001fff117819 */ /* 0x000fe40000011419 */
[----:B------:R-:W-:Y:S01]  /*19750*/  IADD3 R33, P1, P0, R33, R28, R29 ;  /* 0x0000001c21217210 */ /* 0x000fe2000783e01d */
[----:B------:R3:W-:Y:S01]  /*19760*/  STG.E.64 desc[UR6][R2.64+0x50], R22 ;  /* 0x0000501602007986 */ /* 0x0007e2000c101b06 */
[----:B------:R-:W-:Y:S02]  /*19770*/  IADD3.X R27, PT, PT, RZ, RZ, RZ, P2, P4 ;  /* 0x000000ffff1b7210 */ /* 0x000fe400017e84ff */
[----:B------:R-:W-:Y:S01]  /*19780*/  IADD3.X R28, PT, PT, RZ, RZ, RZ, P5, P6 ;  /* 0x000000ffff1c7210 */ /* 0x000fe20002fec4ff */
[----:B------:R3:W-:Y:S01]  /*19790*/  STG.E.64 desc[UR6][R2.64+0x20], R32 ;  /* 0x0000202002007986 */ /* 0x0007e2000c101b06 */
[----:B------:R-:W-:Y:S02]  /*197a0*/  SHF.R.S32.HI R16, RZ, 0x1f, R25 ;  /* 0x0000001fff107819 */ /* 0x000fe40000011419 */
[----:B------:R-:W-:-:S02]  /*197b0*/  IADD3 R17, P4, P5, R34, 0x1ece5fd7, R17 ;  /* 0x1ece5fd722117810 */ /* 0x000fc40007d9e011 */
[----:B------:R-:W-:Y:S02]  /*197c0*/  LOP3.LUT R25, R35, 0x6871ca8d, RZ, 0xc0, !PT ;  /* 0x6871ca8d23197812 */ /* 0x000fe400078ec0ff */
[----:B------:R-:W-:Y:S02]  /*197d0*/  IADD3.X R29, PT, PT, RZ, RZ, RZ, P1, P0 ;  /* 0x000000ffff1d7210 */ /* 0x000fe40000fe04ff */
[----:B------:R-:W-:Y:S02]  /*197e0*/  IADD3 RZ, P2, PT, RZ, R34, RZ ;  /* 0x00000022ffff7210 */ /* 0x000fe40007f5e0ff */
[----:B------:R-:W-:Y:S02]  /*197f0*/  IADD3.X R16, PT, PT, RZ, -0x1, R16, P4, P5 ;  /* 0xffffffffff107810 */ /* 0x000fe400027ea410 */
[----:B------:R-:W-:Y:S02]  /*19800*/  IADD3 R26, P0, P1, R29, R25, R26 ;  /* 0x000000191d1a7210 */ /* 0x000fe4000791e01a */
[----:B------:R-:W-:-:S02]  /*19810*/  IADD3 R28, P4, P5, RZ, R17, R28 ;  /* 0x00000011ff1c7210 */ /* 0x000fc40007d9e01c */
[----:B------:R-:W-:Y:S02]  /*19820*/  LEA.HI.X.SX32 R16, R16, R27, 0x1, P2 ;  /* 0x0000001b10107211 */ /* 0x000fe400010f0eff */
[----:B------:R-:W-:Y:S02]  /*19830*/  LOP3.LUT R17, R35, 0x97816a91, RZ, 0xc0, !PT ;  /* 0x97816a9123117812 */ /* 0x000fe400078ec0ff */
[----:B------:R-:W-:Y:S02]  /*19840*/  IADD3.X R25, PT, PT, RZ, RZ, RZ, P0, P1 ;  /* 0x000000ffff197210 */ /* 0x000fe400007e24ff */
[----:B------:R-:W-:Y:S02]  /*19850*/  IADD3 R28, P2, PT, R28, -0x1ece5fd7, RZ ;  /* 0xe131a0291c1c7810 */ /* 0x000fe40007f5e0ff */
[----:B------:R-:W-:Y:S02]  /*19860*/  IADD3.X R16, PT, PT, R16, RZ, RZ, P4, P5 ;  /* 0x000000ff10107210 */ /* 0x000fe400027ea4ff */
[----:B------:R-:W-:-:S02]  /*19870*/  IADD3 R27, P0, P1, R25, R17, R24 ;  /* 0x00000011191b7210 */ /* 0x000fc4000791e018 */
[C---:B-1----:R-:W-:Y:S01]  /*19880*/  LOP3.LUT R18, R35.reuse, 0xe131a029, RZ, 0xc0, !PT ;  /* 0xe131a02923127812 */ /* 0x042fe200078ec0ff */
[----:B------:R-:W-:Y:S01]  /*19890*/  IMAD.X R29, RZ, RZ, R16, P2 ;  /* 0x000000ffff1d7224 */ /* 0x000fe200010e0610 */
[----:B------:R-:W-:Y:S01]  /*198a0*/  LOP3.LUT R16, R35, 0x8181585d, RZ, 0xc0, !PT ;  /* 0x8181585d23107812 */ /* 0x000fe200078ec0ff */
[----:B------:R3:W-:Y:S01]  /*198b0*/  STG.E.64 desc[UR6][R2.64+0x28], R26 ;  /* 0x0000281a02007986 */ /* 0x0007e2000c101b06 */
[----:B------:R-:W-:Y:S02]  /*198c0*/  IADD3.X R17, PT, PT, RZ, RZ, RZ, P0, P1 ;  /* 0x000000ffff117210 */ /* 0x000fe400007e24ff */
[----:B------:R-:W-:Y:S01]  /*198d0*/  IADD3 R18, P2, P4, R18, R37, RZ ;  /* 0x0000002512127210 */ /* 0x000fe20007c5e0ff */
[----:B------:R3:W-:Y:S01]  /*198e0*/  STG.E.64 desc[UR6][R2.64+0x58], R28 ;  /* 0x0000581c02007986 */ /* 0x0007e2000c101b06 */
[----:B------:R-:W-:Y:S02]  /*198f0*/  IADD3 R16, P0, P1, R17, R16, R31 ;  /* 0x0000001011107210 */ /* 0x000fe4000791e01f */
[----:B------:R-:W-:-:S02]  /*19900*/  LOP3.LUT R17, R35, 0xb85045b6, RZ, 0xc0, !PT ;  /* 0xb85045b623117812 */ /* 0x000fc400078ec0ff */
[----:B------:R-:W-:Y:S02]  /*19910*/  IADD3.X R24, PT, PT, RZ, RZ, RZ, P0, P1 ;  /* 0x000000ffff187210 */ /* 0x000fe400007e24ff */
[----:B------:R-:W-:Y:S02]  /*19920*/  LOP3.LUT R19, R35, 0x30644e72, RZ, 0xc0, !PT ;  /* 0x30644e7223137812 */ /* 0x000fe400078ec0ff */
[----:B------:R-:W-:Y:S02]  /*19930*/  IADD3 R17, P0, P1, R24, R17, R30 ;  /* 0x0000001118117210 */ /* 0x000fe4000791e01e */
[----:B------:R-:W-:Y:S02]  /*19940*/  IADD3.X R19, PT, PT, RZ, R36, R19, P2, P4 ;  /* 0x00000024ff137210 */ /* 0x000fe400017e8413 */
[----:B--2---:R-:W-:Y:S01]  /*19950*/  IADD3.X R21, PT, PT, RZ, RZ, RZ, P0, P1 ;  /* 0x000000ffff157210 */ /* 0x004fe200007e24ff */
[----:B------:R3:W-:Y:S03]  /*19960*/  STG.E.64 desc[UR6][R2.64+0x30], R16 ;  /* 0x0000301002007986 */ /* 0x0007e6000c101b06 */
[----:B------:R-:W-:-:S05]  /*19970*/  IADD3 R18, P0, PT, R18, R21, RZ ;  /* 0x0000001512127210 */ /* 0x000fca0007f1e0ff */
[----:B------:R-:W-:-:S05]  /*19980*/  IMAD.X R19, RZ, RZ, R19, P0 ;  /* 0x000000ffff137224 */ /* 0x000fca00000e0613 */
[----:B------:R3:W-:Y:S03]  /*19990*/  STG.E.64 desc[UR6][R2.64+0x38], R18 ;  /* 0x0000381202007986 */ /* 0x0007e6000c101b06 */
.L_x_1:
[----:B------:R-:W-:Y:S05]  /*199a0*/  BSYNC.RECONVERGENT B0 ;  /* 0x0000000000007941 */ /* 0x000fea0003800200 */
.L_x_0:
[----:B------:R-:W-:Y:S05]  /*199b0*/  @!P3 BRA `(.L_x_5) ;  /* 0xfffffe68004cb947 */ /* 0x000fea000383ffff */
[----:B------:R-:W-:Y:S05]  /*199c0*/  EXIT ;  /* 0x000000000000794d */ /* 0x000fea0003800000 */
.L_x_6:
[----:B------:R-:W-:-:S00]  /*199d0*/  BRA `(.L_x_6) ;  /* 0xfffffffc00fc7947 */ /* 0x000fc0000383ffff */
[----:B------:R-:W-:-:S00]  /*199e0*/  NOP ;  /* 0x0000000000007918 */ /* 0x000fc00000000000 */
        /* <DEDUP_REMOVED lines=9> */
.L_x_19:


//--------------------- .text.g1_add              --------------------------
	.section	.text.g1_add,"ax",@progbits
	.align	128
        .global         g1_add
        .type           g1_add,@function
        .size           g1_add,(.L_x_20 - g1_add)
        .other          g1_add,@"STO_CUDA_ENTRY STV_DEFAULT"
g1_add:
.text.g1_add:
[----:B------:R-:W-:Y:S08]  /*0000*/  LDC R1, c[0x0][0x37c] ;  /* 0x0000df00ff017b82 */ /* 0x000ff00000000800 */
[----:B------:R-:W0:Y:S01]  /*0010*/  LDC.64 R22, c[0x0][0x380] ;  /* 0x0000e000ff167b82 */ /* 0x000e220000000a00 */
[----:B------:R-:W0:Y:S02]  /*0020*/  LDCU.64 UR4, c[0x0][0x358] ;  /* 0x00006b00ff0477ac */ /* 0x000e240008000a00 */
[----:B0-----:R-:W2:Y:S04]  /*0030*/  LDG.E.64 R26, desc[UR4][R22.64+0x40] ;  /* 0x00004004161a7981 */ /* 0x001ea8000c1e1b00 */
[----:B------:R-:W2:Y:S04]  /*0040*/  LDG.E.64 R28, desc[UR4][R22.64+0x48] ;  /* 0x00004804161c7981 */ /* 0x000ea8000c1e1b00 */
[----:B------:R-:W2:Y:S04]  /*0050*/  LDG.E.64 R30, desc[UR4][R22.64+0x50] ;  /* 0x00005004161e7981 */ /* 0x000ea8000c1e1b00 */
[----:B------:R-:W3:Y:S01]  /*0060*/  LDG.E.64 R32, desc[UR4][R22.64+0x58] ;  /* 0x0000580416207981 */ /* 0x000ee2000c1e1b00 */
[----:B--2---:R-:W-:-:S02]  /*0070*/  LOP3.LUT R3, R30, R28, R26, 0x80, !PT ;  /* 0x0000001c1e037212 */ /* 0x004fc400078e801a */
[----:B------:R-:W-:Y:S02]  /*0080*/  LOP3.LUT R5, R31, R29, R27, 0x80, !PT ;  /* 0x0000001d1f057212 */ /* 0x000fe400078e801b */
[----:B---3--:R-:W-:-:S04]  /*0090*/  LOP3.LUT P0, RZ, R32, R3, RZ, 0xc0, !PT ;  /* 0x0000000320ff7212 */ /* 0x008fc8000780c0ff */
[----:B------:R-:W-:-:S13]  /*00a0*/  LOP3.LUT P0, RZ, R33, R5, RZ, 0xc0, P0 ;  /* 0x0000000521ff7212 */ /* 0x000fda000000c0ff */
[----:B------:R-:W-:Y:S05]  /*00b0*/  @P0 BRA `(.L_x_7) ;  /* 0x00000000006c0947 */ /* 0x000fea0003800000 */
[----:B------:R-:W0:Y:S02]  /*00c0*/  LDC.64 R2, c[0x0][0x388] ;  /* 0x0000e200ff027b82 */ /* 0x000e240000000a00 */
[----:B0-----:R-:W2:Y:S04]  /*00d0*/  LDG.E.64 R4, desc[UR4][R2.64] ;  /* 0x0000000402047981 */ /* 0x001ea8000c1e1b00 */
        /* <DEDUP_REMOVED lines=10> */
[----:B------:R-:W5:Y:S01]  /*0180*/  LDG.E.64 R26, desc[UR4][R2.64+0x58] ;  /* 0x00005804021a7981 */ /* 0x000f62000c1e1b00 */
[----:B------:R-:W2:Y:S03]  /*0190*/  LDC.64 R28, c[0x0][0x390] ;  /* 0x0000e400ff1c7b82 */ /* 0x000ea60000000a00 */
[----:B--2---:R-:W-:Y:S04]  /*01a0*/  STG.E.64 desc[UR4][R28.64], R4 ;  /* 0x000000041c007986 */ /* 0x004fe8000c101b04 */
[----:B---3--:R-:W-:Y:S04]  /*01b0*/  STG.E.64 desc[UR4][R28.64+0x8], R6 ;  /* 0x000008061c007986 */ /* 0x008fe8000c101b04 */
[----:B----4-:R-:W-:Y:S04]  /*01c0*/  STG.E.64 desc[UR4][R28.64+0x10], R8 ;  /* 0x000010081c007986 */ /* 0x010fe8000c101b04 */
[----:B-----5:R-:W-:Y:S04]  /*01d0*/  STG.E.64 desc[UR4][R28.64+0x18], R10 ;  /* 0x0000180a1c007986 */ /* 0x020fe8000c101b04 */
[----:B------:R-:W-:Y:S04]  /*01e0*/  STG.E.64 desc[UR4][R28.64+0x20], R12 ;  /* 0x0000200c1c007986 */ /* 0x000fe8000c101b04 */
[----:B------:R-:W-:Y:S04]  /*01f0*/  STG.E.64 desc[UR4][R28.64+0x28], R14 ;  /* 0x0000280e1c007986 */ /* 0x000fe8000c101b04 */
[----:B------:R-:W-:Y:S04]  /*0200*/  STG.E.64 desc[UR4][R28.64+0x30], R16 ;  /* 0x000030101c007986 */ /* 0x000fe8000c101b04 */
[----:B------:R-:W-:Y:S04]  /*0210*/  STG.E.64 desc[UR4][R28.64+0x38], R18 ;  /* 0x000038121c007986 */ /* 0x000fe8000c101b04 */
[----:B------:R-:W-:Y:S04]  /*0220*/  STG.E.64 desc[UR4][R28.64+0x40], R20 ;  /* 0x000040141c007986 */ /* 0x000fe8000c101b04 */
[----:B------:R-:W-:Y:S04]  /*0230*/  STG.E.64 desc[UR4][R28.64+0x48], R22 ;  /* 0x000048161c007986 */ /* 0x000fe8000c101b04 */
[----:B------:R-:W-:Y:S04]  /*0240*/  STG.E.64 desc[UR4][R28.64+0x50], R24 ;  /* 0x000050181c007986 */ /* 0x000fe8000c101b04 */
[----:B------:R-:W-:Y:S01]  /*0250*/  STG.E.64 desc[UR4][R28.64+0x58], R26 ;  /* 0x0000581a1c007986 */ /* 0x000fe2000c101b04 */
[----:B------:R-:W-:Y:S05]  /*0260*/  EXIT ;  /* 0x000000000000794d */ /* 0x000fea0003800000 */
.L_x_7:
[----:B------:R-:W0:Y:S02]  /*0270*/  LDC.64 R20, c[0x0][0x388] ;  /* 0x0000e200ff147b82 */ /* 0x000e240000000a00 */
        /* <DEDUP_REMOVED lines=16> */
[----:B------:R-:W5:Y:S01]  /*0380*/  LDG.E.64 R16, desc[UR4][R22.64+0x38] ;  /* 0x0000380416107981 */ /* 0x000f62000c1e1b00 */
[----:B------:R-:W0:Y:S03]  /*0390*/  LDC.64 R18, c[0x0][0x390] ;  /* 0x0000e400ff127b82 */ /* 0x000e260000000a00 */
[----:B0-----:R-:W-:Y:S04]  /*03a0*/  STG.E.64 desc[UR4][R18.64+0x40], R26 ;  /* 0x0000401a12007986 */ /* 0x001fe8000c101b04 */
[----:B------:R-:W-:Y:S04]  /*03b0*/  STG.E.64 desc[UR4][R18.64+0x48], R28 ;  /* 0x0000481c12007986 */ /* 0x000fe8000c101b04 */
[----:B------:R-:W-:Y:S04]  /*03c0*/  STG.E.64 desc[UR4][R18.64+0x50], R30 ;  /* 0x0000501e12007986 */ /* 0x000fe8000c101b04 */
[----:B------:R-:W-:Y:S04]  /*03d0*/  STG.E.64 desc[UR4][R18.64+0x58], R32 ;  /* 0x0000582012007986 */ /* 0x000fe8000c101b04 */
[----:B--2---:R-:W-:Y:S04]  /*03e0*/  STG.E.64 desc[UR4][R18.64], R2 ;  /* 0x0000000212007986 */ /* 0x004fe8000c101b04 */
[----:B---3--:R-:W-:Y:S04]  /*03f0*/  STG.E.64 desc[UR4][R18.64+0x8], R4 ;  /* 0x0000080412007986 */ /* 0x008fe8000c101b04 */
[----:B----4-:R-:W-:Y:S04]  /*0400*/  STG.E.64 desc[UR4][R18.64+0x10], R6 ;  /* 0x0000100612007986 */ /* 0x010fe8000c101b04 */
[----:B-----5:R-:W-:Y:S04]  /*0410*/  STG.E.64 desc[UR4][R18.64+0x18], R8 ;  /* 0x0000180812007986 */ /* 0x020fe8000c101b04 */
[----:B------:R-:W-:Y:S04]  /*0420*/  STG.E.64 desc[UR4][R18.64+0x20], R10 ;  /* 0x0000200a12007986 */ /* 0x000fe8000c101b04 */
[----:B------:R-:W-:Y:S04]  /*0430*/  STG.E.64 desc[UR4][R18.64+0x28], R12 ;  /* 0x0000280c12007986 */ /* 0x000fe8000c101b04 */
[----:B------:R-:W-:Y:S04]  /*0440*/  STG.E.64 desc[UR4][R18.64+0x30], R14 ;  /* 0x0000300e12007986 */ /* 0x000fe8000c101b04 */
[----:B------:R-:W-:Y:S01]  /*0450*/  STG.E.64 desc[UR4][R18.64+0x38], R16 ;  /* 0x0000381012007986 */ /* 0x000fe2000c101b04 */
[----:B------:R-:W-:Y:S05]  /*0460*/  EXIT ;  /* 0x000000000000794d */ /* 0x000fea0003800000 */
.L_x_8:
        /* <DEDUP_REMOVED lines=12> */
[----:B------:R-:W-:Y:S01]  /*0530*/  LOP3.LUT R13, R13, 0xfffffffe, RZ, 0xc0, !PT ;  /* 0xfffffffe0d0d7812 */ /* 0x000fe200078ec0ff */
[-C--:B------:R-:W-:Y:S01]  /*0540*/  IMAD R7, R31, R32.reuse, RZ ;  /* 0x000000201f077224 */ /* 0x080fe200078e02ff */
[----:B------:R-:W-:Y:S01]  /*0550*/  LOP3.LUT R0, R0, R5, RZ, 0xfc, !PT ;  /* 0x0000000500007212 */ /* 0x000fe200078efcff */
        /* <DEDUP_REMOVED lines=8> */
[----:B------:R-:W-:Y:S02]  /*05e0*/  IMAD R17, R41, R37, RZ ;  /* 0x0000002529117224 */ /* 0x000fe400078e02ff */
[----:B------:R-:W-:Y:S02]  /*05f0*/  IMAD R12, R26, R26, RZ ;  /* 0x0000001a1a0c7224 */ /* 0x000fe400078e02ff */
[----:B------:R-:W-:-:S02]  /*0600*/  IMAD R8, R34, R34, RZ ;  /* 0x0000002222087224 */ /* 0x000fc400078e02ff */
[----:B------:R-:W-:Y:S02]  /*0610*/  IMAD R47, R39, R40, RZ ;  /* 0x00000028272f7224 */ /* 0x000fe400078e02ff */
[----:B------:R-:W-:Y:S01]  /*0620*/  IMAD R18, R35, R35, RZ ;  /* 0x0000002323127224 */ /* 0x000fe200078e02ff */
[----:B------:R-:W-:Y:S01]  /*0630*/  LOP3.LUT R16, R8, 0xfffffffd, RZ, 0xc0, !PT ;  /* 0xfffffffd08107812 */ /* 0x000fe200078ec0ff */
[----:B------:R-:W-:Y:S02]  /*0640*/  IMAD R19, R39, R39, RZ ;  /* 0x0000002727137224 */ /* 0x000fe400078e02ff */
[-C--:B------:R-:W-:Y:S01]  /*0650*/  IMAD R10, R28, R33.reuse, R3 ;  /* 0x000000211c0a7224 */ /* 0x080fe200078e0203 */
[----:B------:R-:W-:Y:S01]  /*0660*/  LOP3.LUT R18, R18, 0xfffffffd, RZ, 0xc0, !PT ;  /* 0xfffffffd12127812 */ /* 0x000fe200078ec0ff */
[C---:B------:R-:W-:Y:S01]  /*0670*/  IMAD R9, R30.reuse, R32, R5 ;  /* 0x000000201e097224 */ /* 0x040fe200078e0205 */
[----:B------:R-:W-:Y:S01]  /*0680*/  LOP3.LUT R19, R19, 0xfffffffd, RZ, 0xc0, !PT ;  /* 0xfffffffd13137812 */ /* 0x000fe200078ec0ff */
[----:B------:R-:W-:-:S02]  /*0690*/  IMAD R6, R30, R33, R7 ;  /* 0x000000211e067224 */ /* 0x000fc400078e0207 */
[-C--:B------:R-:W-:Y:S02]  /*06a0*/  IMAD R42, R36, R41.reuse, R11 ;  /* 0x00000029242a7224 */ /* 0x080fe400078e020b */
[----:B------:R-:W-:Y:S01]  /*06b0*/  IMAD.SHL.U32 R4, R4, 0x2, RZ ;  /* 0x0000000204047824 */ /* 0x000fe200078e00ff */
[----:B------:R-:W-:Y:S01]  /*06c0*/  SHF.L.W.U32.HI R5, R6, 0x1, R15 ;  /* 0x0000000106057819 */ /* 0x000fe20000010e0f */
[----:B------:R-:W-:Y:S01]  /*06d0*/  IMAD.SHL.U32 R3, R14, 0x2, RZ ;  /* 0x000000020e037824 */ /* 0x000fe200078e00ff */
[----:B------:R-:W-:Y:S01]  /*06e0*/  LOP3.LUT R14, R12, 0xfffffffd, RZ, 0xc0, !PT ;  /* 0xfffffffd0c0e7812 */ /* 0x000fe200078ec0ff */
[C---:B------:R-:W-:Y:S01]  /*06f0*/  IMAD R45, R38.reuse, R40, R17 ;  /* 0x00000028262d7224 */ /* 0x040fe200078e0211 */
[----:B------:R-:W-:Y:S01]  /*0700*/  SHF.L.W.U32.HI R7, R9, 0x1, R6 ;  /* 0x0000000109077819 */ /* 0x000fe20000010e06 */
[----:B------:R-:W-:Y:S02]  /*0710*/  IMAD.SHL.U32 R11, R43, 0x2, RZ ;  /* 0x000000022b0b7824 */ /* 0x000fe400078e00ff */
[----:B------:R-:W-:Y:S01]  /*0720*/  IMAD R24, R38, R41, R47 ;  /* 0x0000002926187224 */ /* 0x000fe200078e022f */
[----:B------:R-:W-:Y:S01]  /*0730*/  SHF.L.W.U32.HI R6, R42, 0x1, R45 ;  /* 0x000000012a067819 */ /* 0x000fe20000010e2d */
[----:B------:R-:W-:Y:S01]  /*0740*/  IMAD R17, R4, -0x1b799c77, RZ ;  /* 0xe486638904117824 */ /* 0x000fe200078e02ff */
[----:B------:R-:W-:Y:S01]  /*0750*/  LOP3.LUT R11, R11, 0xfffffffe, RZ, 0xc0, !PT ;  /* 0xfffffffe0b0b7812 */ /* 0x000fe200078ec0ff */
[----:B------:R-:W-:Y:S01]  /*0760*/  IMAD R47, R3, -0x1b799c77, RZ ;  /* 0xe4866389032f7824 */ /* 0x000fe200078e02ff */
[----:B------:R-:W-:Y:S01]  /*0770*/  SHF.L.W.U32.HI R4, R10, 0x1, R9 ;  /* 0x000000010a047819 */ /* 0x000fe20000010e09 */
[----:B------:R-:W-:Y:S01]  /*0780*/  IMAD R25, R31, R31, RZ ;  /* 0x0000001f1f197224 */ /* 0x000fe200078e02ff */
[----:B------:R-:W-:Y:S01]  /*0790*/  SHF.L.W.U32.HI R9, R45, 0x1, R24 ;  /* 0x000000012d097819 */ /* 0x000fe20000010e18 */
[----:B------:R-:W-:Y:S01]  /*07a0*/  IMAD R45, R14, -0x782df87e, R17 ;  /* 0x87d207820e2d7824 */ /* 0x000fe200078e0211 */
[----:B------:R-:W-:Y:S01]  /*07b0*/  IADD3 R11, P2, PT, R11, R18, RZ ;  /* 0x000000120b0b7210 */ /* 0x000fe20007f5e0ff */
[----:B------:R-:W-:Y:S01]  /*07c0*/  IMAD R47, R16, -0x782df87e, R47 ;  /* 0x87d20782102f7824 */ /* 0x000fe200078e022f */
[----:B------:R-:W-:Y:S01]  /*07d0*/  IADD3 R6, P3, PT, R6, R19, RZ ;  /* 0x0000001306067210 */ /* 0x000fe20007f7e0ff */
[----:B------:R-:W-:Y:S01]  /*07e0*/  IMAD.WIDE.U32 R16, R16, -0x1b799c77, RZ ;  /* 0xe486638910107825 */ /* 0x000fe200078e00ff */
[----:B------:R-:W-:Y:S01]  /*07f0*/  LOP3.LUT R25, R25, 0xfffffffd, RZ, 0xc0, !PT ;  /* 0xfffffffd19197812 */ /* 0x000fe200078ec0ff */
[----:B------:R-:W2:Y:S01]  /*0800*/  LDG.E.64 R18, desc[UR4][R20.64] ;  /* 0x0000000414127981 */ /* 0x000ea2000c1e1b00 */
[----:B------:R-:W-:Y:S01]  /*0810*/  SHF.L.W.U32.HI R3, R24, 0x1, R49 ;  /* 0x0000000118037819 */ /* 0x000fe20000010e31 */
[----:B------:R-:W-:Y:S01]  /*0820*/  IMAD.WIDE.U32 R14, R14, -0x1b799c77, RZ ;  /* 0xe48663890e0e7825 */ /* 0x000fe200078e00ff */
[----:B------:R-:W-:-:S03]  /*0830*/  IADD3 R4, P1, PT, R4, R25, RZ ;  /* 0x0000001904047210 */ /* 0x000fc60007f3e0ff */
[----:B------:R-:W-:Y:S01]  /*0840*/  IMAD R49, R27, R32, RZ ;  /* 0x000000201b317224 */ /* 0x000fe200078e02ff */
[----:B------:R-:W-:Y:S01]  /*0850*/  IADD3 R25, PT, PT, R15, R45, RZ ;  /* 0x0000002d0f197210 */ /* 0x000fe20007ffe0ff */
[----:B------:R-:W-:Y:S02]  /*0860*/  IMAD.IADD R24, R17, 0x1, R47 ;  /* 0x0000000111187824 */ /* 0x000fe400078e022f */
[-C--:B------:R-:W-:Y:S02]  /*0870*/  IMAD R47, R31, R27.reuse, RZ ;  /* 0x0000001b1f2f7224 */ /* 0x080fe400078e02ff */
[----:B------:R-:W-:Y:S02]  /*0880*/  IMAD R51, R33, R27, RZ ;  /* 0x0000001b21337224 */ /* 0x000fe400078e02ff */
[----:B------:R-:W-:Y:S02]  /*0890*/  IMAD R49, R26, R33, R49 ;  /* 0x000000211a317224 */ /* 0x000fe400078e0231 */
[----:B------:R-:W-:-:S02]  /*08a0*/  IMAD R15, R27, R28, RZ ;  /* 0x0000001c1b0f7224 */ /* 0x000fc400078e02ff */
[CC--:B------:R-:W-:Y:S02]  /*08b0*/  IMAD R17, R29.reuse, R27.reuse, RZ ;  /* 0x0000001b1d117224 */ /* 0x0c0fe400078e02ff */
[----:B------:R-:W-:Y:S02]  /*08c0*/  IMAD R45, R30, R27, RZ ;  /* 0x0000001b1e2d7224 */ /* 0x000fe400078e02ff */
[C---:B------:R-:W-:Y:S02]  /*08d0*/  IMAD R47, R26.reuse, R32, R47 ;  /* 0x000000201a2f7224 */ /* 0x040fe400078e022f */
[C---:B------:R-:W-:Y:S02]  /*08e0*/  IMAD R51, R29.reuse, R31, R51 ;  /* 0x0000001f1d337224 */ /* 0x040fe400078e0233 */
[----:B------:R-:W-:Y:S02]  /*08f0*/  IMAD R49, R29, R30, R49 ;  /* 0x0000001e1d317224 */ /* 0x000fe400078e0231 */
[----:B------:R-:W-:-:S02]  /*0900*/  IMAD R15, R26, R29, R15 ;  /* 0x0000001d1a0f7224 */ /* 0x000fc400078e020f */
[CC--:B------:R-:W-:Y:S02]  /*0910*/  IMAD R14, R26.reuse, R30.reuse, R17 ;  /* 0x0000001e1a0e7224 */ /* 0x0c0fe400078e0211 */
[----:B------:R-:W-:Y:S02]  /*0920*/  IMAD R45, R26, R31, R45 ;  /* 0x0000001f1a2d7224 */ /* 0x000fe400078e022d */
[C---:B------:R-:W-:Y:S02]  /*0930*/  IMAD R48, R28.reuse, R30, R47 ;  /* 0x0000001e1c307224 */ /* 0x040fe400078e022f */
[----:B------:R-:W-:Y:S02]  /*0940*/  IMAD R16, R29, R29, RZ ;  /* 0x0000001d1d107224 */ /* 0x000fe400078e02ff */
[C---:B------:R-:W-:Y:S02]  /*0950*/  IMAD R51, R28.reuse, R32, R51 ;  /* 0x000000201c337224 */ /* 0x040fe400078e0233 */
[----:B------:R-:W-:Y:S01]  /*0960*/  IMAD R17, R28, R31, R49 ;  /* 0x0000001f1c117224 */ /* 0x000fe200078e0231 */
[----:B------:R-:W-:Y:S01]  /*0970*/  SHF.L.U64.HI R46, R46, 0x1, R15 ;  /* 0x000000012e2e7819 */ /* 0x000fe2000001020f */
[----:B------:R-:W-:Y:S01]  /*0980*/  IMAD R44, R28, R29, RZ ;  /* 0x0000001d1c2c7224 */ /* 0x000fe200078e02ff */
[----:B------:R-:W-:Y:S01]  /*0990*/  SHF.L.W.U32.HI R47, R15, 0x1, R14 ;  /* 0x000000010f2f7819 */ /* 0x000fe20000010e0e */
[----:B------:R-:W-:Y:S01]  /*09a0*/  IMAD R53, R30, R31, RZ ;  /* 0x0000001f1e357224 */ /* 0x000fe200078e02ff */
[----:B------:R-:W-:-:S02]  /*09b0*/  SHF.L.W.U32.HI R15, R14, 0x1, R45 ;  /* 0x000000010e0f7819 */ /* 0x000fc40000010e2d */
[----:B------:R-:W-:Y:S02]  /*09c0*/  SHF.L.W.U32.HI R49, R45, 0x1, R48 ;  /* 0x000000012d317819 */ /* 0x000fe40000010e30 */
[----:B------:R-:W-:Y:S02]  /*09d0*/  LOP3.LUT R14, R16, 0xfffffffd, RZ, 0xc0, !PT ;  /* 0xfffffffd100e7812 */ /* 0x000fe400078ec0ff */
[----:B------:R-:W-:Y:S02]  /*09e0*/  SHF.L.W.U32.HI R45, R17, 0x1, R51 ;  /* 0x00000001112d7819 */ /* 0x000fe40000010e33 */
[----:B------:R-:W-:Y:S02]  /*09f0*/  SHF.L.W.U32.HI R48, R48, 0x1, R17 ;  /* 0x0000000130307819 */ /* 0x000fe40000010e11 */
[----:B------:R-:W3:Y:S01]  /*0a00*/  LDG.E.64 R16, desc[UR4][R20.64+0x8] ;  /* 0x0000080414107981 */ /* 0x000ee2000c1e1b00 */
[----:B------:R-:W-:Y:S01]  /*0a10*/  IMAD R15, R12, 0x432eb066, R15 ;  /* 0x432eb0660c0f7824 */ /* 0x000fe200078e020f */
[----:B------:R-:W-:-:S03]  /*0a20*/  IADD3 R49, P4, PT, R49, R14, RZ ;  /* 0x0000000e31317210 */ /* 0x000fc60007f9e0ff */
[----:B------:R-:W-:Y:S02]  /*0a30*/  IMAD.U32 R44, R44, 0x2, R15 ;  /* 0x000000022c2c7824 */ /* 0x000fe400078e000f */
[----:B------:R-:W4:Y:S01]  /*0a40*/  LDG.E.64 R14, desc[UR4][R20.64+0x10] ;  /* 0x00001004140e7981 */ /* 0x000f22000c1e1b00 */
[----:B------:R-:W-:Y:S01]  /*0a50*/  SHF.L.W.U32.HI R10, R51, 0x1, R10 ;  /* 0x00000001330a7819 */ /* 0x000fe20000010e0a */
[----:B------:R-:W-:Y:S02]  /*0a60*/  IMAD R59, R35, R40, RZ ;  /* 0x00000028233b7224 */ /* 0x000fe400078e02ff */
[-C--:B------:R-:W-:Y:S02]  /*0a70*/  IMAD R57, R39, R35.reuse, RZ ;  /* 0x0000002327397224 */ /* 0x080fe400078e02ff */
[----:B------:R-:W-:Y:S02]  /*0a80*/  IMAD.U32 R10, R53, 0x2, R10 ;  /* 0x00000002350a7824 */ /* 0x000fe400078e000a */
[----:B------:R-:W-:Y:S01]  /*0a90*/  IMAD R61, R41, R35, RZ ;  /* 0x00000023293d7224 */ /* 0x000fe200078e02ff */
[----:B------:R-:W5:Y:S01]  /*0aa0*/  LDG.E.64 R20, desc[UR4][R20.64+0x18] ;  /* 0x0000180414147981 */ /* 0x000f62000c1e1b00 */
[----:B------:R-:W-:-:S02]  /*0ab0*/  IMAD R51, R35, R36, RZ ;  /* 0x0000002423337224 */ /* 0x000fc400078e02ff */
[C---:B------:R-:W-:Y:S02]  /*0ac0*/  IMAD R53, R37.reuse, R35, RZ ;  /* 0x0000002325357224 */ /* 0x040fe400078e02ff */
[----:B------:R-:W-:Y:S02]  /*0ad0*/  IMAD R59, R34, R41, R59 ;  /* 0x00000029223b7224 */ /* 0x000fe400078e023b */
[----:B------:R-:W-:Y:S02]  /*0ae0*/  IMAD R55, R38, R35, RZ ;  /* 0x0000002326377224 */ /* 0x000fe400078e02ff */
[C---:B------:R-:W-:Y:S02]  /*0af0*/  IMAD R57, R34.reuse, R40, R57 ;  /* 0x0000002822397224 */ /* 0x040fe400078e0239 */
[----:B------:R-:W-:Y:S02]  /*0b00*/  IMAD R61, R37, R39, R61 ;  /* 0x00000027253d7224 */ /* 0x000fe400078e023d */
[----:B------:R-:W-:-:S02]  /*0b10*/  IMAD R50, R34, R37, R51 ;  /* 0x0000002522327224 */ /* 0x000fc400078e0233 */
[CC--:B------:R-:W-:Y:S02]  /*0b20*/  IMAD R53, R34.reuse, R38.reuse, R53 ;  /* 0x0000002622357224 */ /* 0x0c0fe400078e0235 */
[-C--:B------:R-:W-:Y:S01]  /*0b30*/  IMAD R59, R37, R38.reuse, R59 ;  /* 0x00000026253b7224 */ /* 0x080fe200078e023b */
[----:B------:R-:W-:Y:S01]  /*0b40*/  SHF.L.U64.HI R54, R43, 0x1, R50 ;  /* 0x000000012b367819 */ /* 0x000fe20000010232 */
[----:B------:R-:W-:Y:S02]  /*0b50*/  IMAD R52, R37, R37, RZ ;  /* 0x0000002525347224 */ /* 0x000fe400078e02ff */
[----:B------:R-:W-:Y:S01]  /*0b60*/  IMAD R56, R34, R39, R55 ;  /* 0x0000002722387224 */ /* 0x000fe200078e0237 */
[----:B------:R-:W-:Y:S01]  /*0b70*/  SHF.L.W.U32.HI R55, R50, 0x1, R53 ;  /* 0x0000000132377819 */ /* 0x000fe20000010e35 */
[C---:B------:R-:W-:Y:S02]  /*0b80*/  IMAD R57, R36.reuse, R38, R57 ;  /* 0x0000002624397224 */ /* 0x040fe400078e0239 */
[----:B------:R-:W-:-:S02]  /*0b90*/  IMAD R61, R36, R40, R61 ;  /* 0x00000028243d7224 */ /* 0x000fc400078e023d */
[-C--:B------:R-:W-:Y:S01]  /*0ba0*/  IMAD R50, R36, R39.reuse, R59 ;  /* 0x0000002724327224 */ /* 0x080fe200078e023b */
[----:B------:R-:W-:Y:S01]  /*0bb0*/  LOP3.LUT R52, R52, 0xfffffffd, RZ, 0xc0, !PT ;  /* 0xfffffffd34347812 */ /* 0x000fe200078ec0ff */
[----:B------:R-:W-:Y:S01]  /*0bc0*/  IMAD R59, R38, R39, RZ ;  /* 0x00000027263b7224 */ /* 0x000fe200078e02ff */
[----:B------:R-:W-:Y:S02]  /*0bd0*/  SHF.L.W.U32.HI R51, R56, 0x1, R57 ;  /* 0x0000000138337819 */ /* 0x000fe40000010e39 */
[----:B------:R-:W-:Y:S02]  /*0be0*/  SHF.L.W.U32.HI R42, R61, 0x1, R42 ;  /* 0x000000013d2a7819 */ /* 0x000fe40000010e2a */
[----:B------:R-:W-:Y:S02]  /*0bf0*/  SHF.L.W.U32.HI R43, R53, 0x1, R56 ;  /* 0x00000001352b7819 */ /* 0x000fe40000010e38 */
[----:B------:R-:W-:Y:S01]  /*0c00*/  SHF.L.W.U32.HI R53, R50, 0x1, R61 ;  /* 0x0000000132357819 */ /* 0x000fe20000010e3d */
[----:B------:R-:W-:Y:S01]  /*0c10*/  IMAD.X R61, RZ, RZ, RZ, P0 ;  /* 0x000000ffff3d7224 */ /* 0x000fe200000e06ff */
[----:B------:R-:W-:Y:S01]  /*0c20*/  IADD3 R51, P5, PT, R51, R52, RZ ;  /* 0x0000003433337210 */ /* 0x000fe20007fbe0ff */
[----:B------:R-:W-:-:S02]  /*0c30*/  IMAD.X R52, RZ, RZ, RZ, P1 ;  /* 0x000000ffff347224 */ /* 0x000fc400008e06ff */
[----:B------:R-:W-:Y:S02]  /*0c40*/  IMAD.U32 R42, R59, 0x2, R42 ;  /* 0x000000023b2a7824 */ /* 0x000fe400078e002a */
[----:B------:R-:W-:Y:S01]  /*0c50*/  IMAD.X R59, RZ, RZ, RZ, P4 ;  /* 0x000000ffff3b7224 */ /* 0x000fe200020e06ff */
[----:B------:R-:W-:Y:S01]  /*0c60*/  IADD3 R61, P1, PT, R61, R46, RZ ;  /* 0x0000002e3d3d7210 */ /* 0x000fe20007f3e0ff */
[----:B------:R-:W-:Y:S01]  /*0c70*/  IMAD R63, R28, R28, R47 ;  /* 0x0000001c1c3f7224 */ /* 0x000fe200078e022f */
[----:B------:R-:W-:Y:S01]  /*0c80*/  SHF.L.W.U32.HI R50, R57, 0x1, R50 ;  /* 0x0000000139327819 */ /* 0x000fe20000010e32 */
[----:B------:R-:W-:Y:S01]  /*0c90*/  IMAD.X R46, RZ, RZ, RZ, P3 ;  /* 0x000000ffff2e7224 */ /* 0x000fe200018e06ff */
[----:B------:R-:W-:Y:S01]  /*0ca0*/  IADD3.X R57, PT, PT, RZ, RZ, RZ, P2, !PT ;  /* 0x000000ffff397210 */ /* 0x000fe200017fe4ff */
[----:B------:R-:W-:Y:S01]  /*0cb0*/  IMAD.X R47, RZ, RZ, RZ, P5 ;  /* 0x000000ffff2f7224 */ /* 0x000fe200028e06ff */
[----:B------:R-:W-:Y:S02]  /*0cc0*/  IADD3 R7, P0, PT, R7, R52, RZ ;  /* 0x0000003407077210 */ /* 0x000fe40007f1e0ff */
[----:B------:R-:W-:Y:S01]  /*0cd0*/  IADD3 R52, P4, PT, R48, R59, RZ ;  /* 0x0000003b30347210 */ /* 0x000fe20007f9e0ff */
[----:B------:R-:W-:Y:S01]  /*0ce0*/  IMAD R48, R12, 0x681240c5, R63 ;  /* 0x681240c50c307824 */ /* 0x000fe200078e023f */
[----:B------:R-:W-:Y:S01]  /*0cf0*/  IADD3 R57, P2, PT, R57, R54, RZ ;  /* 0x0000003639397210 */ /* 0x000fe20007f5e0ff */
[----:B------:R-:W-:Y:S01]  /*0d00*/  IMAD R58, R36, R37, RZ ;  /* 0x00000025243a7224 */ /* 0x000fe200078e02ff */
[----:B------:R-:W-:Y:S01]  /*0d10*/  IADD3 R9, P3, PT, R9, R46, RZ ;  /* 0x0000002e09097210 */ /* 0x000fe20007f7e0ff */
[----:B------:R-:W-:Y:S01]  /*0d20*/  IMAD R43, R8, 0x432eb066, R43 ;  /* 0x432eb066082b7824 */ /* 0x000fe200078e022b */
[----:B------:R-:W-:Y:S01]  /*0d30*/  IADD3 R46, P5, PT, R50, R47, RZ ;  /* 0x0000002f322e7210 */ /* 0x000fe20007fbe0ff */
[----:B------:R-:W-:-:S02]  /*0d40*/  IMAD R54, R12, -0x7ff8138b, R13 ;  /* 0x8007ec750c367824 */ /* 0x000fc400078e020d */
[----:B------:R-:W-:Y:S02]  /*0d50*/  IMAD R50, R25, -0x687e956f, R48 ;  /* 0x97816a9119327824 */ /* 0x000fe400078e0230 */
[----:B------:R-:W-:Y:S02]  /*0d60*/  IMAD.X R13, RZ, RZ, RZ, P1 ;  /* 0x000000ffff0d7224 */ /* 0x000fe400008e06ff */
[----:B------:R-:W-:Y:S02]  /*0d70*/  IMAD.U32 R43, R58, 0x2, R43 ;  /* 0x000000023a2b7824 */ /* 0x000fe400078e002b */
[C---:B------:R-:W-:Y:S02]  /*0d80*/  IMAD R48, R12.reuse, 0x47b01102, RZ ;  /* 0x47b011020c307824 */ /* 0x040fe400078e02ff */
[C---:B------:R-:W-:Y:S02]  /*0d90*/  IMAD R58, R12.reuse, 0xdf490f1, R49 ;  /* 0x0df490f10c3a7824 */ /* 0x040fe400078e0231 */
[----:B------:R-:W-:-:S02]  /*0da0*/  IMAD R56, R12, 0xc5e1a99, R61 ;  /* 0x0c5e1a990c387824 */ /* 0x000fc400078e023d */
[----:B------:R-:W-:Y:S02]  /*0db0*/  IMAD.IADD R12, R13, 0x1, R50 ;  /* 0x000000010d0c7824 */ /* 0x000fe400078e0232 */
[----:B------:R-:W-:Y:S02]  /*0dc0*/  IMAD R50, R30, R30, R45 ;  /* 0x0000001e1e327224 */ /* 0x000fe400078e022d */
[----:B------:R-:W-:Y:S02]  /*0dd0*/  IMAD.X R47, RZ, RZ, RZ, P4 ;  /* 0x000000ffff2f7224 */ /* 0x000fe400020e06ff */
[----:B------:R-:W-:Y:S02]  /*0de0*/  IMAD R45, R25, -0x1ece5fd7, R48 ;  /* 0xe131a029192d7824 */ /* 0x000fe400078e0230 */
[----:B------:R-:W-:Y:S02]  /*0df0*/  IMAD R53, R38, R38, R53 ;  /* 0x0000002626357224 */ /* 0x000fe400078e0235 */
[----:B------:R-:W-:-:S02]  /*0e00*/  IMAD.X R48, RZ, RZ, RZ, P5 ;  /* 0x000000ffff307224 */ /* 0x000fc400028e06ff */
[----:B------:R-:W-:Y:S02]  /*0e10*/  IMAD.IADD R47, R47, 0x1, R50 ;  /* 0x000000012f2f7824 */ /* 0x000fe400078e0232 */
[C---:B------:R-:W-:Y:S02]  /*0e20*/  IMAD R50, R25.reuse, 0x30644e72, RZ ;  /* 0x30644e7219327824 */ /* 0x040fe400078e02ff */
[----:B------:R-:W-:Y:S02]  /*0e30*/  IMAD.IADD R45, R52, 0x1, R45 ;  /* 0x00000001342d7824 */ /* 0x000fe400078e022d */
[----:B------:R-:W-:Y:S02]  /*0e40*/  IMAD.IADD R48, R48, 0x1, R53 ;  /* 0x0000000130307824 */ /* 0x000fe400078e0235 */
[C---:B------:R-:W-:Y:S02]  /*0e50*/  IMAD R53, R25.reuse, 0x3c208c16, R54 ;  /* 0x3c208c1619357824 */ /* 0x040fe400078e0236 */
[----:B------:R-:W-:-:S02]  /*0e60*/  IMAD R52, R25, -0x7e7ea7a3, R44 ;  /* 0x8181585d19347824 */ /* 0x000fc400078e022c */
[C---:B------:R-:W-:Y:S02]  /*0e70*/  IMAD R58, R25.reuse, -0x47afba4a, R58 ;  /* 0xb85045b6193a7824 */ /* 0x040fe400078e023a */
[----:B------:R-:W-:Y:S02]  /*0e80*/  IMAD R56, R25, 0x6871ca8d, R56 ;  /* 0x6871ca8d19387824 */ /* 0x000fe400078e0238 */
[----:B------:R-:W-:Y:S01]  /*0e90*/  IMAD R25, R24, 0x30644e72, RZ ;  /* 0x30644e7218197824 */ /* 0x000fe200078e02ff */
[----:B------:R-:W-:Y:S01]  /*0ea0*/  LOP3.LUT R50, R50, 0xfffffffe, RZ, 0xc0, !PT ;  /* 0xfffffffe32327812 */ /* 0x000fe200078ec0ff */
[----:B------:R-:W-:Y:S02]  /*0eb0*/  IMAD R55, R36, R36, R55 ;  /* 0x0000002424377224 */ /* 0x000fe400078e0237 */
[----:B------:R-:W-:Y:S02]  /*0ec0*/  IMAD R57, R8, 0xc5e1a99, R57 ;  /* 0x0c5e1a9908397824 */ /* 0x000fe400078e0239 */
[----:B------:R-:W-:Y:S01]  /*0ed0*/  IMAD R61, R24, -0x7e7ea7a3, R43 ;  /* 0x8181585d183d7824 */ /* 0x000fe200078e022b */
[----:B------:R-:W-:Y:S01]  /*0ee0*/  LOP3.LUT R43, R25, 0xfffffffe, RZ, 0xc0, !PT ;  /* 0xfffffffe192b7812 */ /* 0x000fe200078ec0ff */
[----:B------:R-:W-:Y:S01]  /*0ef0*/  IMAD R11, R8, -0x7ff8138b, R11 ;  /* 0x8007ec75080b7824 */ /* 0x000fe200078e020b */
[----:B------:R-:W-:Y:S01]  /*0f00*/  IADD3 R50, P1, PT, R50, R47, RZ ;  /* 0x0000002f32327210 */ /* 0x000fe20007f3e0ff */
[C---:B------:R-:W-:Y:S01]  /*0f10*/  IMAD R51, R8.reuse, 0xdf490f1, R51 ;  /* 0x0df490f108337824 */ /* 0x040fe200078e0233 */
[----:B------:R-:W-:Y:S01]  /*0f20*/  IADD3.X R13, PT, PT, RZ, RZ, RZ, P2, !PT ;  /* 0x000000ffff0d7210 */ /* 0x000fe200017fe4ff */
[----:B------:R-:W-:-:S02]  /*0f30*/  IMAD R55, R8, 0x681240c5, R55 ;  /* 0x681240c508377824 */ /* 0x000fc400078e0237 */
[----:B------:R-:W-:Y:S02]  /*0f40*/  IMAD R49, R8, 0x47b01102, RZ ;  /* 0x47b0110208317824 */ /* 0x000fe400078e02ff */
[C---:B------:R-:W-:Y:S01]  /*0f50*/  IMAD R57, R24.reuse, 0x6871ca8d, R57 ;  /* 0x6871ca8d18397824 */ /* 0x040fe200078e0239 */
[----:B------:R-:W-:Y:S01]  /*0f60*/  IADD3 R43, P2, PT, R43, R48, RZ ;  /* 0x000000302b2b7210 */ /* 0x000fe20007f5e0ff */
[C---:B------:R-:W-:Y:S02]  /*0f70*/  IMAD R8, R24.reuse, 0x3c208c16, R11 ;  /* 0x3c208c1618087824 */ /* 0x040fe400078e020b */
[----:B------:R-:W-:Y:S02]  /*0f80*/  IMAD R59, R24, -0x47afba4a, R51 ;  /* 0xb85045b6183b7824 */ /* 0x000fe400078e0233 */
[----:B------:R-:W-:Y:S02]  /*0f90*/  IMAD R56, R56, -0x1b799c77, RZ ;  /* 0xe486638938387824 */ /* 0x000fe400078e02ff */
[----:B------:R-:W-:-:S02]  /*0fa0*/  IMAD R60, R24, -0x687e956f, R55 ;  /* 0x97816a91183c7824 */ /* 0x000fc400078e0237 */
[----:B------:R-:W-:Y:S02]  /*0fb0*/  IMAD R11, R24, -0x1ece5fd7, R49 ;  /* 0xe131a029180b7824 */ /* 0x000fe400078e0231 */
[----:B------:R-:W-:Y:S02]  /*0fc0*/  IMAD R57, R57, -0x1b799c77, RZ ;  /* 0xe486638939397824 */ /* 0x000fe400078e02ff */
[----:B------:R-:W-:Y:S02]  /*0fd0*/  IMAD.X R51, RZ, RZ, RZ, P1 ;  /* 0x000000ffff337224 */ /* 0x000fe400008e06ff */
[----:B------:R-:W-:-:S04]  /*0fe0*/  IMAD.WIDE.U32 R24, R53, -0x1b799c77, RZ ;  /* 0xe486638935187825 */ /* 0x000fc800078e00ff */
[----:B------:R-:W-:Y:S01]  /*0ff0*/  IMAD.WIDE.U32 R48, R8, -0x1b799c77, RZ ;  /* 0xe486638908307825 */ /* 0x000fe200078e00ff */
[----:B------:R-:W-:-:S03]  /*1000*/  IADD3 R10, P1, PT, R51, R10, RZ ;  /* 0x0000000a330a7210 */ /* 0x000fc60007f3e0ff */
[----:B------:R-:W-:Y:S02]  /*1010*/  IMAD R24, R53, -0x782df87e, R56 ;  /* 0x87d2078235187824 */ /* 0x000fe400078e0238 */
[----:B------:R-:W-:Y:S02]  /*1020*/  IMAD.X R47, RZ, RZ, RZ, P2 ;  /* 0x000000ffff2f7224 */ /* 0x000fe400010e06ff */
[----:B------:R-:W-:Y:S02]  /*1030*/  IMAD R48, R8, -0x782df87e, R57 ;  /* 0x87d2078208307824 */ /* 0x000fe400078e0239 */
[----:B------:R-:W-:Y:S01]  /*1040*/  IMAD.IADD R44, R25, 0x1, R24 ;  /* 0x00000001192c7824 */ /* 0x000fe200078e0218 */
[----:B------:R-:W-:Y:S01]  /*1050*/  IADD3 R25, P2, PT, R47, R42, RZ ;  /* 0x0000002a2f197210 */ /* 0x000fe20007f5e0ff */
[----:B------:R-:W-:Y:S02]  /*1060*/  IMAD.IADD R48, R49, 0x1, R48 ;  /* 0x0000000131307824 */ /* 0x000fe400078e0230 */
[----:B------:R-:W-:-:S02]  /*1070*/  IMAD R55, R53, 0x432eb066, R45 ;  /* 0x432eb06635377824 */ /* 0x000fc400078e022d */
[C---:B------:R-:W-:Y:S02]  /*1080*/  IMAD R49, R53.reuse, 0xc5e1a99, R52 ;  /* 0x0c5e1a9935317824 */ /* 0x040fe400078e0234 */
[C---:B------:R-:W-:Y:S02]  /*1090*/  IMAD R51, R53.reuse, 0x681240c5, R58 ;  /* 0x681240c535337824 */ /* 0x040fe400078e023a */
[C---:B------:R-:W-:Y:S02]  /*10a0*/  IMAD R47, R53.reuse, -0x7ff8138b, R12 ;  /* 0x8007ec75352f7824 */ /* 0x040fe400078e020c */
[----:B------:R-:W-:Y:S02]  /*10b0*/  IMAD R45, R53, 0xdf490f1, R50 ;  /* 0x0df490f1352d7824 */ /* 0x000fe400078e0232 */
[----:B------:R-:W-:Y:S02]  /*10c0*/  IMAD.IADD R13, R13, 0x1, R60 ;  /* 0x000000010d0d7824 */ /* 0x000fe400078e023c */
[----:B------:R-:W-:Y:S01]  /*10d0*/  IMAD R53, R53, 0x47b01102, R10 ;  /* 0x47b0110235357824 */ /* 0x000fe200078e020a */
[----:B------:R-:W-:Y:S01]  /*10e0*/  IADD3 R11, PT, PT, R46, R11, RZ ;  /* 0x0000000b2e0b7210 */ /* 0x000fe20007ffe0ff */
[----:B------:R-:W-:-:S02]  /*10f0*/  IMAD R10, R44, 0x30644e72, RZ ;  /* 0x30644e722c0a7824 */ /* 0x000fc400078e02ff */
[----:B------:R-:W-:Y:S02]  /*1100*/  IMAD R61, R8, 0xc5e1a99, R61 ;  /* 0x0c5e1a99083d7824 */ /* 0x000fe400078e023d */
[----:B------:R-:W-:Y:S02]  /*1110*/  IMAD R12, R48, 0x30644e72, RZ ;  /* 0x30644e72300c7824 */ /* 0x000fe400078e02ff */
[----:B------:R-:W-:Y:S01]  /*1120*/  IMAD R57, R8, -0x7ff8138b, R13 ;  /* 0x8007ec7508397824 */ /* 0x000fe200078e020d */
[----:B------:R-:W-:Y:S01]  /*1130*/  LOP3.LUT R13, R10, 0xfffffffe, RZ, 0xc0, !PT ;  /* 0xfffffffe0a0d7812 */ /* 0x000fe200078ec0ff */
[----:B------:R-:W-:Y:S02]  /*1140*/  IMAD.X R24, RZ, RZ, RZ, P1 ;  /* 0x000000ffff187224 */ /* 0x000fe400008e06ff */
[----:B------:R-:W-:Y:S02]  /*1150*/  IMAD R61, R48, 0x6871ca8d, R61 ;  /* 0x6871ca8d303d7824 */ /* 0x000fe400078e023d */
[----:B------:R-:W-:Y:S01]  /*1160*/  IMAD R65, R8, 0x432eb066, R11 ;  /* 0x432eb06608417824 */ /* 0x000fe200078e020b */
[----:B------:R-:W-:Y:S01]  /*1170*/  LOP3.LUT R11, R12, 0xfffffffe, RZ, 0xc0, !PT ;  /* 0xfffffffe0c0b7812 */ /* 0x000fe200078ec0ff */
[----:B------:R-:W-:-:S02]  /*1180*/  IMAD.X R10, RZ, RZ, RZ, P2 ;  /* 0x000000ffff0a7224 */ /* 0x000fc400010e06ff */
[----:B------:R-:W-:Y:S02]  /*1190*/  IMAD R57, R48, 0x3c208c16, R57 ;  /* 0x3c208c1630397824 */ /* 0x000fe400078e0239 */
[C---:B------:R-:W-:Y:S02]  /*11a0*/  IMAD R59, R8.reuse, 0x681240c5, R59 ;  /* 0x681240c5083b7824 */ /* 0x040fe400078e023b */
[C---:B------:R-:W-:Y:S02]  /*11b0*/  IMAD R43, R8.reuse, 0xdf490f1, R43 ;  /* 0x0df490f1082b7824 */ /* 0x040fe400078e022b */
[----:B------:R-:W-:Y:S02]  /*11c0*/  IMAD R63, R8, 0x47b01102, R25 ;  /* 0x47b01102083f7824 */ /* 0x000fe400078e0219 */
[----:B------:R-:W-:Y:S01]  /*11d0*/  IMAD R49, R44, 0x6871ca8d, R49 ;  /* 0x6871ca8d2c317824 */ /* 0x000fe200078e0231 */
[----:B------:R-:W-:Y:S01]  /*11e0*/  IADD3 R24, P1, P2, R24, R13, R4 ;  /* 0x0000000d18187210 */ /* 0x000fe20007a3e004 */
[----:B------:R-:W-:Y:S01]  /*11f0*/  IMAD R8, R61, -0x1b799c77, RZ ;  /* 0xe48663893d087824 */ /* 0x000fe200078e02ff */
[----:B------:R-:W-:Y:S01]  /*1200*/  IADD3 R4, P4, P5, R10, R11, R6 ;  /* 0x0000000b0a047210 */ /* 0x000fe20007d9e006 */
[----:B------:R-:W-:-:S04]  /*1210*/  IMAD.WIDE.U32 R12, R57, -0x1b799c77, RZ ;  /* 0xe4866389390c7825 */ /* 0x000fc800078e00ff */
[----:B------:R-:W-:Y:S02]  /*1220*/  IMAD R47, R44, 0x3c208c16, R47 ;  /* 0x3c208c162c2f7824 */ /* 0x000fe400078e022f */
[----:B------:R-:W-:Y:S02]  /*1230*/  IMAD R6, R49, -0x1b799c77, RZ ;  /* 0xe486638931067824 */ /* 0x000fe400078e02ff */
[----:B------:R-:W-:Y:S02]  /*1240*/  IMAD R12, R57, -0x782df87e, R8 ;  /* 0x87d20782390c7824 */ /* 0x000fe400078e0208 */
[C---:B------:R-:W-:Y:S01]  /*1250*/  IMAD R25, R47.reuse, -0x782df87e, R6 ;  /* 0x87d207822f197824 */ /* 0x040fe200078e0206 */
[----:B------:R-:W-:Y:S01]  /*1260*/  IADD3.X R8, PT, PT, RZ, RZ, RZ, P4, P5 ;  /* 0x000000ffff087210 */ /* 0x000fe200027ea4ff */
[----:B------:R-:W-:-:S04]  /*1270*/  IMAD.WIDE.U32 R10, R47, -0x1b799c77, RZ ;  /* 0xe48663892f0a7825 */ /* 0x000fc800078e00ff */
[----:B------:R-:W-:Y:S02]  /*1280*/  IMAD.IADD R6, R13, 0x1, R12 ;  /* 0x000000010d067824 */ /* 0x000fe400078e020c */
[C---:B------:R-:W-:Y:S02]  /*1290*/  IMAD R42, R44.reuse, -0x687e956f, R51 ;  /* 0x97816a912c2a7824 */ /* 0x040fe400078e0233 */
[----:B------:R-:W-:Y:S01]  /*12a0*/  IMAD R50, R44, -0x7e7ea7a3, R55 ;  /* 0x8181585d2c327824 */ /* 0x000fe200078e0237 */
[----:B------:R-:W-:Y:S01]  /*12b0*/  IADD3.X R10, PT, PT, RZ, RZ, RZ, P1, P2 ;  /* 0x000000ffff0a7210 */ /* 0x000fe20000fe44ff */
[----:B------:R-:W-:Y:S02]  /*12c0*/  IMAD R5, R32, R32, R5 ;  /* 0x0000002020057224 */ /* 0x000fe400078e0205 */
[----:B------:R-:W-:Y:S01]  /*12d0*/  IMAD R51, R57, 0xdf490f1, R4 ;  /* 0x0df490f139337824 */ /* 0x000fe200078e0204 */
[----:B------:R-:W-:Y:S01]  /*12e0*/  IADD3 R11, PT, PT, R11, R25, RZ ;  /* 0x000000190b0b7210 */ /* 0x000fe20007ffe0ff */
[----:B------:R-:W-:Y:S01]  /*12f0*/  IMAD R3, R40, R40, R3 ;  /* 0x0000002828037224 */ /* 0x000fe200078e0203 */
[----:B------:R-:W-:Y:S01]  /*1300*/  IADD3 R9, P2, PT, R8, R9, RZ ;  /* 0x0000000908097210 */ /* 0x000fe20007f5e0ff */
[----:B------:R-:W-:-:S02]  /*1310*/  IMAD R4, R6, 0x30644e72, RZ ;  /* 0x30644e7206047824 */ /* 0x000fc400078e02ff */
[C---:B------:R-:W-:Y:S02]  /*1320*/  IMAD R50, R47.reuse, 0xc5e1a99, R50 ;  /* 0x0c5e1a992f327824 */ /* 0x040fe400078e0232 */
[----:B------:R-:W-:Y:S02]  /*1330*/  IMAD.X R8, RZ, RZ, R5, P0 ;  /* 0x000000ffff087224 */ /* 0x000fe400000e0605 */
[----:B------:R-:W-:Y:S02]  /*1340*/  IMAD R42, R47, -0x7ff8138b, R42 ;  /* 0x8007ec752f2a7824 */ /* 0x000fe400078e022a */
[----:B------:R-:W-:Y:S01]  /*1350*/  IMAD.X R5, RZ, RZ, R3, P3 ;  /* 0x000000ffff057224 */ /* 0x000fe200018e0603 */
[----:B------:R-:W-:Y:S01]  /*1360*/  LOP3.LUT R3, R4, 0xfffffffe, RZ, 0xc0, !PT ;  /* 0xfffffffe04037812 */ /* 0x000fe200078ec0ff */
[----:B------:R-:W-:Y:S02]  /*1370*/  IMAD R50, R11, 0x6871ca8d, R50 ;  /* 0x6871ca8d0b327824 */ /* 0x000fe400078e0232 */
[----:B------:R-:W-:-:S02]  /*1380*/  IMAD.X R4, RZ, RZ, RZ, P2 ;  /* 0x000000ffff047224 */ /* 0x000fc400010e06ff */
[----:B------:R-:W-:Y:S02]  /*1390*/  IMAD R46, R44, -0x47afba4a, R45 ;  /* 0xb85045b62c2e7824 */ /* 0x000fe400078e022d */
[----:B------:R-:W-:Y:S02]  /*13a0*/  IMAD R56, R48, -0x7e7ea7a3, R65 ;  /* 0x8181585d30387824 */ /* 0x000fe400078e0241 */
[----:B------:R-:W-:Y:S01]  /*13b0*/  IMAD R13, R11, 0x3c208c16, R42 ;  /* 0x3c208c160b0d7824 */ /* 0x000fe200078e022a */
[----:B------:R-:W-:Y:S01]  /*13c0*/  IADD3 R3, P2, P3, R3, R4, R5 ;  /* 0x0000000403037210 */ /* 0x000fe20007b5e005 */
[----:B------:R-:W-:Y:S01]  /*13d0*/  IMAD R50, R50, -0x1b799c77, RZ ;  /* 0xe486638932327824 */ /* 0x000fe200078e02ff */
[----:B------:R-:W-:Y:S01]  /*13e0*/  IADD3 R7, P1, PT, R10, R7, RZ ;  /* 0x000000070a077210 */ /* 0x000fe20007f3e0ff */
[----:B------:R-:W-:Y:S02]  /*13f0*/  IMAD R54, R48, -0x47afba4a, R43 ;  /* 0xb85045b630367824 */ /* 0x000fe400078e022b */
[----:B------:R-:W-:-:S02]  /*1400*/  IMAD R46, R47, 0x681240c5, R46 ;  /* 0x681240c52f2e7824 */ /* 0x000fc400078e022e */
[----:B------:R-:W-:Y:S02]  /*1410*/  IMAD R52, R48, -0x687e956f, R59 ;  /* 0x97816a9130347824 */ /* 0x000fe400078e023b */
[----:B------:R-:W-:Y:S02]  /*1420*/  IMAD R43, R57, 0xc5e1a99, R56 ;  /* 0x0c5e1a99392b7824 */ /* 0x000fe400078e0238 */
[----:B------:R-:W-:-:S04]  /*1430*/  IMAD.WIDE.U32 R4, R13, -0x1b799c77, RZ ;  /* 0xe48663890d047825 */ /* 0x000fc800078e00ff */
[----:B------:R-:W-:Y:S02]  /*1440*/  IMAD R10, R11, 0x30644e72, RZ ;  /* 0x30644e720b0a7824 */ /* 0x000fe400078e02ff */
[----:B------:R-:W-:Y:S02]  /*1450*/  IMAD R4, R13, -0x782df87e, R50 ;  /* 0x87d207820d047824 */ /* 0x000fe400078e0232 */
[----:B------:R-:W-:Y:S02]  /*1460*/  IMAD R44, R44, -0x1ece5fd7, R53 ;  /* 0xe131a0292c2c7824 */ /* 0x000fe400078e0235 */
[----:B------:R-:W-:Y:S02]  /*1470*/  IMAD R46, R11, -0x687e956f, R46 ;  /* 0x97816a910b2e7824 */ /* 0x000fe400078e022e */
[----:B------:R-:W-:Y:S02]  /*1480*/  IMAD R25, R57, -0x7ff8138b, R52 ;  /* 0x8007ec7539197824 */ /* 0x000fe400078e0234 */
[----:B------:R-:W-:-:S02]  /*1490*/  IMAD R43, R6, 0x6871ca8d, R43 ;  /* 0x6871ca8d062b7824 */ /* 0x000fc400078e022b */
[----:B------:R-:W-:Y:S01]  /*14a0*/  IMAD R12, R47, 0x47b01102, R7 ;  /* 0x47b011022f0c7824 */ /* 0x000fe200078e0207 */
[----:B------:R-:W-:Y:S01]  /*14b0*/  LOP3.LUT R10, R10, 0xfffffffe, RZ, 0xc0, !PT ;  /* 0xfffffffe0a0a7812 */ /* 0x000fe200078ec0ff */
[----:B------:R-:W-:Y:S02]  /*14c0*/  IMAD R48, R48, -0x1ece5fd7, R63 ;  /* 0xe131a02930307824 */ /* 0x000fe400078e023f */
[----:B------:R-:W-:Y:S02]  /*14d0*/  IMAD.X R7, RZ, RZ, RZ, P1 ;  /* 0x000000ffff077224 */ /* 0x000fe400008e06ff */
[----:B------:R-:W-:Y:S02]  /*14e0*/  IMAD.IADD R4, R5, 0x1, R4 ;  /* 0x0000000105047824 */ /* 0x000fe400078e0204 */
[C---:B------:R-:W-:Y:S02]  /*14f0*/  IMAD R44, R47.reuse, 0x432eb066, R44 ;  /* 0x432eb0662f2c7824 */ /* 0x040fe400078e022c */
[----:B------:R-:W-:-:S02]  /*1500*/  IMAD R24, R47, 0xdf490f1, R24 ;  /* 0x0df490f12f187824 */ /* 0x000fc400078e0218 */
[----:B------:R-:W-:Y:S02]  /*1510*/  IMAD R5, R13, -0x7ff8138b, R46 ;  /* 0x8007ec750d057824 */ /* 0x000fe400078e022e */
[----:B------:R-:W-:Y:S02]  /*1520*/  IMAD R47, R6, 0x3c208c16, R25 ;  /* 0x3c208c16062f7824 */ /* 0x000fe400078e0219 */
[----:B------:R-:W-:Y:S01]  /*1530*/  IMAD R42, R43, -0x1b799c77, RZ ;  /* 0xe48663892b2a7824 */ /* 0x000fe200078e02ff */
[----:B------:R-:W-:Y:S01]  /*1540*/  IADD3 R10, P0, P1, R10, R7, R8 ;  /* 0x000000070a0a7210 */ /* 0x000fe2000791e008 */
[C---:B------:R-:W-:Y:S02]  /*1550*/  IMAD R45, R57.reuse, 0x681240c5, R54 ;  /* 0x681240c5392d7824 */ /* 0x040fe400078e0236 */
[C---:B------:R-:W-:Y:S02]  /*1560*/  IMAD R49, R57.reuse, 0x432eb066, R48 ;  /* 0x432eb06639317824 */ /* 0x040fe400078e0230 */
[----:B------:R-:W-:-:S02]  /*1570*/  IMAD R57, R57, 0x47b01102, R9 ;  /* 0x47b0110239397824 */ /* 0x000fc400078e0209 */
[----:B------:R-:W-:Y:S02]  /*1580*/  IMAD R5, R4, 0x3c208c16, R5 ;  /* 0x3c208c1604057824 */ /* 0x000fe400078e0205 */
[----:B------:R-:W-:-:S04]  /*1590*/  IMAD.WIDE.U32 R8, R47, -0x1b799c77, RZ ;  /* 0xe48663892f087825 */ /* 0x000fc800078e00ff */
[----:B------:R-:W-:Y:S02]  /*15a0*/  IMAD R25, R47, -0x782df87e, R42 ;  /* 0x87d207822f197824 */ /* 0x000fe400078e022a */
[C---:B------:R-:W-:Y:S01]  /*15b0*/  IMAD R44, R11.reuse, -0x7e7ea7a3, R44 ;  /* 0x8181585d0b2c7824 */ /* 0x040fe200078e022c */
[----:B------:R-:W5:Y:S01]  /*15c0*/  LDG.E.64 R42, desc[UR4][R22.64] ;  /* 0x00000004162a7981 */ /* 0x000f62000c1e1b00 */
[C---:B------:R-:W-:Y:S02]  /*15d0*/  IMAD R24, R11.reuse, -0x47afba4a, R24 ;  /* 0xb85045b60b187824 */ /* 0x040fe400078e0218 */
[----:B------:R-:W-:Y:S01]  /*15e0*/  IMAD R12, R11, -0x1ece5fd7, R12 ;  /* 0xe131a0290b0c7824 */ /* 0x000fe200078e020c */
[----:B------:R-:W-:Y:S02]  /*15f0*/  IADD3.X R11, PT, PT, RZ, RZ, RZ, P0, P1 ;  /* 0x000000ffff0b7210 */ /* 0x000fe400007e24ff */
[----:B------:R-:W-:Y:S01]  /*1600*/  IADD3 R7, P0, PT, R5, 0x278302b9, RZ ;  /* 0x278302b905077810 */ /* 0x000fe20007f1e0ff */
[----:B------:R-:W-:Y:S01]  /*1610*/  IMAD R48, R6, -0x687e956f, R45 ;  /* 0x97816a9106307824 */ /* 0x000fe200078e022d */
[----:B------:R-:W-:Y:S01]  /*1620*/  IADD3 R25, PT, PT, R9, R25, RZ ;  /* 0x0000001909197210 */ /* 0x000fe20007ffe0ff */
[----:B------:R-:W-:Y:S01]  /*1630*/  IMAD R9, R13, 0xc5e1a99, R44 ;  /* 0x0c5e1a990d097824 */ /* 0x000fe200078e022c */
[----:B------:R-:W-:Y:S01]  /*1640*/  IADD3 R0, P1, PT, R11, R0, RZ ;  /* 0x000000000b007210 */ /* 0x000fe20007f3e0ff */
[----:B------:R-:W5:Y:S01]  /*1650*/  LDG.E.64 R44, desc[UR4][R22.64+0x8] ;  /* 0x00000804162c7981 */ /* 0x000f62000c1e1b00 */
[----:B------:R-:W-:-:S02]  /*1660*/  IMAD.X R53, RZ, RZ, -0x1, P0 ;  /* 0xffffffffff357424 */ /* 0x000fc400000e06ff */
[C---:B------:R-:W-:Y:S02]  /*1670*/  IMAD R46, R6.reuse, -0x7e7ea7a3, R49 ;  /* 0x8181585d062e7824 */ /* 0x040fe400078e0231 */
[C---:B------:R-:W-:Y:S02]  /*1680*/  IMAD R8, R6.reuse, -0x47afba4a, R51 ;  /* 0xb85045b606087824 */ /* 0x040fe400078e0233 */
[C---:B------:R-:W-:Y:S02]  /*1690*/  IMAD R11, R13.reuse, 0x681240c5, R24 ;  /* 0x681240c50d0b7824 */ /* 0x040fe400078e0218 */
[C---:B------:R-:W-:Y:S02]  /*16a0*/  IMAD R49, R13.reuse, 0x432eb066, R12 ;  /* 0x432eb0660d317824 */ /* 0x040fe400078e020c */
[----:B------:R-:W-:Y:S01]  /*16b0*/  IMAD R51, R13, 0xdf490f1, R10 ;  /* 0x0df490f10d337824 */ /* 0x000fe200078e020a */
[----:B------:R-:W-:Y:S01]  /*16c0*/  IADD3.X R5, PT, PT, RZ, RZ, RZ, P2, P3 ;  /* 0x000000ffff057210 */ /* 0x000fe200017e64ff */
[----:B------:R-:W-:Y:S01]  /*16d0*/  IMAD R50, R6, -0x1ece5fd7, R57 ;  /* 0xe131a02906327824 */ /* 0x000fe200078e0239 */
[----:B------:R-:W-:Y:S01]  /*16e0*/  SHF.R.S32.HI R6, RZ, 0x1f, R53 ;  /* 0x0000001fff067819 */ /* 0x000fe20000011435 */
[----:B------:R-:W-:-:S02]  /*16f0*/  IMAD R9, R4, 0x6871ca8d, R9 ;  /* 0x6871ca8d04097824 */ /* 0x000fc400078e0209 */
[----:B------:R-:W-:Y:S01]  /*1700*/  IMAD R13, R13, 0x47b01102, R0 ;  /* 0x47b011020d0d7824 */ /* 0x000fe200078e0200 */
[----:B------:R-:W-:Y:S02]  /*1710*/  IADD3 R0, P4, PT, R7, -0x278302b9, RZ ;  /* 0xd87cfd4707007810 */ /* 0x000fe40007f9e0ff */
[----:B------:R-:W-:Y:S02]  /*1720*/  IADD3 R2, P2, PT, R5, R2, RZ ;  /* 0x0000000205027210 */ /* 0x000fe40007f5e0ff */
[----:B------:R-:W-:Y:S01]  /*1730*/  IADD3 R6, P0, P3, R9, -0x3c208c16, R6 ;  /* 0xc3df73ea09067810 */ /* 0x000fe20007b1e006 */
[----:B------:R-:W-:Y:S01]  /*1740*/  IMAD.X R5, RZ, RZ, RZ, P4 ;  /* 0x000000ffff057224 */ /* 0x000fe200020e06ff */
[----:B------:R-:W-:Y:S01]  /*1750*/  SHF.R.S32.HI R53, RZ, 0x1f, R53 ;  /* 0x0000001fff357819 */ /* 0x000fe20000011435 */
[----:B------:R-:W-:-:S03]  /*1760*/  IMAD R58, R47, 0x47b01102, R2 ;  /* 0x47b011022f3a7824 */ /* 0x000fc600078e0202 */
[----:B------:R-:W-:Y:S02]  /*1770*/  IADD3.X R53, PT, PT, RZ, -0x1, R53, P0, P3 ;  /* 0xffffffffff357810 */ /* 0x000fe400007e6435 */
[----:B------:R-:W-:Y:S01]  /*1780*/  IADD3 R2, P4, P5, R5, 0x3c208c16, R6 ;  /* 0x3c208c1605027810 */ /* 0x000fe20007d9e006 */
[----:B------:R-:W-:Y:S01]  /*1790*/  IMAD R6, R4, -0x687e956f, R11 ;  /* 0x97816a9104067824 */ /* 0x000fe200078e020b */
[----:B------:R-:W-:Y:S01]  /*17a0*/  SHF.R.S32.HI R7, RZ, 0x1f, R53 ;  /* 0x0000001fff077819 */ /* 0x000fe20000011435 */
[----:B------:R-:W-:Y:S02]  /*17b0*/  IMAD R5, R41, R41, RZ ;  /* 0x0000002929057224 */ /* 0x000fe400078e02ff */
[----:B------:R-:W-:Y:S01]  /*17c0*/  IMAD R24, R25, 0x30644e72, RZ ;  /* 0x30644e7219187824 */ /* 0x000fe200078e02ff */
[----:B------:R-:W-:Y:S01]  /*17d0*/  IADD3 R7, P0, P3, R6, -0x6871ca8d, R7 ;  /* 0x978e357306077810 */ /* 0x000fe20007b1e007 */
[----:B------:R-:W-:Y:S01]  /*17e0*/  IMAD R54, R47, 0xdf490f1, R3 ;  /* 0x0df490f12f367824 */ /* 0x000fe200078e0203 */
[----:B------:R-:W-:Y:S01]  /*17f0*/  SHF.R.S32.HI R53, RZ, 0x1f, R53 ;  /* 0x0000001fff357819 */ /* 0x000fe20000011435 */
[----:B------:R-:W-:Y:S01]  /*1800*/  IMAD.X R3, RZ, RZ, RZ, P2 ;  /* 0x000000ffff037224 */ /* 0x000fe200010e06ff */
[----:B------:R-:W-:Y:S01]  /*1810*/  LOP3.LUT R5, R5, 0xfffffffd, RZ, 0xc0, !PT ;  /* 0xfffffffd05057812 */ /* 0x000fe200078ec0ff */
[C---:B------:R-:W-:Y:S01]  /*1820*/  IMAD R48, R47.reuse, -0x7ff8138b, R48 ;  /* 0x8007ec752f307824 */ /* 0x040fe200078e0230 */
[----:B------:R-:W-:Y:S01]  /*1830*/  LOP3.LUT R24, R24, 0xfffffffe, RZ, 0xc0, !PT ;  /* 0xfffffffe18187812 */ /* 0x000fe200078ec0ff */
[C---:B------:R-:W-:Y:S01]  /*1840*/  IMAD R12, R47.reuse, 0xc5e1a99, R46 ;  /* 0x0c5e1a992f0c7824 */ /* 0x040fe200078e022e */
[----:B------:R-:W-:Y:S01]  /*1850*/  IADD3.X R6, PT, PT, RZ, RZ, RZ, P4, P5 ;  /* 0x000000ffff067210 */ /* 0x000fe200027ea4ff */
[C---:B------:R-:W-:Y:S01]  /*1860*/  IMAD R52, R47.reuse, 0x681240c5, R8 ;  /* 0x681240c52f347824 */ /* 0x040fe200078e0208 */
[----:B------:R-:W-:Y:S01]  /*1870*/  IADD3.X R53, PT, PT, RZ, -0x1, R53, P0, P3 ;  /* 0xffffffffff357810 */ /* 0x000fe200007e6435 */
[----:B------:R-:W-:-:S02]  /*1880*/  IMAD R50, R47, 0x432eb066, R50 ;  /* 0x432eb0662f327824 */ /* 0x000fc400078e0232 */
[----:B------:R-:W-:Y:S01]  /*1890*/  IMAD.X R9, RZ, RZ, RZ, P1 ;  /* 0x000000ffff097224 */ /* 0x000fe200008e06ff */
[----:B------:R-:W5:Y:S01]  /*18a0*/  LDG.E.64 R46, desc[UR4][R22.64+0x10] ;  /* 0x00001004162e7981 */ /* 0x000f62000c1e1b00 */
[----:B------:R-:W-:Y:S01]  /*18b0*/  IADD3 R24, P2, P1, R24, R3, R5 ;  /* 0x0000000318187210 */ /* 0x000fe2000795e005 */
[----:B------:R-:W-:Y:S01]  /*18c0*/  IMAD R48, R25, 0x3c208c16, R48 ;  /* 0x3c208c1619307824 */ /* 0x000fe200078e0230 */
[----:B------:R-:W-:Y:S01]  /*18d0*/  IADD3 R3, P3, P6, R7, 0x6871ca8d, R6 ;  /* 0x6871ca8d07037810 */ /* 0x000fe20007e7e006 */
[C---:B------:R-:W-:Y:S01]  /*18e0*/  IMAD R49, R4.reuse, -0x7e7ea7a3, R49 ;  /* 0x8181585d04317824 */ /* 0x040fe200078e0231 */
[----:B------:R-:W-:Y:S01]  /*18f0*/  SHF.R.S32.HI R6, RZ, 0x1f, R53 ;  /* 0x0000001fff067819 */ /* 0x000fe20000011435 */
[C---:B------:R-:W-:Y:S01]  /*1900*/  IMAD R10, R4.reuse, 0x30644e72, RZ ;  /* 0x30644e72040a7824 */ /* 0x040fe200078e02ff */
[----:B------:R-:W-:Y:S01]  /*1910*/  IADD3.X R5, PT, PT, RZ, RZ, RZ, P3, P6 ;  /* 0x000000ffff057210 */ /* 0x000fe20001fec4ff */
[C---:B------:R-:W-:Y:S01]  /*1920*/  IMAD R51, R4.reuse, -0x47afba4a, R51 ;  /* 0xb85045b604337824 */ /* 0x040fe200078e0233 */
[----:B------:R-:W-:Y:S01]  /*1930*/  IADD3 R6, P3, P6, R49, 0x687e956f, R6 ;  /* 0x687e956f31067810 */ /* 0x000fe20007e7e006 */
[----:B------:R-:W-:Y:S01]  /*1940*/  IMAD R55, R4, -0x1ece5fd7, R13 ;  /* 0xe131a02904377824 */ /* 0x000fe200078e020d */
[----:B------:R-:W-:-:S02]  /*1950*/  IADD3 R4, P0, PT, R48, 0x278302b9, RZ ;  /* 0x278302b930047810 */ /* 0x000fc40007f1e0ff */
[----:B------:R-:W5:Y:S01]  /*1960*/  LDG.E.64 R48, desc[UR4][R22.64+0x18] ;  /* 0x0000180416307981 */ /* 0x000f62000c1e1b00 */
[----:B------:R-:W-:Y:S02]  /*1970*/  IMAD R8, R33, R33, RZ ;  /* 0x0000002121087224 */ /* 0x000fe400078e02ff */
[----:B------:R-:W-:Y:S01]  /*1980*/  IMAD.X R59, RZ, RZ, -0x1, P0 ;  /* 0xffffffffff3b7424 */ /* 0x000fe200000e06ff */
[----:B------:R-:W-:Y:S02]  /*1990*/  LOP3.LUT R10, R10, 0xfffffffe, RZ, 0xc0, !PT ;  /* 0xfffffffe0a0a7812 */ /* 0x000fe400078ec0ff */
[----:B------:R-:W-:Y:S01]  /*19a0*/  LOP3.LUT R8, R8, 0xfffffffd, RZ, 0xc0, !PT ;  /* 0xfffffffd08087812 */ /* 0x000fe200078ec0ff */
[----:B------:R-:W-:Y:S01]  /*19b0*/  IMAD R12, R25, 0x6871ca8d, R12 ;  /* 0x6871ca8d190c7824 */ /* 0x000fe200078e020c */
[----:B------:R-:W-:Y:S02]  /*19c0*/  SHF.R.S32.HI R53, RZ, 0x1f, R53 ;  /* 0x0000001fff357819 */ /* 0x000fe40000011435 */
[----:B------:R-:W-:-:S02]  /*19d0*/  SHF.R.S32.HI R7, RZ, 0x1f, R59 ;  /* 0x0000001fff077819 */ /* 0x000fc4000001143b */
[----:B------:R-:W-:Y:S02]  /*19e0*/  IADD3 R10, P4, P5, R10, R9, R8 ;  /* 0x000000090a0a7210 */ /* 0x000fe40007d9e008 */
[----:B------:R-:W-:Y:S02]  /*19f0*/  IADD3.X R53, PT, PT, RZ, -0x1, R53, P3, P6 ;  /* 0xffffffffff357810 */ /* 0x000fe40001fec435 */
[----:B------:R-:W-:Y:S02]  /*1a00*/  IADD3 R7, P0, P3, R12, -0x3c208c16, R7 ;  /* 0xc3df73ea0c077810 */ /* 0x000fe40007b1e007 */
[----:B------:R-:W-:Y:S02]  /*1a10*/  IADD3.X R12, PT, PT, RZ, RZ, RZ, P4, P5 ;  /* 0x000000ffff0c7210 */ /* 0x000fe400027ea4ff */
[----:B------:R-:W-:Y:S02]  /*1a20*/  IADD3 R4, P4, PT, R4, -0x278302b9, RZ ;  /* 0xd87cfd4704047810 */ /* 0x000fe40007f9e0ff */
[----:B------:R-:W-:Y:S01]  /*1a30*/  SHF.R.S32.HI R59, RZ, 0x1f, R59 ;  /* 0x0000001fff3b7819 */ /* 0x000fe2000001143b */
[----:B------:R-:W-:Y:S01]  /*1a40*/  IMAD R56, R25, -0x7e7ea7a3, R50 ;  /* 0x8181585d19387824 */ /* 0x000fe200078e0232 */
[----:B------:R-:W-:-:S02]  /*1a50*/  SHF.R.S32.HI R50, RZ, 0x1f, R53 ;  /* 0x0000001fff327819 */ /* 0x000fc40000011435 */
[----:B------:R-:W-:Y:S01]  /*1a60*/  IADD3 R5, P5, P6, R6, -0x687e956f, R5 ;  /* 0x97816a9106057810 */ /* 0x000fe20007ebe005 */
[----:B------:R-:W-:Y:S01]  /*1a70*/  IMAD.X R6, RZ, RZ, RZ, P4 ;  /* 0x000000ffff067224 */ /* 0x000fe200020e06ff */
[----:B------:R-:W-:Y:S01]  /*1a80*/  IADD3.X R59, PT, PT, RZ, -0x1, R59, P0, P3 ;  /* 0xffffffffff3b7810 */ /* 0x000fe200007e643b */
[----:B------:R-:W-:Y:S01]  /*1a90*/  IMAD R52, R25, -0x687e956f, R52 ;  /* 0x97816a9119347824 */ /* 0x000fe200078e0234 */
[----:B------:R-:W-:Y:S02]  /*1aa0*/  IADD3 R50, P0, P3, R51, 0x7e7ea7a3, R50 ;  /* 0x7e7ea7a333327810 */ /* 0x000fe40007b1e032 */
[----:B------:R-:W-:Y:S02]  /*1ab0*/  SHF.R.S32.HI R53, RZ, 0x1f, R53 ;  /* 0x0000001fff357819 */ /* 0x000fe40000011435 */
[----:B------:R-:W-:Y:S02]  /*1ac0*/  SHF.R.S32.HI R9, RZ, 0x1f, R59 ;  /* 0x0000001fff097819 */ /* 0x000fe4000001143b */
[----:B------:R-:W-:-:S02]  /*1ad0*/  IADD3.X R11, PT, PT, RZ, RZ, RZ, P5, P6 ;  /* 0x000000ffff0b7210 */ /* 0x000fc40002fec4ff */
[----:B------:R-:W-:Y:S02]  /*1ae0*/  IADD3 R6, P4, P5, R6, 0x3c208c16, R7 ;  /* 0x3c208c1606067810 */ /* 0x000fe40007d9e007 */
[----:B------:R-:W-:Y:S02]  /*1af0*/  IADD3.X R53, PT, PT, RZ, -0x1, R53, P0, P3 ;  /* 0xffffffffff357810 */ /* 0x000fe400007e6435 */
[----:B------:R-:W-:Y:S02]  /*1b00*/  IADD3 R9, P0, P3, R52, -0x6871ca8d, R9 ;  /* 0x978e357334097810 */ /* 0x000fe40007b1e009 */
[----:B------:R-:W-:Y:S02]  /*1b10*/  SHF.R.S32.HI R59, RZ, 0x1f, R59 ;  /* 0x0000001fff3b7819 */ /* 0x000fe4000001143b */
[----:B------:R-:W-:Y:S02]  /*1b20*/  IADD3.X R8, PT, PT, RZ, RZ, RZ, P4, P5 ;  /* 0x000000ffff087210 */ /* 0x000fe400027ea4ff */
[----:B------:R-:W-:-:S02]  /*1b30*/  IADD3 R7, P4, P5, R50, -0x7e7ea7a3, R11 ;  /* 0x8181585d32077810 */ /* 0x000fc40007d9e00b */
[----:B------:R-:W-:Y:S02]  /*1b40*/  SHF.R.S32.HI R50, RZ, 0x1f, R53 ;  /* 0x0000001fff327819 */ /* 0x000fe40000011435 */
[----:B------:R-:W-:Y:S02]  /*1b50*/  IADD3.X R59, PT, PT, RZ, -0x1, R59, P0, P3 ;  /* 0xffffffffff3b7810 */ /* 0x000fe400007e643b */
[----:B------:R-:W-:Y:S02]  /*1b60*/  IADD3 R8, P0, P3, R9, 0x6871ca8d, R8 ;  /* 0x6871ca8d09087810 */ /* 0x000fe40007b1e008 */
[----:B------:R-:W-:Y:S02]  /*1b70*/  IADD3.X R9, PT, PT, RZ, RZ, RZ, P4, P5 ;  /* 0x000000ffff097210 */ /* 0x000fe400027ea4ff */
[----:B------:R-:W-:Y:S02]  /*1b80*/  IADD3 R50, P4, P5, R55, 0x47afba4a, R50 ;  /* 0x47afba4a37327810 */ /* 0x000fe40007d9e032 */
[----:B------:R-:W-:Y:S01]  /*1b90*/  SHF.R.S32.HI R53, RZ, 0x1f, R53 ;  /* 0x0000001fff357819 */ /* 0x000fe20000011435 */
[----:B--2---:R-:W-:Y:S01]  /*1ba0*/  IMAD R11, R2, R18, RZ ;  /* 0x00000012020b7224 */ /* 0x004fe200078e02ff */
[----:B------:R-:W-:-:S02]  /*1bb0*/  SHF.R.S32.HI R55, RZ, 0x1f, R59 ;  /* 0x0000001fff377819 */ /* 0x000fc4000001143b */
[----:B------:R-:W-:Y:S02]  /*1bc0*/  IADD3.X R53, PT, PT, RZ, -0x1, R53, P4, P5 ;  /* 0xffffffffff357810 */ /* 0x000fe400027ea435 */
[----:B------:R-:W-:Y:S01]  /*1bd0*/  IADD3 R9, P5, P6, R50, -0x47afba4a, R9 ;  /* 0xb85045b632097810 */ /* 0x000fe20007ebe009 */
[-C--:B------:R-:W-:Y:S02]  /*1be0*/  IMAD R50, R19, R0.reuse, R11 ;  /* 0x0000000013327224 */ /* 0x080fe400078e020b */
[----:B------:R-:W-:Y:S01]  /*1bf0*/  IMAD R13, R25, -0x47afba4a, R54 ;  /* 0xb85045b6190d7824 */ /* 0x000fe200078e0236 */
[----:B------:R-:W-:Y:S01]  /*1c00*/  IADD3.X R54, PT, PT, RZ, RZ, RZ, P0, P3 ;  /* 0x000000ffff367210 */ /* 0x000fe200007e64ff */
[----:B------:R-:W-:Y:S01]  /*1c10*/  IMAD R52, R18, R0, RZ ;  /* 0x0000000012347224 */ /* 0x000fe200078e02ff */
[----:B------:R-:W-:Y:S01]  /*1c20*/  IADD3 R55, P0, P3, R56, 0x687e956f, R55 ;  /* 0x687e956f38377810 */ /* 0x000fe20007b1e037 */
[----:B------:R-:W-:Y:S01]  /*1c30*/  IMAD R57, R50, -0x1b799c77, RZ ;  /* 0xe486638932397824 */ /* 0x000fe200078e02ff */
[----:B------:R-:W-:-:S02]  /*1c40*/  SHF.R.S32.HI R59, RZ, 0x1f, R59 ;  /* 0x0000001fff3b7819 */ /* 0x000fc4000001143b */
[----:B------:R-:W-:Y:S01]  /*1c50*/  SHF.R.S32.HI R11, RZ, 0x1f, R53 ;  /* 0x0000001fff0b7819 */ /* 0x000fe20000011435 */
[C---:B------:R-:W-:Y:S01]  /*1c60*/  IMAD.WIDE.U32 R50, R52.reuse, -0x1b799c77, RZ ;  /* 0xe486638934327825 */ /* 0x040fe200078e00ff */
[----:B------:R-:W-:Y:S02]  /*1c70*/  IADD3.X R59, PT, PT, RZ, -0x1, R59, P0, P3 ;  /* 0xffffffffff3b7810 */ /* 0x000fe400007e643b */
[----:B------:R-:W-:Y:S01]  /*1c80*/  SHF.R.S32.HI R53, RZ, 0x1f, R53 ;  /* 0x0000001fff357819 */ /* 0x000fe20000011435 */
[----:B------:R-:W-:Y:S01]  /*1c90*/  IMAD R57, R52, -0x782df87e, R57 ;  /* 0x87d2078234397824 */ /* 0x000fe200078e0239 */
[----:B------:R-:W-:Y:S02]  /*1ca0*/  IADD3 R11, P0, P3, R10, 0x1ece5fd7, R11 ;  /* 0x1ece5fd70a0b7810 */ /* 0x000fe40007b1e00b */
[----:B------:R-:W-:Y:S02]  /*1cb0*/  IADD3 RZ, P4, PT, RZ, R10, RZ ;  /* 0x0000000affff7210 */ /* 0x000fe40007f9e0ff */
[----:B------:R-:W-:-:S02]  /*1cc0*/  IADD3.X R53, PT, PT, RZ, -0x1, R53, P0, P3 ;  /* 0xffffffffff357810 */ /* 0x000fc400007e6435 */
[----:B------:R-:W-:Y:S01]  /*1cd0*/  IADD3 R63, PT, PT, R51, R57, RZ ;  /* 0x00000039333f7210 */ /* 0x000fe20007ffe0ff */
[-C--:B------:R-:W-:Y:S01]  /*1ce0*/  IMAD R51, R19, R2.reuse, RZ ;  /* 0x0000000213337224 */ /* 0x080fe200078e02ff */
[----:B------:R-:W-:Y:S01]  /*1cf0*/  IADD3 R10, P3, P0, R55, -0x687e956f, R54 ;  /* 0x97816a91370a7810 */ /* 0x000fe2000787e036 */
[-C--:B---3--:R-:W-:Y:S02]  /*1d00*/  IMAD R55, R16, R2.reuse, RZ ;  /* 0x0000000210377224 */ /* 0x088fe400078e02ff */
[C---:B------:R-:W-:Y:S02]  /*1d10*/  IMAD R61, R17.reuse, R3, RZ ;  /* 0x00000003113d7224 */ /* 0x040fe400078e02ff */
[C---:B------:R-:W-:Y:S02]  /*1d20*/  IMAD R51, R52.reuse, -0x7ff8138b, R51 ;  /* 0x8007ec7534337824 */ /* 0x040fe400078e0233 */
[C---:B------:R-:W-:Y:S02]  /*1d30*/  IMAD R55, R52.reuse, 0xc5e1a99, R55 ;  /* 0x0c5e1a9934377824 */ /* 0x040fe400078e0237 */
[----:B------:R-:W-:Y:S01]  /*1d40*/  IMAD R61, R52, 0x432eb066, R61 ;  /* 0x432eb066343d7824 */ /* 0x000fe200078e023d */
[----:B------:R-:W-:Y:S01]  /*1d50*/  SHF.R.S32.HI R50, RZ, 0x1f, R59 ;  /* 0x0000001fff327819 */ /* 0x000fe2000001143b */
[----:B------:R-:W-:-:S02]  /*1d60*/  IMAD R57, R17, R2, RZ ;  /* 0x0000000211397224 */ /* 0x000fc400078e02ff */
[-C--:B------:R-:W-:Y:S01]  /*1d70*/  IMAD R51, R16, R0.reuse, R51 ;  /* 0x0000000010337224 */ /* 0x080fe200078e0233 */
[----:B------:R-:W-:Y:S01]  /*1d80*/  IADD3.X R54, PT, PT, RZ, RZ, RZ, P5, P6 ;  /* 0x000000ffff367210 */ /* 0x000fe20002fec4ff */
[----:B------:R-:W-:Y:S02]  /*1d90*/  IMAD R55, R17, R0, R55 ;  /* 0x0000000011377224 */ /* 0x000fe400078e0237 */
[----:B----4-:R-:W-:Y:S01]  /*1da0*/  IMAD R61, R14, R2, R61 ;  /* 0x000000020e3d7224 */ /* 0x010fe200078e023d */
[----:B------:R-:W-:Y:S01]  /*1db0*/  IADD3 R13, P5, P6, R13, 0x7e7ea7a3, R50 ;  /* 0x7e7ea7a30d0d7810 */ /* 0x000fe20007ebe032 */
[----:B------:R-:W-:Y:S02]  /*1dc0*/  IMAD R57, R52, 0x681240c5, R57 ;  /* 0x681240c534397824 */ /* 0x000fe400078e0239 */
[-C--:B------:R-:W-:Y:S02]  /*1dd0*/  IMAD R50, R18, R3.reuse, R51 ;  /* 0x0000000312327224 */ /* 0x080fe400078e0233 */
[----:B------:R-:W-:-:S02]  /*1de0*/  IMAD R55, R19, R3, R55 ;  /* 0x0000000313377224 */ /* 0x000fc400078e0237 */
[C---:B------:R-:W-:Y:S02]  /*1df0*/  IMAD R51, R16.reuse, R5, R61 ;  /* 0x0000000510337224 */ /* 0x040fe400078e023d */
[----:B------:R-:W-:Y:S02]  /*1e00*/  IMAD R57, R16, R3, R57 ;  /* 0x0000000310397224 */ /* 0x000fe400078e0239 */
[----:B------:R-:W-:Y:S02]  /*1e10*/  IMAD R61, R63, 0x3c208c16, R50 ;  /* 0x3c208c163f3d7824 */ /* 0x000fe400078e0232 */
[----:B------:R-:W-:Y:S02]  /*1e20*/  IMAD R56, R18, R5, R55 ;  /* 0x0000000512387224 */ /* 0x000fe400078e0237 */
[-C--:B------:R-:W-:Y:S02]  /*1e30*/  IMAD R50, R15, R0.reuse, R51 ;  /* 0x000000000f327224 */ /* 0x080fe400078e0233 */
[----:B------:R-:W-:-:S02]  /*1e40*/  IMAD R57, R14, R0, R57 ;  /* 0x000000000e397224 */ /* 0x000fc400078e0239 */
[C---:B------:R-:W-:Y:S02]  /*1e50*/  IMAD R56, R63.reuse, 0x6871ca8d, R56 ;  /* 0x6871ca8d3f387824 */ /* 0x040fe400078e0238 */
[----:B------:R-:W-:Y:S02]  /*1e60*/  IMAD R60, R63, -0x7e7ea7a3, R50 ;  /* 0x8181585d3f3c7824 */ /* 0x000fe400078e0232 */
[----:B------:R-:W-:Y:S02]  /*1e70*/  IMAD R25, R25, -0x1ece5fd7, R58 ;  /* 0xe131a02919197824 */ /* 0x000fe400078e023a */
[----:B------:R-:W-:Y:S02]  /*1e80*/  IMAD R58, R19, R5, R57 ;  /* 0x00000005133a7224 */ /* 0x000fe400078e0239 */
[----:B------:R-:W-:Y:S02]  /*1e90*/  IMAD R56, R56, -0x1b799c77, RZ ;  /* 0xe486638938387824 */ /* 0x000fe400078e02ff */
[----:B------:R-:W-:-:S02]  /*1ea0*/  IMAD R60, R61, 0xc5e1a99, R60 ;  /* 0x0c5e1a993d3c7824 */ /* 0x000fc400078e023c */
[----:B------:R-:W-:-:S04]  /*1eb0*/  IMAD.WIDE.U32 R50, R61, -0x1b799c77, RZ ;  /* 0xe48663893d327825 */ /* 0x000fc800078e00ff */
[----:B------:R-:W-:Y:S02]  /*1ec0*/  IMAD R58, R63, -0x687e956f, R58 ;  /* 0x97816a913f3a7824 */ /* 0x000fe400078e023a */
[----:B------:R-:W-:Y:S02]  /*1ed0*/  IMAD R50, R61, -0x782df87e, R56 ;  /* 0x87d207823d327824 */ /* 0x000fe400078e0238 */
[----:B------:R-:W-:Y:S01]  /*1ee0*/  IMAD R60, R19, R7, R60 ;  /* 0x00000007133c7224 */ /* 0x000fe200078e023c */
[----:B------:R-:W-:Y:S01]  /*1ef0*/  SHF.R.S32.HI R59, RZ, 0x1f, R59 ;  /* 0x0000001fff3b7819 */ /* 0x000fe2000001143b */
[----:B------:R-:W-:Y:S02]  /*1f00*/  IMAD R58, R61, -0x7ff8138b, R58 ;  /* 0x8007ec753d3a7824 */ /* 0x000fe400078e023a */
[----:B------:R-:W-:Y:S02]  /*1f10*/  IMAD.IADD R62, R51, 0x1, R50 ;  /* 0x00000001333e7824 */ /* 0x000fe400078e0232 */
[C---:B------:R-:W-:Y:S01]  /*1f20*/  IMAD R65, R18.reuse, R9, R60 ;  /* 0x0000000912417224 */ /* 0x040fe200078e023c */
[----:B------:R-:W-:Y:S01]  /*1f30*/  IADD3.X R59, PT, PT, RZ, -0x1, R59, P5, P6 ;  /* 0xffffffffff3b7810 */ /* 0x000fe20002fec43b */
[----:B------:R-:W-:Y:S01]  /*1f40*/  IMAD R55, R18, R7, R58 ;  /* 0x0000000712377224 */ /* 0x000fe200078e023a */
[----:B------:R-:W-:Y:S01]  /*1f50*/  IADD3 R11, P5, P6, R11, -0x1ece5fd7, R54 ;  /* 0xe131a0290b0b7810 */ /* 0x000fe20007ebe036 */
[C---:B------:R-:W-:Y:S01]  /*1f60*/  IMAD R54, R62.reuse, 0x6871ca8d, R65 ;  /* 0x6871ca8d3e367824 */ /* 0x040fe200078e0241 */
[----:B------:R-:W-:Y:S01]  /*1f70*/  LEA.HI.X.SX32 R53, R53, R12, 0x1, P4 ;  /* 0x0000000c35357211 */ /* 0x000fe200020f0eff */
[----:B------:R-:W-:Y:S01]  /*1f80*/  IMAD R58, R62, 0x3c208c16, R55 ;  /* 0x3c208c163e3a7824 */ /* 0x000fe200078e0237 */
[----:B------:R-:W2:Y:S01]  /*1f90*/  LDG.E.64 R50, desc[UR4][R22.64+0x20] ;  /* 0x0000200416327981 */ /* 0x000ea2000c1e1b00 */
[----:B------:R-:W-:Y:S01]  /*1fa0*/  IMAD R67, R54, -0x1b799c77, RZ ;  /* 0xe486638936437824 */ /* 0x000fe200078e02ff */
[----:B------:R-:W-:Y:S01]  /*1fb0*/  SHF.R.S32.HI R12, RZ, 0x1f, R59 ;  /* 0x0000001fff0c7819 */ /* 0x000fe2000001143b */
[----:B------:R-:W-:Y:S01]  /*1fc0*/  IMAD.WIDE.U32 R54, R58, -0x1b799c77, RZ ;  /* 0xe48663893a367825 */ /* 0x000fe200078e00ff */
[----:B------:R-:W-:-:S02]  /*1fd0*/  IADD3 RZ, P4, PT, RZ, R11, RZ ;  /* 0x0000000bffff7210 */ /* 0x000fc40007f9e0ff */
[----:B------:R-:W-:Y:S01]  /*1fe0*/  IADD3.X R54, PT, PT, RZ, RZ, RZ, P5, P6 ;  /* 0x000000ffff367210 */ /* 0x000fe20002fec4ff */
[----:B------:R-:W-:Y:S02]  /*1ff0*/  IMAD R57, R5, R17, RZ ;  /* 0x0000001105397224 */ /* 0x000fe400078e02ff */
[----:B------:R-:W-:Y:S01]  /*2000*/  IMAD R67, R58, -0x782df87e, R67 ;  /* 0x87d207823a437824 */ /* 0x000fe200078e0243 */
[----:B------:R-:W-:Y:S01]  /*2010*/  IADD3 R25, P5, P6, R25, 0x47afba4a, R12 ;  /* 0x47afba4a19197810 */ /* 0x000fe20007ebe00c */
[----:B------:R-:W-:Y:S02]  /*2020*/  IMAD R65, R14, R5, RZ ;  /* 0x000000050e417224 */ /* 0x000fe400078e02ff */
[----:B------:R-:W-:Y:S02]  /*2030*/  IMAD R57, R52, 0xdf490f1, R57 ;  /* 0x0df490f134397824 */ /* 0x000fe400078e0239 */
[----:B------:R-:W-:Y:S02]  /*2040*/  IMAD.X R12, R53, 0x1, R54, P4 ;  /* 0x00000001350c7824 */ /* 0x000fe400020e0636 */
[----:B------:R-:W-:-:S02]  /*2050*/  IMAD.IADD R60, R55, 0x1, R67 ;  /* 0x00000001373c7824 */ /* 0x000fc400078e0243 */
[----:B------:R-:W3:Y:S01]  /*2060*/  LDG.E.64 R54, desc[UR4][R22.64+0x30] ;  /* 0x0000300416367981 */ /* 0x000ee2000c1e1b00 */
[----:B------:R-:W-:Y:S02]  /*2070*/  IMAD R56, R52, 0x47b01102, R65 ;  /* 0x47b0110234387824 */ /* 0x000fe400078e0241 */
[-C--:B------:R-:W-:Y:S01]  /*2080*/  IMAD R57, R14, R3.reuse, R57 ;  /* 0x000000030e397224 */ /* 0x080fe200078e0239 */
[----:B------:R-:W4:Y:S01]  /*2090*/  LDG.E.64 R52, desc[UR4][R22.64+0x28] ;  /* 0x0000280416347981 */ /* 0x000f22000c1e1b00 */
[----:B------:R-:W-:Y:S02]  /*20a0*/  IMAD R65, R63, -0x1ece5fd7, R56 ;  /* 0xe131a0293f417824 */ /* 0x000fe400078e0238 */
[C---:B------:R-:W-:Y:S02]  /*20b0*/  IMAD R66, R15.reuse, R2, R57 ;  /* 0x000000020f427224 */ /* 0x040fe400078e0239 */
[----:B------:R0:W4:Y:S01]  /*20c0*/  LDG.E.64 R56, desc[UR4][R22.64+0x38] ;  /* 0x0000380416387981 */ /* 0x000122000c1e1b00 */
[----:B------:R-:W-:-:S02]  /*20d0*/  IMAD R70, R15, R3, R65 ;  /* 0x000000030f467224 */ /* 0x000fc400078e0241 */
[C---:B------:R-:W-:Y:S02]  /*20e0*/  IMAD R68, R63.reuse, -0x47afba4a, R66 ;  /* 0xb85045b63f447824 */ /* 0x040fe400078e0242 */
[----:B------:R-:W-:Y:S02]  /*20f0*/  IMAD R67, R63, 0x30644e72, RZ ;  /* 0x30644e723f437824 */ /* 0x000fe400078e02ff */
[----:B------:R-:W-:Y:S02]  /*2100*/  IMAD R64, R15, R5, RZ ;  /* 0x000000050f407224 */ /* 0x000fe400078e02ff */
[----:B------:R-:W-:Y:S02]  /*2110*/  IMAD R63, R7, R15, RZ ;  /* 0x0000000f073f7224 */ /* 0x000fe400078e02ff */
[----:B------:R-:W-:Y:S02]  /*2120*/  IMAD R70, R61, 0x432eb066, R70 ;  /* 0x432eb0663d467824 */ /* 0x000fe400078e0246 */
[----:B------:R-:W-:-:S02]  /*2130*/  IMAD R64, R14, R7, R64 ;  /* 0x000000070e407224 */ /* 0x000fc400078e0240 */
[C---:B-----5:R-:W-:Y:S02]  /*2140*/  IMAD R63, R20.reuse, R5, R63 ;  /* 0x00000005143f7224 */ /* 0x060fe400078e023f */
[-C--:B0-----:R-:W-:Y:S02]  /*2150*/  IMAD R23, R17, R7.reuse, R70 ;  /* 0x0000000711177224 */ /* 0x081fe400078e0246 */
[C---:B------:R-:W-:Y:S02]  /*2160*/  IMAD R66, R20.reuse, R7, RZ ;  /* 0x0000000714427224 */ /* 0x040fe400078e02ff */
[C---:B------:R-:W-:Y:S02]  /*2170*/  IMAD R65, R20.reuse, R3, R64 ;  /* 0x0000000314417224 */ /* 0x040fe400078e0240 */
[----:B------:R-:W-:Y:S02]  /*2180*/  IMAD R68, R61, 0x681240c5, R68 ;  /* 0x681240c53d447824 */ /* 0x000fe400078e0244 */
[----:B------:R-:W-:-:S02]  /*2190*/  IMAD R69, R20, R2, R23 ;  /* 0x0000000214457224 */ /* 0x000fc400078e0217 */
[C---:B------:R-:W-:Y:S02]  /*21a0*/  IMAD R63, R21.reuse, R3, R63 ;  /* 0x00000003153f7224 */ /* 0x040fe400078e023f */
[C---:B------:R-:W-:Y:S02]  /*21b0*/  IMAD R66, R21.reuse, R5, R66 ;  /* 0x0000000515427224 */ /* 0x040fe400078e0242 */
[C---:B------:R-:W-:Y:S02]  /*21c0*/  IMAD R65, R21.reuse, R2, R65 ;  /* 0x0000000215417224 */ /* 0x040fe400078e0241 */
[----:B------:R-:W-:Y:S02]  /*21d0*/  IMAD R23, R16, R7, R68 ;  /* 0x0000000710177224 */ /* 0x000fe400078e0244 */
[----:B------:R-:W-:Y:S02]  /*21e0*/  IMAD R69, R21, R0, R69 ;  /* 0x0000000015457224 */ /* 0x000fe400078e0245 */
[----:B------:R-:W-:-:S02]  /*21f0*/  IMAD R63, R14, R9, R63 ;  /* 0x000000090e3f7224 */ /* 0x000fc400078e023f */
[-C--:B------:R-:W-:Y:S02]  /*2200*/  IMAD R66, R15, R9.reuse, R66 ;  /* 0x000000090f427224 */ /* 0x080fe400078e0242 */
[CC--:B------:R-:W-:Y:S02]  /*2210*/  IMAD R65, R17.reuse, R9.reuse, R65 ;  /* 0x0000000911417224 */ /* 0x0c0fe400078e0241 */
[----:B------:R-:W-:Y:S02]  /*2220*/  IMAD R22, R20, R0, R23 ;  /* 0x0000000014167224 */ /* 0x000fe400078e0217 */
[----:B------:R-:W-:Y:S02]  /*2230*/  IMAD R69, R16, R9, R69 ;  /* 0x0000000910457224 */ /* 0x000fe400078e0245 */
[-C--:B------:R-:W-:Y:S02]  /*2240*/  IMAD R63, R17, R11.reuse, R63 ;  /* 0x0000000b113f7224 */ /* 0x080fe400078e023f */
[----:B------:R-:W-:-:S02]  /*2250*/  IMAD R23, R14, R11, R66 ;  /* 0x0000000b0e177224 */ /* 0x000fc400078e0242 */
[CC--:B------:R-:W-:Y:S02]  /*2260*/  IMAD R65, R16.reuse, R11.reuse, R65 ;  /* 0x0000000b10417224 */ /* 0x0c0fe400078e0241 */
[----:B------:R-:W-:Y:S02]  /*2270*/  IMAD R69, R19, R11, R69 ;  /* 0x0000000b13457224 */ /* 0x000fe400078e0245 */
[-C--:B------:R-:W-:Y:S02]  /*2280*/  IMAD R64, R16, R12.reuse, R63 ;  /* 0x0000000c10407224 */ /* 0x080fe400078e023f */
[----:B------:R-:W-:Y:S02]  /*2290*/  IMAD R16, R17, R12, R23 ;  /* 0x0000000c11107224 */ /* 0x000fe400078e0217 */
[----:B------:R-:W-:Y:S02]  /*22a0*/  IMAD R23, R19, R9, R22 ;  /* 0x0000000913177224 */ /* 0x000fe400078e0216 */
[----:B------:R-:W-:-:S02]  /*22b0*/  IMAD R69, R62, -0x7e7ea7a3, R69 ;  /* 0x8181585d3e457824 */ /* 0x000fc400078e0245 */
[C---:B------:R-:W-:Y:S02]  /*22c0*/  IMAD R23, R18.reuse, R11, R23 ;  /* 0x0000000b12177224 */ /* 0x040fe400078e0217 */
[-C--:B------:R-:W-:Y:S01]  /*22d0*/  IMAD R22, R19, R12.reuse, R65 ;  /* 0x0000000c13167224 */ /* 0x080fe200078e0241 */
[----:B------:R-:W-:Y:S01]  /*22e0*/  LOP3.LUT R19, R67, 0xfffffffe, RZ, 0xc0, !PT ;  /* 0xfffffffe43137812 */ /* 0x000fe200078ec0ff */
[----:B------:R-:W-:Y:S02]  /*22f0*/  IMAD R69, R18, R12, R69 ;  /* 0x0000000c12457224 */ /* 0x000fe400078e0245 */
[----:B------:R-:W-:Y:S02]  /*2300*/  IMAD R17, R61, 0xdf490f1, RZ ;  /* 0x0df490f13d117824 */ /* 0x000fe400078e02ff */
[----:B------:R-:W-:Y:S01]  /*2310*/  IMAD R23, R62, -0x687e956f, R23 ;  /* 0x97816a913e177824 */ /* 0x000fe200078e0217 */
[----:B------:R-:W-:Y:S01]  /*2320*/  IADD3 R19, P4, PT, R19, R22, RZ ;  /* 0x0000001613137210 */ /* 0x000fe20007f9e0ff */
[----:B------:R-:W-:-:S02]  /*2330*/  IMAD R61, R61, 0x47b01102, RZ ;  /* 0x47b011023d3d7824 */ /* 0x000fc400078e02ff */
[----:B------:R-:W-:Y:S02]  /*2340*/  IMAD R69, R58, 0xc5e1a99, R69 ;  /* 0x0c5e1a993a457824 */ /* 0x000fe400078e0245 */
[----:B------:R-:W-:Y:S02]  /*2350*/  IMAD R17, R62, -0x47afba4a, R17 ;  /* 0xb85045b63e117824 */ /* 0x000fe400078e0211 */
[----:B------:R-:W-:Y:S02]  /*2360*/  IMAD R23, R58, -0x7ff8138b, R23 ;  /* 0x8007ec753a177824 */ /* 0x000fe400078e0217 */
[----:B------:R-:W-:Y:S02]  /*2370*/  IMAD R61, R62, -0x1ece5fd7, R61 ;  /* 0xe131a0293e3d7824 */ /* 0x000fe400078e023d */
[----:B------:R-:W-:Y:S02]  /*2380*/  IMAD R69, R60, 0x6871ca8d, R69 ;  /* 0x6871ca8d3c457824 */ /* 0x000fe400078e0245 */
[----:B------:R-:W-:-:S02]  /*2390*/  IMAD R66, R58, 0x681240c5, R17 ;  /* 0x681240c53a427824 */ /* 0x000fc400078e0211 */
[----:B------:R-:W-:Y:S02]  /*23a0*/  IMAD.X R17, RZ, RZ, RZ, P4 ;  /* 0x000000ffff117224 */ /* 0x000fe400020e06ff */
[----:B------:R-:W-:Y:S02]  /*23b0*/  IMAD R18, R60, 0x3c208c16, R23 ;  /* 0x3c208c163c127824 */ /* 0x000fe400078e0217 */
[----:B------:R-:W-:Y:S02]  /*23c0*/  IMAD R61, R58, 0x432eb066, R61 ;  /* 0x432eb0663a3d7824 */ /* 0x000fe400078e023d */
[----:B------:R-:W-:Y:S01]  /*23d0*/  IMAD R69, R69, -0x1b799c77, RZ ;  /* 0xe486638945457824 */ /* 0x000fe200078e02ff */
[----:B------:R-:W-:Y:S01]  /*23e0*/  IADD3 R17, P4, PT, R17, R64, RZ ;  /* 0x0000004011117210 */ /* 0x000fe20007f9e0ff */
[----:B------:R-:W-:-:S04]  /*23f0*/  IMAD.WIDE.U32 R22, R18, -0x1b799c77, RZ ;  /* 0xe486638912167825 */ /* 0x000fc800078e00ff */
[----:B------:R-:W-:Y:S02]  /*2400*/  IMAD.IADD R19, R19, 0x1, R66 ;  /* 0x0000000113137824 */ /* 0x000fe400078e0242 */
[----:B------:R-:W-:Y:S02]  /*2410*/  IMAD R64, R60, -0x7e7ea7a3, R61 ;  /* 0x8181585d3c407824 */ /* 0x000fe400078e023d */
[----:B------:R-:W-:Y:S02]  /*2420*/  IMAD R22, R18, -0x782df87e, R69 ;  /* 0x87d2078212167824 */ /* 0x000fe400078e0245 */
[----:B------:R-:W-:Y:S02]  /*2430*/  IMAD R61, R62, 0x30644e72, RZ ;  /* 0x30644e723e3d7824 */ /* 0x000fe400078e02ff */
[----:B------:R-:W-:Y:S02]  /*2440*/  IMAD R62, R9, R20, RZ ;  /* 0x00000014093e7224 */ /* 0x000fe400078e02ff */
[----:B------:R-:W-:Y:S01]  /*2450*/  IMAD R63, R60, -0x687e956f, R19 ;  /* 0x97816a913c3f7824 */ /* 0x000fe200078e0213 */
[----:B------:R-:W-:Y:S01]  /*2460*/  IADD3 R22, PT, PT, R23, R22, RZ ;  /* 0x0000001617167210 */ /* 0x000fe20007ffe0ff */
[----:B------:R-:W-:-:S02]  /*2470*/  IMAD R23, R21, R7, R62 ;  /* 0x0000000715177224 */ /* 0x000fc400078e023e */
[----:B------:R-:W-:Y:S01]  /*2480*/  IMAD R63, R18, -0x7ff8138b, R63 ;  /* 0x8007ec75123f7824 */ /* 0x000fe200078e023f */
[----:B------:R-:W-:Y:S01]  /*2490*/  LOP3.LUT R61, R61, 0xfffffffe, RZ, 0xc0, !PT ;  /* 0xfffffffe3d3d7812 */ /* 0x000fe200078ec0ff */
[----:B------:R-:W-:Y:S02]  /*24a0*/  IMAD.X R19, RZ, RZ, RZ, P4 ;  /* 0x000000ffff137224 */ /* 0x000fe400020e06ff */
[----:B------:R-:W-:Y:S02]  /*24b0*/  IMAD R23, R15, R11, R23 ;  /* 0x0000000b0f177224 */ /* 0x000fe400078e0217 */
[----:B------:R-:W-:Y:S01]  /*24c0*/  IMAD R63, R22, 0x3c208c16, R63 ;  /* 0x3c208c16163f7824 */ /* 0x000fe200078e023f */
[----:B------:R-:W-:Y:S01]  /*24d0*/  IADD3.X R62, PT, PT, RZ, RZ, RZ, P3, P0 ;  /* 0x000000ffff3e7210 */ /* 0x000fe20001fe04ff */
[----:B------:R-:W-:Y:S01]  /*24e0*/  IMAD.IADD R17, R17, 0x1, R64 ;  /* 0x0000000111117824 */ /* 0x000fe200078e0240 */
[----:B------:R-:W-:Y:S01]  /*24f0*/  IADD3 R61, P0, P3, R19, R16, R61 ;  /* 0x00000010133d7210 */ /* 0x000fe20007b1e03d */
[----:B------:R-:W-:Y:S01]  /*2500*/  IMAD R16, R14, R12, R23 ;  /* 0x0000000c0e107224 */ /* 0x000fe200078e0217 */
[----:B------:R-:W-:Y:S01]  /*2510*/  IADD3 R14, P4, PT, R63, 0x278302b9, RZ ;  /* 0x278302b93f0e7810 */ /* 0x000fe20007f9e0ff */
[----:B------:R-:W-:Y:S01]  /*2520*/  IMAD R17, R18, 0xc5e1a99, R17 ;  /* 0x0c5e1a9912117824 */ /* 0x000fe200078e0211 */
[----:B------:R-:W-:-:S02]  /*2530*/  IADD3.X R23, PT, PT, RZ, RZ, RZ, P0, P3 ;  /* 0x000000ffff177210 */ /* 0x000fc400007e64ff */
[----:B------:R-:W-:Y:S01]  /*2540*/  SHF.R.S32.HI R19, RZ, 0x1f, R59 ;  /* 0x0000001fff137819 */ /* 0x000fe2000001143b */
[C---:B------:R-:W-:Y:S01]  /*2550*/  IMAD R59, R58.reuse, 0xdf490f1, RZ ;  /* 0x0df490f13a3b7824 */ /* 0x040fe200078e02ff */
[----:B------:R-:W-:Y:S01]  /*2560*/  IADD3 R13, P3, P0, R13, -0x7e7ea7a3, R62 ;  /* 0x8181585d0d0d7810 */ /* 0x000fe2000787e03e */
[----:B------:R-:W-:Y:S01]  /*2570*/  IMAD.X R62, RZ, RZ, -0x1, P4 ;  /* 0xffffffffff3e7424 */ /* 0x000fe200020e06ff */
[----:B------:R-:W-:Y:S01]  /*2580*/  IADD3.X R19, PT, PT, RZ, -0x1, R19, P5, P6 ;  /* 0xffffffffff137810 */ /* 0x000fe20002fec413 */
[----:B------:R-:W-:Y:S02]  /*2590*/  IMAD R63, R58, 0x47b01102, RZ ;  /* 0x47b011023a3f7824 */ /* 0x000fe400078e02ff */
[----:B------:R-:W-:Y:S01]  /*25a0*/  IMAD R65, R22, 0x6871ca8d, R17 ;  /* 0x6871ca8d16417824 */ /* 0x000fe200078e0211 */
[----:B------:R-:W-:Y:S01]  /*25b0*/  IADD3 R23, P5, PT, R23, R16, RZ ;  /* 0x0000001017177210 */ /* 0x000fe20007fbe0ff */
[----:B------:R-:W-:Y:S01]  /*25c0*/  IMAD R17, R21, R9, RZ ;  /* 0x0000000915117224 */ /* 0x000fe200078e02ff */
[----:B------:R-:W-:Y:S01]  /*25d0*/  SHF.R.S32.HI R16, RZ, 0x1f, R62 ;  /* 0x0000001fff107819 */ /* 0x000fe2000001143e */
[----:B------:R-:W-:-:S02]  /*25e0*/  IMAD R59, R60, -0x47afba4a, R59 ;  /* 0xb85045b63c3b7824 */ /* 0x000fc400078e023b */
[----:B------:R-:W-:Y:S02]  /*25f0*/  IMAD R63, R60, -0x1ece5fd7, R63 ;  /* 0xe131a0293c3f7824 */ /* 0x000fe400078e023f */
[----:B------:R-:W-:Y:S01]  /*2600*/  IMAD R17, R20, R11, R17 ;  /* 0x0000000b14117224 */ /* 0x000fe200078e0211 */
[----:B------:R-:W-:Y:S01]  /*2610*/  IADD3 R16, P4, P6, R65, -0x3c208c16, R16 ;  /* 0xc3df73ea41107810 */ /* 0x000fe20007e9e010 */
[C---:B------:R-:W-:Y:S01]  /*2620*/  IMAD R58, R18.reuse, 0x681240c5, R59 ;  /* 0x681240c5123a7824 */ /* 0x040fe200078e023b */
[----:B------:R-:W-:Y:S01]  /*2630*/  SHF.R.S32.HI R62, RZ, 0x1f, R62 ;  /* 0x0000001fff3e7819 */ /* 0x000fe2000001143e */
[----:B------:R-:W-:Y:S02]  /*2640*/  IMAD R64, R18, 0x432eb066, R63 ;  /* 0x432eb06612407824 */ /* 0x000fe400078e023f */
[----:B------:R-:W-:Y:S02]  /*2650*/  IMAD R59, R60, 0x30644e72, RZ ;  /* 0x30644e723c3b7824 */ /* 0x000fe400078e02ff */
[----:B------:R-:W-:Y:S01]  /*2660*/  IMAD R63, R15, R12, R17 ;  /* 0x0000000c0f3f7224 */ /* 0x000fe200078e0211 */
[----:B------:R-:W-:Y:S01]  /*2670*/  IADD3.X R62, PT, PT, RZ, -0x1, R62, P4, P6 ;  /* 0xffffffffff3e7810 */ /* 0x000fe200027ec43e */
[----:B------:R-:W-:Y:S01]  /*2680*/  IMAD.IADD R15, R61, 0x1, R58 ;  /* 0x000000013d0f7824 */ /* 0x000fe200078e023a */
[----:B------:R-:W-:Y:S01]  /*2690*/  LOP3.LUT R59, R59, 0xfffffffe, RZ, 0xc0, !PT ;  /* 0xfffffffe3b3b7812 */ /* 0x000fe200078ec0ff */
[----:B------:R-:W-:Y:S01]  /*26a0*/  IMAD.X R60, RZ, RZ, RZ, P5 ;  /* 0x000000ffff3c7224 */ /* 0x000fe200028e06ff */
[----:B------:R-:W-:Y:S01]  /*26b0*/  SHF.R.S32.HI R58, RZ, 0x1f, R62 ;  /* 0x0000001fff3a7819 */ /* 0x000fe2000001143e */
[----:B------:R-:W-:Y:S01]  /*26c0*/  IMAD R15, R22, -0x687e956f, R15 ;  /* 0x97816a91160f7824 */ /* 0x000fe200078e020f */
[----:B------:R-:W-:-:S02]  /*26d0*/  IADD3 R14, P6, PT, R14, -0x278302b9, RZ ;  /* 0xd87cfd470e0e7810 */ /* 0x000fc40007fde0ff */
[----:B------:R-:W-:Y:S02]  /*26e0*/  IADD3 R59, P4, P5, R60, R59, R63 ;  /* 0x0000003b3c3b7210 */ /* 0x000fe40007d9e03f */
[----:B------:R-:W-:Y:S02]  /*26f0*/  IADD3.X R60, PT, PT, RZ, RZ, RZ, P3, P0 ;  /* 0x000000ffff3c7210 */ /* 0x000fe40001fe04ff */
[----:B------:R-:W-:Y:S01]  /*2700*/  IADD3 R58, P0, P3, R15, -0x6871ca8d, R58 ;  /* 0x978e35730f3a7810 */ /* 0x000fe20007b1e03a */
[----:B------:R-:W-:Y:S01]  /*2710*/  IMAD.X R15, RZ, RZ, RZ, P6 ;  /* 0x000000ffff0f7224 */ /* 0x000fe200030e06ff */
[----:B------:R-:W-:Y:S01]  /*2720*/  SHF.R.S32.HI R62, RZ, 0x1f, R62 ;  /* 0x0000001fff3e7819 */ /* 0x000fe2000001143e */
[----:B------:R-:W-:Y:S01]  /*2730*/  IMAD.IADD R17, R23, 0x1, R64 ;  /* 0x0000000117117824 */ /* 0x000fe200078e0240 */
[----:B------:R-:W-:Y:S01]  /*2740*/  IADD3.X R23, PT, PT, RZ, RZ, RZ, P4, P5 ;  /* 0x000000ffff177210 */ /* 0x000fe200027ea4ff */
[----:B------:R-:W-:Y:S01]  /*2750*/  IMAD R61, R11, R21, RZ ;  /* 0x000000150b3d7224 */ /* 0x000fe200078e02ff */
[----:B------:R-:W-:-:S02]  /*2760*/  IADD3 R15, P4, P5, R15, 0x3c208c16, R16 ;  /* 0x3c208c160f0f7810 */ /* 0x000fc40007d9e010 */
[----:B------:R-:W-:Y:S01]  /*2770*/  IADD3.X R62, PT, PT, RZ, -0x1, R62, P0, P3 ;  /* 0xffffffffff3e7810 */ /* 0x000fe200007e643e */
[----:B------:R-:W-:Y:S01]  /*2780*/  IMAD R64, R22, -0x7e7ea7a3, R17 ;  /* 0x8181585d16407824 */ /* 0x000fe200078e0211 */
[----:B------:R-:W-:Y:S01]  /*2790*/  IADD3 R16, P3, P0, R25, -0x47afba4a, R60 ;  /* 0xb85045b619107810 */ /* 0x000fe2000787e03c */
[----:B------:R-:W-:Y:S01]  /*27a0*/  IMAD R20, R20, R12, R61 ;  /* 0x0000000c14147224 */ /* 0x000fe200078e023d */
[----:B------:R-:W-:Y:S02]  /*27b0*/  IADD3.X R17, PT, PT, RZ, RZ, RZ, P4, P5 ;  /* 0x000000ffff117210 */ /* 0x000fe400027ea4ff */
[----:B------:R-:W-:Y:S02]  /*27c0*/  SHF.R.S32.HI R25, RZ, 0x1f, R62 ;  /* 0x0000001fff197819 */ /* 0x000fe4000001143e */
[----:B------:R-:W-:Y:S02]  /*27d0*/  IADD3.X R60, PT, PT, RZ, RZ, RZ, P2, P1 ;  /* 0x000000ffff3c7210 */ /* 0x000fe400017e24ff */
[----:B------:R-:W-:-:S02]  /*27e0*/  IADD3 R17, P2, P6, R58, 0x6871ca8d, R17 ;  /* 0x6871ca8d3a117810 */ /* 0x000fc40007e5e011 */
[----:B------:R-:W-:Y:S02]  /*27f0*/  IADD3 R25, P1, P5, R64, 0x687e956f, R25 ;  /* 0x687e956f40197810 */ /* 0x000fe40007d3e019 */
[----:B------:R-:W-:Y:S01]  /*2800*/  SHF.R.S32.HI R62, RZ, 0x1f, R62 ;  /* 0x0000001fff3e7819 */ /* 0x000fe2000001143e */
[----:B------:R-:W-:Y:S01]  /*2810*/  IMAD R63, R18, 0xdf490f1, R59 ;  /* 0x0df490f1123f7824 */ /* 0x000fe200078e023b */
[----:B------:R-:W-:Y:S02]  /*2820*/  IADD3 R23, P4, PT, R23, R20, RZ ;  /* 0x0000001417177210 */ /* 0x000fe40007f9e0ff */
[----:B------:R-:W-:Y:S02]  /*2830*/  SHF.R.S32.HI R61, RZ, 0x1f, R19 ;  /* 0x0000001fff3d7819 */ /* 0x000fe40000011413 */
[----:B------:R-:W-:Y:S02]  /*2840*/  IADD3.X R20, PT, PT, RZ, RZ, RZ, P2, P6 ;  /* 0x000000ffff147210 */ /* 0x000fe400017ec4ff */
[----:B------:R-:W-:-:S02]  /*2850*/  IADD3.X R62, PT, PT, RZ, -0x1, R62, P1, P5 ;  /* 0xffffffffff3e7810 */ /* 0x000fc40000fea43e */
[----:B------:R-:W-:Y:S01]  /*2860*/  IADD3 RZ, P2, PT, RZ, R24, RZ ;  /* 0x00000018ffff7210 */ /* 0x000fe20007f5e0ff */
[----:B------:R-:W-:Y:S01]  /*2870*/  IMAD R58, R22, -0x47afba4a, R63 ;  /* 0xb85045b6163a7824 */ /* 0x000fe200078e023f */
[----:B------:R-:W-:Y:S01]  /*2880*/  IADD3 R24, P5, P1, R24, 0x1ece5fd7, R61 ;  /* 0x1ece5fd718187810 */ /* 0x000fe200079be03d */
[----:B------:R-:W-:Y:S01]  /*2890*/  IMAD R61, R18, 0x47b01102, R23 ;  /* 0x47b01102123d7824 */ /* 0x000fe200078e0217 */
[----:B------:R-:W-:Y:S02]  /*28a0*/  SHF.R.S32.HI R59, RZ, 0x1f, R19 ;  /* 0x0000001fff3b7819 */ /* 0x000fe40000011413 */
[----:B------:R-:W-:Y:S02]  /*28b0*/  SHF.R.S32.HI R23, RZ, 0x1f, R62 ;  /* 0x0000001fff177819 */ /* 0x000fe4000001143e */
[----:B------:R-:W-:Y:S02]  /*28c0*/  IADD3.X R19, PT, PT, RZ, RZ, RZ, P3, P0 ;  /* 0x000000ffff137210 */ /* 0x000fe40001fe04ff */
[----:B------:R-:W-:-:S02]  /*28d0*/  IADD3.X R59, PT, PT, RZ, -0x1, R59, P5, P1 ;  /* 0xffffffffff3b7810 */ /* 0x000fc40002fe243b */
[----:B------:R-:W-:Y:S02]  /*28e0*/  IADD3 R18, P0, P3, R25, -0x687e956f, R20 ;  /* 0x97816a9119127810 */ /* 0x000fe40007b1e014 */
[----:B------:R-:W-:Y:S01]  /*28f0*/  IADD3 R23, P5, P1, R58, 0x7e7ea7a3, R23 ;  /* 0x7e7ea7a33a177810 */ /* 0x000fe200079be017 */
[----:B------:R-:W-:Y:S01]  /*2900*/  IMAD R58, R22, 0x30644e72, RZ ;  /* 0x30644e72163a7824 */ /* 0x000fe200078e02ff */
[----:B------:R-:W-:Y:S01]  /*2910*/  IADD3.X R20, PT, PT, RZ, RZ, RZ, P0, P3 ;  /* 0x000000ffff147210 */ /* 0x000fe200007e64ff */
[----:B------:R-:W-:Y:S01]  /*2920*/  IMAD R25, R12, R21, RZ ;  /* 0x000000150c197224 */ /* 0x000fe200078e02ff */
[----:B------:R-:W-:Y:S02]  /*2930*/  SHF.R.S32.HI R62, RZ, 0x1f, R62 ;  /* 0x0000001fff3e7819 */ /* 0x000fe4000001143e */
[----:B------:R-:W-:Y:S02]  /*2940*/  IADD3 R19, P0, P3, R24, -0x1ece5fd7, R19 ;  /* 0xe131a02918137810 */ /* 0x000fe40007b1e013 */
[----:B------:R-:W-:-:S02]  /*2950*/  LOP3.LUT R24, R58, 0xfffffffe, RZ, 0xc0, !PT ;  /* 0xfffffffe3a187812 */ /* 0x000fc400078ec0ff */
[----:B------:R-:W-:Y:S02]  /*2960*/  IADD3.X R21, PT, PT, RZ, RZ, RZ, P4, !PT ;  /* 0x000000ffff157210 */ /* 0x000fe400027fe4ff */
[----:B------:R-:W-:Y:S02]  /*2970*/  IADD3.X R62, PT, PT, RZ, -0x1, R62, P5, P1 ;  /* 0xffffffffff3e7810 */ /* 0x000fe40002fe243e */
[----:B------:R-:W-:Y:S01]  /*2980*/  LEA.HI.X.SX32 R59, R59, R60, 0x1, P2 ;  /* 0x0000003c3b3b7211 */ /* 0x000fe200010f0eff */
[C---:B------:R-:W-:Y:S01]  /*2990*/  IMAD R58, R4.reuse, R42, RZ ;  /* 0x0000002a043a7224 */ /* 0x040fe200078e02ff */
[----:B------:R-:W-:Y:S01]  /*29a0*/  IADD3 R20, P4, P5, R23, -0x7e7ea7a3, R20 ;  /* 0x8181585d17147810 */ /* 0x000fe20007d9e014 */
[C---:B------:R-:W-:Y:S01]  /*29b0*/  IMAD R23, R4.reuse, R43, RZ ;  /* 0x0000002b04177224 */ /* 0x040fe200078e02ff */
[----:B------:R-:W-:Y:S01]  /*29c0*/  IADD3 R24, P2, P1, R21, R24, R25 ;  /* 0x0000001815187210 */ /* 0x000fe2000795e019 */
[----:B------:R-:W-:Y:S02]  /*29d0*/  IMAD R25, R4, R45, RZ ;  /* 0x0000002d04197224 */ /* 0x000fe400078e02ff */
[----:B------:R-:W-:Y:S01]  /*29e0*/  IMAD R61, R22, -0x1ece5fd7, R61 ;  /* 0xe131a029163d7824 */ /* 0x000fe200078e023d */
[----:B------:R-:W-:Y:S01]  /*29f0*/  SHF.R.S32.HI R22, RZ, 0x1f, R62 ;  /* 0x0000001fff167819 */ /* 0x000fe2000001143e */
[----:B------:R-:W-:Y:S01]  /*2a00*/  IMAD R23, R42, R6, R23 ;  /* 0x000000062a177224 */ /* 0x000fe200078e0217 */
[----:B------:R-:W-:Y:S01]  /*2a10*/  IADD3.X R21, PT, PT, RZ, RZ, RZ, P4, P5 ;  /* 0x000000ffff157210 */ /* 0x000fe200027ea4ff */
[----:B------:R-:W-:Y:S01]  /*2a20*/  IMAD R63, R58, 0xc5e1a99, R25 ;  /* 0x0c5e1a993a3f7824 */ /* 0x000fe200078e0219 */
[----:B------:R-:W-:Y:S01]  /*2a30*/  IADD3 R22, P4, P5, R61, 0x47afba4a, R22 ;  /* 0x47afba4a3d167810 */ /* 0x000fe20007d9e016 */
[----:B------:R-:W-:Y:S01]  /*2a40*/  IMAD R25, R4, R44, RZ ;  /* 0x0000002c04197224 */ /* 0x000fe200078e02ff */
[----:B------:R-:W-:Y:S01]  /*2a50*/  SHF.R.S32.HI R62, RZ, 0x1f, R62 ;  /* 0x0000001fff3e7819 */ /* 0x000fe2000001143e */
[----:B------:R-:W-:-:S02]  /*2a60*/  IMAD R61, R23, -0x1b799c77, RZ ;  /* 0xe4866389173d7824 */ /* 0x000fc400078e02ff */
[----:B------:R-:W-:Y:S01]  /*2a70*/  IMAD R63, R44, R6, R63 ;  /* 0x000000062c3f7224 */ /* 0x000fe200078e023f */
[----:B------:R-:W-:Y:S01]  /*2a80*/  IADD3.X R62, PT, PT, RZ, -0x1, R62, P4, P5 ;  /* 0xffffffffff3e7810 */ /* 0x000fe200027ea43e */
[----:B------:R-:W-:Y:S01]  /*2a90*/  IMAD R65, R58, -0x7ff8138b, R25 ;  /* 0x8007ec753a417824 */ /* 0x000fe200078e0219 */
[----:B------:R-:W-:Y:S01]  /*2aa0*/  IADD3 R21, P5, P6, R22, -0x47afba4a, R21 ;  /* 0xb85045b616157810 */ /* 0x000fe20007ebe015 */
[----:B------:R-:W-:Y:S01]  /*2ab0*/  IMAD.WIDE.U32 R22, R58, -0x1b799c77, RZ ;  /* 0xe48663893a167825 */ /* 0x000fe200078e00ff */
[----:B------:R-:W-:-:S03]  /*2ac0*/  SHF.R.S32.HI R25, RZ, 0x1f, R62 ;  /* 0x0000001fff197819 */ /* 0x000fc6000001143e */
[----:B------:R-:W-:Y:S02]  /*2ad0*/  IMAD R61, R58, -0x782df87e, R61 ;  /* 0x87d207823a3d7824 */ /* 0x000fe400078e023d */
[C---:B------:R-:W-:Y:S02]  /*2ae0*/  IMAD R67, R43.reuse, R8, R63 ;  /* 0x000000082b437224 */ /* 0x040fe400078e023f */
[----:B------:R-:W-:Y:S01]  /*2af0*/  IMAD R65, R43, R6, R65 ;  /* 0x000000062b417224 */ /* 0x000fe200078e0241 */
[----:B------:R-:W-:Y:S01]  /*2b00*/  IADD3.X R63, PT, PT, RZ, RZ, RZ, P2, P1 ;  /* 0x000000ffff3f7210 */ /* 0x000fe200017e24ff */
[----:B------:R-:W-:Y:S01]  /*2b10*/  IMAD.IADD R60, R23, 0x1, R61 ;  /* 0x00000001173c7824 */ /* 0x000fe200078e023d */
[----:B------:R-:W-:Y:S01]  /*2b20*/  IADD3 R25, P1, P2, R24, 0x1ece5fd7, R25 ;  /* 0x1ece5fd718197810 */ /* 0x000fe20007a3e019 */
[C---:B------:R-:W-:Y:S01]  /*2b30*/  IMAD R67, R42.reuse, R10, R67 ;  /* 0x0000000a2a437224 */ /* 0x040fe200078e0243 */
[----:B------:R-:W-:Y:S01]  /*2b40*/  SHF.R.S32.HI R62, RZ, 0x1f, R62 ;  /* 0x0000001fff3e7819 */ /* 0x000fe2000001143e */
[----:B------:R-:W-:Y:S01]  /*2b50*/  IMAD R61, R42, R8, R65 ;  /* 0x000000082a3d7224 */ /* 0x000fe200078e0241 */
[----:B------:R-:W-:Y:S01]  /*2b60*/  IADD3.X R22, PT, PT, RZ, RZ, RZ, P5, P6 ;  /* 0x000000ffff167210 */ /* 0x000fe20002fec4ff */
[C---:B------:R-:W-:Y:S01]  /*2b70*/  IMAD R67, R60.reuse, 0x6871ca8d, R67 ;  /* 0x6871ca8d3c437824 */ /* 0x040fe200078e0243 */
[----:B------:R-:W-:Y:S01]  /*2b80*/  IADD3 RZ, P4, PT, RZ, R24, RZ ;  /* 0x00000018ffff7210 */ /* 0x000fe20007f9e0ff */
[----:B------:R-:W-:Y:S01]  /*2b90*/  IMAD R61, R60, 0x3c208c16, R61 ;  /* 0x3c208c163c3d7824 */ /* 0x000fe200078e023d */
[----:B------:R-:W-:-:S02]  /*2ba0*/  IADD3.X R62, PT, PT, RZ, -0x1, R62, P1, P2 ;  /* 0xffffffffff3e7810 */ /* 0x000fc40000fe443e */
[----:B------:R-:W-:Y:S01]  /*2bb0*/  IADD3 R22, P2, P5, R25, -0x1ece5fd7, R22 ;  /* 0xe131a02919167810 */ /* 0x000fe20007d5e016 */
[----:B------:R-:W-:Y:S01]  /*2bc0*/  IMAD R64, R67, -0x1b799c77, RZ ;  /* 0xe486638943407824 */ /* 0x000fe200078e02ff */
[----:B------:R-:W-:Y:S01]  /*2bd0*/  LEA.HI.X.SX32 R62, R62, R63, 0x1, P4 ;  /* 0x0000003f3e3e7211 */ /* 0x000fe200020f0eff */
[C---:B------:R-:W-:Y:S01]  /*2be0*/  IMAD.WIDE.U32 R24, R61.reuse, -0x1b799c77, RZ ;  /* 0xe48663893d187825 */ /* 0x040fe200078e00ff */
[----:B------:R-:W-:Y:S02]  /*2bf0*/  IADD3 RZ, P1, PT, RZ, R19, RZ ;  /* 0x00000013ffff7210 */ /* 0x000fe40007f3e0ff */
[----:B------:R-:W-:Y:S01]  /*2c00*/  IADD3.X R24, PT, PT, RZ, RZ, RZ, P0, P3 ;  /* 0x000000ffff187210 */ /* 0x000fe200007e64ff */
[----:B------:R-:W-:Y:S01]  /*2c10*/  IMAD R65, R4, R47, RZ ;  /* 0x0000002f04417224 */ /* 0x000fe200078e02ff */
[----:B------:R-:W-:Y:S02]  /*2c20*/  IADD3 RZ, P0, PT, RZ, R22, RZ ;  /* 0x00000016ffff7210 */ /* 0x000fe40007f1e0ff */
[----:B------:R-:W-:Y:S01]  /*2c30*/  IADD3.X R63, PT, PT, RZ, RZ, RZ, P2, P5 ;  /* 0x000000ffff3f7210 */ /* 0x000fe200017ea4ff */
[----:B------:R-:W-:-:S02]  /*2c40*/  IMAD R67, R61, -0x782df87e, R64 ;  /* 0x87d207823d437824 */ /* 0x000fc400078e0240 */
[----:B------:R-:W-:Y:S02]  /*2c50*/  IMAD.X R23, R59, 0x1, R24, P1 ;  /* 0x000000013b177824 */ /* 0x000fe400008e0618 */
[----:B------:R-:W-:Y:S02]  /*2c60*/  IMAD R65, R58, 0x432eb066, R65 ;  /* 0x432eb0663a417824 */ /* 0x000fe400078e0241 */
[----:B------:R-:W-:Y:S02]  /*2c70*/  IMAD.X R24, R62, 0x1, R63, P0 ;  /* 0x000000013e187824 */ /* 0x000fe400000e063f */
[----:B------:R-:W-:Y:S02]  /*2c80*/  IMAD.IADD R62, R25, 0x1, R67 ;  /* 0x00000001193e7824 */ /* 0x000fe400078e0243 */
[----:B------:R-:W-:Y:S02]  /*2c90*/  IMAD R25, R4, R46, RZ ;  /* 0x0000002e04197224 */ /* 0x000fe400078e02ff */
[----:B------:R-:W-:-:S02]  /*2ca0*/  IMAD R65, R46, R6, R65 ;  /* 0x000000062e417224 */ /* 0x000fc400078e0241 */
[C---:B------:R-:W-:Y:S02]  /*2cb0*/  IMAD R63, R4.reuse, R49, RZ ;  /* 0x00000031043f7224 */ /* 0x040fe400078e02ff */
[----:B------:R-:W-:Y:S02]  /*2cc0*/  IMAD R59, R4, R48, RZ ;  /* 0x00000030043b7224 */ /* 0x000fe400078e02ff */
[C---:B------:R-:W-:Y:S02]  /*2cd0*/  IMAD R25, R58.reuse, 0x681240c5, R25 ;  /* 0x681240c53a197824 */ /* 0x040fe400078e0219 */
[----:B------:R-:W-:Y:S02]  /*2ce0*/  IMAD R65, R45, R8, R65 ;  /* 0x000000082d417224 */ /* 0x000fe400078e0241 */
[C---:B------:R-:W-:Y:S02]  /*2cf0*/  IMAD R67, R58.reuse, 0x47b01102, R63 ;  /* 0x47b011023a437824 */ /* 0x040fe400078e023f */
[----:B------:R-:W-:-:S02]  /*2d00*/  IMAD R63, R58, 0xdf490f1, R59 ;  /* 0x0df490f13a3f7824 */ /* 0x000fc400078e023b */
[----:B------:R-:W-:Y:S02]  /*2d10*/  IMAD R59, R45, R6, R25 ;  /* 0x000000062d3b7224 */ /* 0x000fe400078e0219 */
[C---:B------:R-:W-:Y:S02]  /*2d20*/  IMAD R65, R44.reuse, R10, R65 ;  /* 0x0000000a2c417224 */ /* 0x040fe400078e0241 */
[----:B------:R-:W-:Y:S02]  /*2d30*/  IMAD R59, R44, R8, R59 ;  /* 0x000000082c3b7224 */ /* 0x000fe400078e023b */
[----:B------:R-:W-:Y:S02]  /*2d40*/  IMAD R58, R60, -0x7e7ea7a3, R65 ;  /* 0x8181585d3c3a7824 */ /* 0x000fe400078e0241 */
[----:B------:R-:W-:Y:S02]  /*2d50*/  IMAD R25, R6, R49, RZ ;  /* 0x0000003106197224 */ /* 0x000fe400078e02ff */
[----:B------:R-:W-:-:S02]  /*2d60*/  IMAD R59, R43, R10, R59 ;  /* 0x0000000a2b3b7224 */ /* 0x000fc400078e023b */
[----:B------:R-:W-:Y:S02]  /*2d70*/  IMAD R65, R47, R6, R63 ;  /* 0x000000062f417224 */ /* 0x000fe400078e023f */
[----:B------:R-:W-:Y:S02]  /*2d80*/  IMAD R63, R61, 0xc5e1a99, R58 ;  /* 0x0c5e1a993d3f7824 */ /* 0x000fe400078e023a */
[----:B------:R-:W-:Y:S02]  /*2d90*/  IMAD R25, R48, R8, R25 ;  /* 0x0000000830197224 */ /* 0x000fe400078e0219 */
[----:B------:R-:W-:Y:S02]  /*2da0*/  IMAD R58, R60, -0x687e956f, R59 ;  /* 0x97816a913c3a7824 */ /* 0x000fe400078e023b */
[----:B------:R-:W-:Y:S02]  /*2db0*/  IMAD R63, R43, R13, R63 ;  /* 0x0000000d2b3f7224 */ /* 0x000fe400078e023f */
[----:B------:R-:W-:-:S02]  /*2dc0*/  IMAD R25, R47, R10, R25 ;  /* 0x0000000a2f197224 */ /* 0x000fc400078e0219 */
[----:B------:R-:W-:Y:S02]  /*2dd0*/  IMAD R58, R61, -0x7ff8138b, R58 ;  /* 0x8007ec753d3a7824 */ /* 0x000fe400078e023a */
[----:B------:R-:W-:Y:S02]  /*2de0*/  IMAD R63, R42, R16, R63 ;  /* 0x000000102a3f7224 */ /* 0x000fe400078e023f */
[-C--:B------:R-:W-:Y:S02]  /*2df0*/  IMAD R25, R46, R13.reuse, R25 ;  /* 0x0000000d2e197224 */ /* 0x080fe400078e0219 */
[----:B------:R-:W-:Y:S02]  /*2e00*/  IMAD R67, R48, R6, R67 ;  /* 0x0000000630437224 */ /* 0x000fe400078e0243 */
[----:B------:R-:W-:Y:S02]  /*2e10*/  IMAD R59, R42, R13, R58 ;  /* 0x0000000d2a3b7224 */ /* 0x000fe400078e023a */
[----:B------:R-:W-:-:S02]  /*2e20*/  IMAD R63, R62, 0x6871ca8d, R63 ;  /* 0x6871ca8d3e3f7824 */ /* 0x000fc400078e023f */
[----:B------:R-:W-:Y:S02]  /*2e30*/  IMAD R65, R46, R8, R65 ;  /* 0x000000082e417224 */ /* 0x000fe400078e0241 */
[----:B------:R-:W-:Y:S02]  /*2e40*/  IMAD R58, R45, R16, R25 ;  /* 0x000000102d3a7224 */ /* 0x000fe400078e0219 */
[----:B------:R-:W-:Y:S02]  /*2e50*/  IMAD R69, R47, R8, R67 ;  /* 0x000000082f457224 */ /* 0x000fe400078e0243 */
[----:B------:R-:W-:Y:S02]  /*2e60*/  IMAD R25, R62, 0x3c208c16, R59 ;  /* 0x3c208c163e197824 */ /* 0x000fe400078e023b */
[----:B------:R-:W-:Y:S02]  /*2e70*/  IMAD R66, R63, -0x1b799c77, RZ ;  /* 0xe48663893f427824 */ /* 0x000fe400078e02ff */
[----:B------:R-:W-:-:S02]  /*2e80*/  IMAD R67, R45, R10, R65 ;  /* 0x0000000a2d437224 */ /* 0x000fc400078e0241 */
[----:B------:R-:W-:Y:S02]  /*2e90*/  IMAD R63, R44, R19, R58 ;  /* 0x000000132c3f7224 */ /* 0x000fe400078e023a */
[----:B------:R-:W-:Y:S02]  /*2ea0*/  IMAD R69, R46, R10, R69 ;  /* 0x0000000a2e457224 */ /* 0x000fe400078e0245 */
[----:B------:R-:W-:-:S04]  /*2eb0*/  IMAD.WIDE.U32 R58, R25, -0x1b799c77, RZ ;  /* 0xe4866389193a7825 */ /* 0x000fc800078e00ff */
[----:B------:R-:W-:Y:S02]  /*2ec0*/  IMAD R58, R25, -0x782df87e, R66 ;  /* 0x87d20782193a7824 */ /* 0x000fe400078e0242 */
[C---:B------:R-:W-:Y:S02]  /*2ed0*/  IMAD R64, R60.reuse, 0x30644e72, RZ ;  /* 0x30644e723c407824 */ /* 0x040fe400078e02ff */
[C---:B------:R-:W-:Y:S02]  /*2ee0*/  IMAD R66, R60.reuse, -0x47afba4a, R67 ;  /* 0xb85045b63c427824 */ /* 0x040fe400078e0243 */
[----:B------:R-:W-:Y:S02]  /*2ef0*/  IMAD R60, R60, -0x1ece5fd7, R69 ;  /* 0xe131a0293c3c7824 */ /* 0x000fe400078e0245 */
[----:B------:R-:W-:Y:S02]  /*2f00*/  IMAD R67, R8, R49, RZ ;  /* 0x0000003108437224 */ /* 0x000fe400078e02ff */
[----:B------:R-:W-:-:S02]  /*2f10*/  IMAD R60, R61, 0x432eb066, R60 ;  /* 0x432eb0663d3c7824 */ /* 0x000fc400078e023c */
[----:B------:R-:W-:Y:S02]  /*2f20*/  IMAD R67, R48, R10, R67 ;  /* 0x0000000a30437224 */ /* 0x000fe400078e0243 */
[----:B------:R-:W-:Y:S01]  /*2f30*/  IMAD R71, R45, R13, R60 ;  /* 0x0000000d2d477224 */ /* 0x000fe200078e023c */
[----:B------:R-:W-:Y:S01]  /*2f40*/  LOP3.LUT R64, R64, 0xfffffffe, RZ, 0xc0, !PT ;  /* 0xfffffffe40407812 */ /* 0x000fe200078ec0ff */
[----:B------:R-:W-:Y:S02]  /*2f50*/  IMAD R65, R43, R23, R63 ;  /* 0x000000172b417224 */ /* 0x000fe400078e023f */
[----:B------:R-:W-:Y:S02]  /*2f60*/  IMAD R67, R47, R13, R67 ;  /* 0x0000000d2f437224 */ /* 0x000fe400078e0243 */
[----:B------:R-:W-:Y:S02]  /*2f70*/  IMAD R66, R61, 0x681240c5, R66 ;  /* 0x681240c53d427824 */ /* 0x000fe400078e0242 */
[-C--:B------:R-:W-:Y:S01]  /*2f80*/  IMAD R71, R44, R16.reuse, R71 ;  /* 0x000000102c477224 */ /* 0x080fe200078e0247 */
[----:B------:R-:W-:Y:S01]  /*2f90*/  IADD3 R64, P0, PT, R64, R65, RZ ;  /* 0x0000004140407210 */ /* 0x000fe20007f1e0ff */
[----:B------:R-:W-:-:S02]  /*2fa0*/  IMAD R67, R46, R16, R67 ;  /* 0x000000102e437224 */ /* 0x000fc400078e0243 */
[----:B------:R-:W-:Y:S02]  /*2fb0*/  IMAD R65, R61, 0xdf490f1, RZ ;  /* 0x0df490f13d417824 */ /* 0x000fe400078e02ff */
[----:B------:R-:W-:Y:S02]  /*2fc0*/  IMAD R69, R44, R13, R66 ;  /* 0x0000000d2c457224 */ /* 0x000fe400078e0242 */
[-C--:B------:R-:W-:Y:S02]  /*2fd0*/  IMAD R71, R43, R19.reuse, R71 ;  /* 0x000000132b477224 */ /* 0x080fe400078e0247 */
[----:B------:R-:W-:Y:S02]  /*2fe0*/  IMAD R61, R61, 0x47b01102, RZ ;  /* 0x47b011023d3d7824 */ /* 0x000fe400078e02ff */
[----:B------:R-:W-:Y:S02]  /*2ff0*/  IMAD R67, R45, R19, R67 ;  /* 0x000000132d437224 */ /* 0x000fe400078e0243 */
[----:B------:R-:W-:-:S02]  /*3000*/  IMAD R69, R43, R16, R69 ;  /* 0x000000102b457224 */ /* 0x000fc400078e0245 */
[C---:B------:R-:W-:Y:S02]  /*3010*/  IMAD R71, R62.reuse, -0x7e7ea7a3, R71 ;  /* 0x8181585d3e477824 */ /* 0x040fe400078e0247 */
[----:B------:R-:W-:Y:S02]  /*3020*/  IMAD.IADD R63, R59, 0x1, R58 ;  /* 0x000000013b3f7824 */ /* 0x000fe400078e023a */
[----:B------:R-:W-:Y:S02]  /*3030*/  IMAD R68, R62, -0x1ece5fd7, R61 ;  /* 0xe131a0293e447824 */ /* 0x000fe400078e023d */
[----:B------:R-:W-:Y:S02]  /*3040*/  IMAD R58, R44, R23, R67 ;  /* 0x000000172c3a7224 */ /* 0x000fe400078e0243 */
[----:B------:R-:W-:Y:S02]  /*3050*/  IMAD.X R61, RZ, RZ, RZ, P0 ;  /* 0x000000ffff3d7224 */ /* 0x000fe400000e06ff */
[----:B------:R-:W-:-:S02]  /*3060*/  IMAD R59, R10, R49, RZ ;  /* 0x000000310a3b7224 */ /* 0x000fc400078e02ff */
[C---:B------:R-:W-:Y:S02]  /*3070*/  IMAD R69, R42.reuse, R19, R69 ;  /* 0x000000132a457224 */ /* 0x040fe400078e0245 */
[----:B------:R-:W-:Y:S01]  /*3080*/  IMAD R60, R42, R23, R71 ;  /* 0x000000172a3c7224 */ /* 0x000fe200078e0247 */
[----:B------:R-:W-:Y:S01]  /*3090*/  IADD3 R61, P0, PT, R61, R58, RZ ;  /* 0x0000003a3d3d7210 */ /* 0x000fe20007f1e0ff */
[C---:B------:R-:W-:Y:S02]  /*30a0*/  IMAD R66, R62.reuse, -0x47afba4a, R65 ;  /* 0xb85045b63e427824 */ /* 0x040fe400078e0241 */
[----:B------:R-:W-:Y:S02]  /*30b0*/  IMAD R65, R62, 0x30644e72, RZ ;  /* 0x30644e723e417824 */ /* 0x000fe400078e02ff */
[----:B------:R-:W-:Y:S02]  /*30c0*/  IMAD R59, R48, R13, R59 ;  /* 0x0000000d303b7224 */ /* 0x000fe400078e023b */
[----:B------:R-:W-:-:S02]  /*30d0*/  IMAD R62, R62, -0x687e956f, R69 ;  /* 0x97816a913e3e7824 */ /* 0x000fc400078e0245 */
[----:B------:R-:W-:Y:S02]  /*30e0*/  IMAD R58, R25, 0xc5e1a99, R60 ;  /* 0x0c5e1a99193a7824 */ /* 0x000fe400078e023c */
[----:B------:R-:W-:Y:S02]  /*30f0*/  IMAD R59, R47, R16, R59 ;  /* 0x000000102f3b7224 */ /* 0x000fe400078e023b */
[----:B------:R-:W-:Y:S02]  /*3100*/  IMAD R60, R25, -0x7ff8138b, R62 ;  /* 0x8007ec75193c7824 */ /* 0x000fe400078e023e */
[C---:B------:R-:W-:Y:S02]  /*3110*/  IMAD R58, R63.reuse, 0x6871ca8d, R58 ;  /* 0x6871ca8d3f3a7824 */ /* 0x040fe400078e023a */
[----:B------:R-:W-:Y:S02]  /*3120*/  IMAD R59, R46, R19, R59 ;  /* 0x000000132e3b7224 */ /* 0x000fe400078e023b */
[----:B------:R-:W-:-:S02]  /*3130*/  IMAD R60, R63, 0x3c208c16, R60 ;  /* 0x3c208c163f3c7824 */ /* 0x000fc400078e023c */
[----:B------:R-:W-:Y:S02]  /*3140*/  IMAD R67, R58, -0x1b799c77, RZ ;  /* 0xe48663893a437824 */ /* 0x000fe400078e02ff */
[----:B------:R-:W-:Y:S01]  /*3150*/  IMAD R62, R45, R23, R59 ;  /* 0x000000172d3e7224 */ /* 0x000fe200078e023b */
[----:B------:R-:W-:Y:S01]  /*3160*/  LOP3.LUT R65, R65, 0xfffffffe, RZ, 0xc0, !PT ;  /* 0xfffffffe41417812 */ /* 0x000fe200078ec0ff */
[----:B------:R-:W-:Y:S01]  /*3170*/  IMAD.WIDE.U32 R58, R60, -0x1b799c77, RZ ;  /* 0xe48663893c3a7825 */ /* 0x000fe200078e00ff */
[----:B------:R-:W-:-:S03]  /*3180*/  IADD3.X R58, PT, PT, RZ, RZ, RZ, P0, !PT ;  /* 0x000000ffff3a7210 */ /* 0x000fc600007fe4ff */
[----:B------:R-:W-:Y:S02]  /*3190*/  IMAD R69, R60, -0x782df87e, R67 ;  /* 0x87d207823c457824 */ /* 0x000fe400078e0243 */
[-C--:B------:R-:W-:Y:S01]  /*31a0*/  IMAD R67, R13, R49.reuse, RZ ;  /* 0x000000310d437224 */ /* 0x080fe200078e02ff */
[----:B------:R-:W-:Y:S01]  /*31b0*/  IADD3 R65, P0, P1, R58, R62, R65 ;  /* 0x0000003e3a417210 */ /* 0x000fe2000791e041 */
[C---:B------:R-:W-:Y:S02]  /*31c0*/  IMAD R62, R25.reuse, 0xdf490f1, RZ ;  /* 0x0df490f1193e7824 */ /* 0x040fe400078e02ff */
[----:B------:R-:W-:Y:S02]  /*31d0*/  IMAD R67, R48, R16, R67 ;  /* 0x0000001030437224 */ /* 0x000fe400078e0243 */
[----:B------:R-:W-:Y:S02]  /*31e0*/  IMAD R71, R25, 0x681240c5, R66 ;  /* 0x681240c519477824 */ /* 0x000fe400078e0242 */
[----:B------:R-:W-:-:S02]  /*31f0*/  IMAD R58, R16, R49, RZ ;  /* 0x00000031103a7224 */ /* 0x000fc400078e02ff */
[----:B------:R-:W-:Y:S02]  /*3200*/  IMAD.IADD R72, R59, 0x1, R69 ;  /* 0x000000013b487824 */ /* 0x000fe400078e0245 */
[----:B------:R-:W-:Y:S02]  /*3210*/  IMAD R67, R47, R19, R67 ;  /* 0x000000132f437224 */ /* 0x000fe400078e0243 */
[----:B------:R-:W-:Y:S02]  /*3220*/  IMAD R59, R63, -0x47afba4a, R62 ;  /* 0xb85045b63f3b7824 */ /* 0x000fe400078e023e */
[C---:B------:R-:W-:Y:S02]  /*3230*/  IMAD R68, R25.reuse, 0x432eb066, R68 ;  /* 0x432eb06619447824 */ /* 0x040fe400078e0244 */
[----:B------:R-:W-:Y:S02]  /*3240*/  IMAD R62, R25, 0x47b01102, RZ ;  /* 0x47b01102193e7824 */ /* 0x000fe400078e02ff */
[----:B------:R-:W-:-:S02]  /*3250*/  IMAD.IADD R64, R64, 0x1, R71 ;  /* 0x0000000140407824 */ /* 0x000fc400078e0247 */
[----:B------:R-:W-:Y:S01]  /*3260*/  IMAD R25, R48, R19, R58 ;  /* 0x0000001330197224 */ /* 0x000fe200078e023a */
[----:B------:R-:W-:Y:S01]  /*3270*/  IADD3.X R69, PT, PT, RZ, RZ, RZ, P0, P1 ;  /* 0x000000ffff457210 */ /* 0x000fe200007e24ff */
[----:B------:R-:W-:Y:S02]  /*3280*/  IMAD R58, R46, R23, R67 ;  /* 0x000000172e3a7224 */ /* 0x000fe400078e0243 */
[C---:B------:R-:W-:Y:S02]  /*3290*/  IMAD R66, R60.reuse, 0x681240c5, R59 ;  /* 0x681240c53c427824 */ /* 0x040fe400078e023b */
[----:B------:R-:W-:Y:S01]  /*32a0*/  IMAD R59, R63, -0x687e956f, R64 ;  /* 0x97816a913f3b7824 */ /* 0x000fe200078e0240 */
[----:B------:R-:W-:Y:S01]  /*32b0*/  IADD3 R69, P0, PT, R69, R58, RZ ;  /* 0x0000003a45457210 */ /* 0x000fe20007f1e0ff */
[----:B------:R-:W-:Y:S02]  /*32c0*/  IMAD R71, R63, 0x30644e72, RZ ;  /* 0x30644e723f477824 */ /* 0x000fe400078e02ff */
[----:B------:R-:W-:-:S02]  /*32d0*/  IMAD R59, R60, -0x7ff8138b, R59 ;  /* 0x8007ec753c3b7824 */ /* 0x000fc400078e023b */
[----:B------:R-:W-:Y:S01]  /*32e0*/  IMAD R67, R63, -0x1ece5fd7, R62 ;  /* 0xe131a0293f437824 */ /* 0x000fe200078e023e */
[----:B------:R-:W-:Y:S01]  /*32f0*/  LOP3.LUT R71, R71, 0xfffffffe, RZ, 0xc0, !PT ;  /* 0xfffffffe47477812 */ /* 0x000fe200078ec0ff */
[----:B------:R-:W-:Y:S02]  /*3300*/  IMAD R25, R47, R23, R25 ;  /* 0x000000172f197224 */ /* 0x000fe400078e0219 */
[----:B------:R-:W-:Y:S02]  /*3310*/  IMAD.X R58, RZ, RZ, RZ, P0 ;  /* 0x000000ffff3a7224 */ /* 0x000fe400000e06ff */
[----:B------:R-:W-:Y:S02]  /*3320*/  IMAD R62, R72, 0x3c208c16, R59 ;  /* 0x3c208c16483e7824 */ /* 0x000fe400078e023b */
[----:B------:R-:W-:Y:S01]  /*3330*/  IMAD R68, R63, -0x7e7ea7a3, R68 ;  /* 0x8181585d3f447824 */ /* 0x000fe200078e0244 */
[----:B------:R-:W-:Y:S01]  /*3340*/  IADD3 R71, P0, P1, R58, R71, R25 ;  /* 0x000000473a477210 */ /* 0x000fe2000791e019 */
[----:B--2---:R-:W-:Y:S01]  /*3350*/  IMAD R73, R51, R4, RZ ;  /* 0x0000000433497224 */ /* 0x004fe200078e02ff */
[----:B------:R-:W-:Y:S01]  /*3360*/  IADD3 R25, P2, PT, R62, 0x278302b9, RZ ;  /* 0x278302b93e197810 */ /* 0x000fe20007f5e0ff */
[----:B---3--:R-:W-:-:S02]  /*3370*/  IMAD R64, R55, R10, RZ ;  /* 0x0000000a37407224 */ /* 0x008fc400078e02ff */
[----:B------:R-:W-:Y:S02]  /*3380*/  IMAD.IADD R61, R61, 0x1, R68 ;  /* 0x000000013d3d7824 */ /* 0x000fe400078e0244 */
[----:B------:R-:W-:Y:S02]  /*3390*/  IMAD R73, R50, R6, R73 ;  /* 0x0000000632497224 */ /* 0x000fe400078e0249 */
[----:B------:R-:W-:Y:S02]  /*33a0*/  IMAD R75, R54, R13, R64 ;  /* 0x0000000d364b7224 */ /* 0x000fe400078e0240 */
[----:B------:R-:W-:Y:S02]  /*33b0*/  IMAD R61, R60, 0xc5e1a99, R61 ;  /* 0x0c5e1a993c3d7824 */ /* 0x000fe400078e023d */
[----:B------:R-:W-:Y:S02]  /*33c0*/  IMAD.X R62, RZ, RZ, -0x1, P2 ;  /* 0xffffffffff3e7424 */ /* 0x000fe400010e06ff */
[----:B------:R-:W-:-:S02]  /*33d0*/  IMAD R63, R50, R4, RZ ;  /* 0x00000004323f7224 */ /* 0x000fc400078e02ff */
[----:B------:R-:W-:Y:S02]  /*33e0*/  IMAD.IADD R65, R65, 0x1, R66 ;  /* 0x0000000141417824 */ /* 0x000fe400078e0242 */
[----:B------:R-:W-:Y:S02]  /*33f0*/  IMAD R66, R73, -0x1b799c77, RZ ;  /* 0xe486638949427824 */ /* 0x000fe400078e02ff */
[----:B----4-:R-:W-:Y:S02]  /*3400*/  IMAD R75, R56, R8, R75 ;  /* 0x00000008384b7224 */ /* 0x010fe400078e024b */
[----:B------:R-:W-:Y:S01]  /*3410*/  IMAD R64, R72, 0x6871ca8d, R61 ;  /* 0x6871ca8d48407824 */ /* 0x000fe200078e023d */
[----:B------:R-:W-:Y:S01]  /*3420*/  SHF.R.S32.HI R61, RZ, 0x1f, R62 ;  /* 0x0000001fff3d7819 */ /* 0x000fe2000001143e */
[----:B------:R-:W-:Y:S01]  /*3430*/  IMAD.WIDE.U32 R58, R63, -0x1b799c77, RZ ;  /* 0xe48663893f3a7825 */ /* 0x000fe200078e00ff */
[----:B------:R-:W-:-:S03]  /*3440*/  IADD3.X R73, PT, PT, RZ, RZ, RZ, P0, P1 ;  /* 0x000000ffff497210 */ /* 0x000fc600007e24ff */
[----:B------:R-:W-:Y:S02]  /*3450*/  IMAD R77, R63, -0x782df87e, R66 ;  /* 0x87d207823f4d7824 */ /* 0x000fe400078e0242 */
[----:B------:R-:W-:Y:S02]  /*3460*/  IMAD R58, R19, R49, RZ ;  /* 0x00000031133a7224 */ /* 0x000fe400078e02ff */
[-C--:B------:R-:W-:Y:S01]  /*3470*/  IMAD R75, R57, R6.reuse, R75 ;  /* 0x00000006394b7224 */ /* 0x080fe200078e024b */
[----:B------:R-:W-:Y:S01]  /*3480*/  IADD3 R61, P4, P5, R64, -0x3c208c16, R61 ;  /* 0xc3df73ea403d7810 */ /* 0x000fe20007d9e03d */
[----:B------:R-:W-:Y:S01]  /*3490*/  IMAD R66, R60, 0x432eb066, R67 ;  /* 0x432eb0663c427824 */ /* 0x000fe200078e0243 */
[----:B------:R-:W-:Y:S01]  /*34a0*/  IADD3 R25, P1, PT, R25, -0x278302b9, RZ ;  /* 0xd87cfd4719197810 */ /* 0x000fe20007f3e0ff */
[----:B------:R-:W-:Y:S02]  /*34b0*/  IMAD R64, R52, R6, RZ ;  /* 0x0000000634407224 */ /* 0x000fe400078e02ff */
[----:B------:R-:W-:-:S02]  /*34c0*/  IMAD R58, R48, R23, R58 ;  /* 0x00000017303a7224 */ /* 0x000fc400078e023a */
[----:B------:R-:W-:Y:S02]  /*34d0*/  IMAD.IADD R67, R59, 0x1, R77 ;  /* 0x000000013b437824 */ /* 0x000fe400078e024d */
[----:B------:R-:W-:Y:S02]  /*34e0*/  IMAD R75, R53, R16, R75 ;  /* 0x00000010354b7224 */ /* 0x000fe400078e024b */
[----:B------:R-:W-:Y:S01]  /*34f0*/  IMAD R59, R63, 0xc5e1a99, R64 ;  /* 0x0c5e1a993f3b7824 */ /* 0x000fe200078e0240 */
[----:B------:R-:W-:Y:S01]  /*3500*/  IADD3 R73, P0, PT, R73, R58, RZ ;  /* 0x0000003a49497210 */ /* 0x000fe20007f1e0ff */
[----:B------:R-:W-:Y:S02]  /*3510*/  IMAD.X R68, RZ, RZ, RZ, P1 ;  /* 0x000000ffff447224 */ /* 0x000fe400008e06ff */
[----:B------:R-:W-:Y:S02]  /*3520*/  IMAD R70, R67, 0x30644e72, RZ ;  /* 0x30644e7243467824 */ /* 0x000fe400078e02ff */
[----:B------:R-:W-:-:S02]  /*3530*/  IMAD R75, R52, R19, R75 ;  /* 0x00000013344b7224 */ /* 0x000fc400078e024b */
[----:B------:R-:W-:Y:S02]  /*3540*/  IMAD R58, R6, R51, RZ ;  /* 0x00000033063a7224 */ /* 0x000fe400078e02ff */
[----:B------:R-:W-:Y:S01]  /*3550*/  IMAD R77, R53, R4, R59 ;  /* 0x00000004354d7224 */ /* 0x000fe200078e023b */
[----:B------:R-:W-:Y:S01]  /*3560*/  IADD3 R68, P2, P3, R68, 0x3c208c16, R61 ;  /* 0x3c208c1644447810 */ /* 0x000fe20007b5e03d */
[----:B------:R-:W-:Y:S01]  /*3570*/  IMAD R59, R51, R23, R75 ;  /* 0x00000017333b7224 */ /* 0x000fe200078e024b */
[----:B------:R-:W-:Y:S01]  /*3580*/  LOP3.LUT R70, R70, 0xfffffffe, RZ, 0xc0, !PT ;  /* 0xfffffffe46467812 */ /* 0x000fe200078ec0ff */
[----:B------:R-:W-:Y:S02]  /*3590*/  IMAD R61, R63, -0x7ff8138b, R58 ;  /* 0x8007ec753f3d7824 */ /* 0x000fe400078e023a */
[----:B------:R-:W-:Y:S01]  /*35a0*/  IMAD R77, R51, R8, R77 ;  /* 0x00000008334d7224 */ /* 0x000fe200078e024d */
[----:B------:R-:W-:Y:S01]  /*35b0*/  IADD3 R70, P1, PT, R70, R59, RZ ;  /* 0x0000003b46467210 */ /* 0x000fe20007f3e0ff */
[C---:B------:R-:W-:Y:S01]  /*35c0*/  IMAD R71, R60.reuse, 0xdf490f1, R71 ;  /* 0x0df490f13c477824 */ /* 0x040fe200078e0247 */
[----:B------:R-:W0:Y:S01]  /*35d0*/  LDC.64 R58, c[0x0][0x388] ;  /* 0x0000e200ff3a7b82 */ /* 0x000e220000000a00 */
[----:B------:R-:W-:-:S02]  /*35e0*/  IMAD R75, R60, 0x47b01102, R73 ;  /* 0x47b011023c4b7824 */ /* 0x000fc400078e0249 */
[----:B------:R-:W-:Y:S02]  /*35f0*/  IMAD R61, R52, R4, R61 ;  /* 0x00000004343d7224 */ /* 0x000fe400078e023d */
[----:B------:R-:W-:Y:S01]  /*3600*/  IMAD R60, R50, R10, R77 ;  /* 0x0000000a323c7224 */ /* 0x000fe200078e024d */
[----:B------:R-:W-:Y:S01]  /*3610*/  IADD3 R69, PT, PT, R69, R66, RZ ;  /* 0x0000004245457210 */ /* 0x000fe20007ffe0ff */
[----:B------:R-:W-:Y:S02]  /*3620*/  IMAD R73, R72, 0x30644e72, RZ ;  /* 0x30644e7248497824 */ /* 0x000fe400078e02ff */
[----:B------:R-:W-:Y:S02]  /*3630*/  IMAD R66, R50, R8, R61 ;  /* 0x0000000832427224 */ /* 0x000fe400078e023d */
[----:B------:R-:W-:Y:S01]  /*3640*/  IMAD R64, R67, 0x6871ca8d, R60 ;  /* 0x6871ca8d43407824 */ /* 0x000fe200078e023c */
[----:B------:R-:W-:Y:S01]  /*3650*/  LOP3.LUT R73, R73, 0xfffffffe, RZ, 0xc0, !PT ;  /* 0xfffffffe49497812 */ /* 0x000fe200078ec0ff */
[----:B------:R-:W-:-:S02]  /*3660*/  IMAD R61, R23, R49, RZ ;  /* 0x00000031173d7224 */ /* 0x000fc400078e02ff */
[----:B------:R-:W-:Y:S02]  /*3670*/  IMAD.X R60, RZ, RZ, RZ, P0 ;  /* 0x000000ffff3c7224 */ /* 0x000fe400000e06ff */
[----:B------:R-:W-:Y:S02]  /*3680*/  IMAD R66, R67, 0x3c208c16, R66 ;  /* 0x3c208c1643427824 */ /* 0x000fe400078e0242 */
[----:B------:R-:W-:Y:S01]  /*3690*/  IMAD.X R77, RZ, RZ, RZ, P1 ;  /* 0x000000ffff4d7224 */ /* 0x000fe200008e06ff */
[----:B------:R-:W-:Y:S01]  /*36a0*/  IADD3 R73, P0, P1, R60, R73, R61 ;  /* 0x000000493c497210 */ /* 0x000fe2000791e03d */
[----:B------:R-:W-:Y:S02]  /*36b0*/  IMAD R79, R64, -0x1b799c77, RZ ;  /* 0xe4866389404f7824 */ /* 0x000fe400078e02ff */
[----:B------:R-:W-:-:S04]  /*36c0*/  IMAD.WIDE.U32 R60, R66, -0x1b799c77, RZ ;  /* 0xe4866389423c7825 */ /* 0x000fc800078e00ff */
[----:B------:R-:W-:Y:S02]  /*36d0*/  IMAD R64, R53, R6, RZ ;  /* 0x0000000635407224 */ /* 0x000fe400078e02ff */
[----:B------:R-:W-:Y:S02]  /*36e0*/  IMAD R60, R8, R53, RZ ;  /* 0x00000035083c7224 */ /* 0x000fe400078e02ff */
[C---:B------:R-:W-:Y:S02]  /*36f0*/  IMAD R74, R72.reuse, -0x687e956f, R65 ;  /* 0x97816a91484a7824 */ /* 0x040fe400078e0241 */
[C---:B------:R-:W-:Y:S02]  /*3700*/  IMAD R69, R72.reuse, -0x7e7ea7a3, R69 ;  /* 0x8181585d48457824 */ /* 0x040fe400078e0245 */
[C---:B------:R-:W-:Y:S02]  /*3710*/  IMAD R71, R72.reuse, -0x47afba4a, R71 ;  /* 0xb85045b648477824 */ /* 0x040fe400078e0247 */
[----:B------:R-:W-:-:S02]  /*3720*/  IMAD R72, R72, -0x1ece5fd7, R75 ;  /* 0xe131a02948487824 */ /* 0x000fc400078e024b */
[C---:B------:R-:W-:Y:S02]  /*3730*/  IMAD R65, R63.reuse, 0x681240c5, R64 ;  /* 0x681240c53f417824 */ /* 0x040fe400078e0240 */
[----:B------:R-:W-:Y:S02]  /*3740*/  IMAD R79, R66, -0x782df87e, R79 ;  /* 0x87d20782424f7824 */ /* 0x000fe400078e024f */
[----:B------:R-:W-:Y:S02]  /*3750*/  IMAD R64, R54, R8, RZ ;  /* 0x0000000836407224 */ /* 0x000fe400078e02ff */
[----:B------:R-:W-:Y:S02]  /*3760*/  IMAD R76, R10, R54, RZ ;  /* 0x000000360a4c7224 */ /* 0x000fe400078e02ff */
[----:B------:R-:W-:Y:S02]  /*3770*/  IMAD R75, R63, 0x432eb066, R60 ;  /* 0x432eb0663f4b7824 */ /* 0x000fe400078e023c */
[----:B------:R-:W-:-:S02]  /*3780*/  IMAD.IADD R79, R61, 0x1, R79 ;  /* 0x000000013d4f7824 */ /* 0x000fc400078e024f */
[C---:B------:R-:W-:Y:S02]  /*3790*/  IMAD R81, R63.reuse, 0xdf490f1, R64 ;  /* 0x0df490f13f517824 */ /* 0x040fe400078e0240 */
[----:B------:R-:W-:Y:S02]  /*37a0*/  IMAD R83, R63, 0x47b01102, R76 ;  /* 0x47b011023f537824 */ /* 0x000fe400078e024c */
[----:B------:R-:W-:Y:S02]  /*37b0*/  IMAD R75, R54, R6, R75 ;  /* 0x00000006364b7224 */ /* 0x000fe400078e024b */
[----:B------:R-:W-:Y:S02]  /*37c0*/  IMAD R61, R13, R55, RZ ;  /* 0x000000370d3d7224 */ /* 0x000fe400078e02ff */
[----:B------:R-:W-:Y:S02]  /*37d0*/  IMAD R63, R52, R8, R65 ;  /* 0x00000008343f7224 */ /* 0x000fe400078e0241 */
[----:B0-----:R-:W2:Y:S01]  /*37e0*/  LDG.E.64 R64, desc[UR4][R58.64+0x20] ;  /* 0x000020043a407981 */ /* 0x001ea2000c1e1b00 */
[----:B------:R-:W-:-:S02]  /*37f0*/  IMAD R75, R55, R4, R75 ;  /* 0x00000004374b7224 */ /* 0x000fc400078e024b */
[-C--:B------:R-:W-:Y:S02]  /*3800*/  IMAD R61, R56, R10.reuse, R61 ;  /* 0x0000000a383d7224 */ /* 0x080fe400078e023d */
[----:B------:R-:W-:Y:S02]  /*3810*/  IMAD R76, R52, R10, R75 ;  /* 0x0000000a344c7224 */ /* 0x000fe400078e024b */
[----:B------:R-:W-:Y:S02]  /*3820*/  IMAD R61, R57, R8, R61 ;  /* 0x00000008393d7224 */ /* 0x000fe400078e023d */
[C---:B------:R-:W-:Y:S02]  /*3830*/  IMAD R63, R54.reuse, R4, R63 ;  /* 0x00000004363f7224 */ /* 0x040fe400078e023f */
[----:B------:R-:W-:Y:S02]  /*3840*/  IMAD R75, R67, -0x7e7ea7a3, R76 ;  /* 0x8181585d434b7824 */ /* 0x000fe400078e024c */
[----:B------:R-:W-:-:S02]  /*3850*/  IMAD R61, R54, R16, R61 ;  /* 0x00000010363d7224 */ /* 0x000fc400078e023d */
[----:B------:R-:W-:Y:S02]  /*3860*/  IMAD R60, R51, R10, R63 ;  /* 0x0000000a333c7224 */ /* 0x000fe400078e023f */
[----:B------:R-:W-:Y:S02]  /*3870*/  IMAD R81, R55, R6, R81 ;  /* 0x0000000637517224 */ /* 0x000fe400078e0251 */
[----:B------:R-:W-:Y:S02]  /*3880*/  IMAD R75, R66, 0xc5e1a99, R75 ;  /* 0x0c5e1a99424b7824 */ /* 0x000fe400078e024b */
[----:B------:R-:W-:Y:S02]  /*3890*/  IMAD R61, R53, R19, R61 ;  /* 0x00000013353d7224 */ /* 0x000fe400078e023d */
[----:B------:R-:W-:Y:S02]  /*38a0*/  IMAD R63, R67, -0x687e956f, R60 ;  /* 0x97816a91433f7824 */ /* 0x000fe400078e023c */
[----:B------:R-:W-:-:S02]  /*38b0*/  IMAD R78, R53, R10, R81 ;  /* 0x0000000a354e7224 */ /* 0x000fc400078e0251 */
[----:B------:R-:W-:Y:S02]  /*38c0*/  IMAD R75, R51, R13, R75 ;  /* 0x0000000d334b7224 */ /* 0x000fe400078e024b */
[----:B------:R-:W-:Y:S02]  /*38d0*/  IMAD R76, R55, R8, R83 ;  /* 0x00000008374c7224 */ /* 0x000fe400078e0253 */
[----:B------:R-:W-:Y:S02]  /*38e0*/  IMAD R60, R52, R23, R61 ;  /* 0x00000017343c7224 */ /* 0x000fe400078e023d */
[----:B------:R-:W-:Y:S02]  /*38f0*/  IMAD R63, R66, -0x7ff8138b, R63 ;  /* 0x8007ec75423f7824 */ /* 0x000fe400078e023f */
[----:B------:R-:W-:Y:S02]  /*3900*/  IMAD R81, R67, -0x47afba4a, R78 ;  /* 0xb85045b643517824 */ /* 0x000fe400078e024e */
[C---:B------:R-:W-:Y:S01]  /*3910*/  IMAD R80, R50.reuse, R16, R75 ;  /* 0x0000001032507224 */ /* 0x040fe200078e024b */
[----:B------:R-:W-:Y:S01]  /*3920*/  IADD3 R77, P6, PT, R77, R60, RZ ;  /* 0x0000003c4d4d7210 */ /* 0x000fe20007fde0ff */
[----:B------:R-:W-:Y:S01]  /*3930*/  IMAD R67, R67, -0x1ece5fd7, R76 ;  /* 0xe131a02943437824 */ /* 0x000fe200078e024c */
[----:B------:R-:W3:Y:S01]  /*3940*/  LDG.E.64 R60, desc[UR4][R58.64+0x28] ;  /* 0x000028043a3c7981 */ /* 0x000ee2000c1e1b00 */
[----:B------:R-:W-:-:S02]  /*3950*/  IMAD R76, R50, R13, R63 ;  /* 0x0000000d324c7224 */ /* 0x000fc400078e023f */
[C---:B------:R-:W-:Y:S02]  /*3960*/  IMAD R80, R79.reuse, 0x6871ca8d, R80 ;  /* 0x6871ca8d4f507824 */ /* 0x040fe400078e0250 */
[----:B------:R-:W-:Y:S01]  /*3970*/  IMAD R75, R79, 0x3c208c16, R76 ;  /* 0x3c208c164f4b7824 */ /* 0x000fe200078e024c */
[----:B------:R-:W-:Y:S01]  /*3980*/  SHF.R.S32.HI R78, RZ, 0x1f, R62 ;  /* 0x0000001fff4e7819 */ /* 0x000fe2000001143e */
[----:B------:R-:W-:Y:S02]  /*3990*/  IMAD R80, R80, -0x1b799c77, RZ ;  /* 0xe486638950507824 */ /* 0x000fe400078e02ff */
[----:B------:R-:W-:-:S04]  /*39a0*/  IMAD.WIDE.U32 R62, R75, -0x1b799c77, RZ ;  /* 0xe48663894b3e7825 */ /* 0x000fc800078e00ff */
[----:B------:R-:W-:-:S05]  /*39b0*/  IMAD R62, R75, -0x782df87e, R80 ;  /* 0x87d207824b3e7824 */ /* 0x000fca00078e0250 */
[----:B------:R-:W-:Y:S02]  /*39c0*/  IADD3 R76, PT, PT, R63, R62, RZ ;  /* 0x0000003e3f4c7210 */ /* 0x000fe40007ffe0ff */
[----:B------:R-:W4:Y:S01]  /*39d0*/  LDG.E.64 R62, desc[UR4][R58.64+0x30] ;  /* 0x000030043a3e7981 */ /* 0x000f22000c1e1b00 */
[----:B------:R-:W-:-:S04]  /*39e0*/  IMAD R67, R56, R6, R67 ;  /* 0x0000000638437224 */ /* 0x000fc800078e0243 */
[----:B------:R-:W-:Y:S01]  /*39f0*/  IMAD R67, R66, 0x432eb066, R67 ;  /* 0x432eb06642437824 */ /* 0x000fe200078e0243 */
[----:B------:R-:W-:-:S03]  /*3a00*/  IADD3.X R78, PT, PT, RZ, -0x1, R78, P4, P5 ;  /* 0xffffffffff4e7810 */ /* 0x000fc600027ea44e */
[-C--:B------:R-:W-:Y:S02]  /*3a10*/  IMAD R85, R53, R13.reuse, R67 ;  /* 0x0000000d35557224 */ /* 0x080fe400078e0243 */
[-C--:B------:R-:W-:Y:S01]  /*3a20*/  IMAD R81, R56, R4.reuse, R81 ;  /* 0x0000000438517224 */ /* 0x080fe200078e0251 */
[----:B------:R-:W5:Y:S01]  /*3a30*/  LDG.E.64 R58, desc[UR4][R58.64+0x38] ;  /* 0x000038043a3a7981 */ /* 0x000f62000c1e1b00 */
[----:B------:R-:W-:Y:S01]  /*3a40*/  IMAD R85, R57, R4, R85 ;  /* 0x0000000439557224 */ /* 0x000fe200078e0255 */
[----:B------:R-:W-:Y:S01]  /*3a50*/  SHF.R.S32.HI R83, RZ, 0x1f, R78 ;  /* 0x0000001fff537819 */ /* 0x000fe2000001144e */
[----:B------:R-:W-:Y:S02]  /*3a60*/  IMAD R82, R66, 0x681240c5, R81 ;  /* 0x681240c542527824 */ /* 0x000fe400078e0251 */
[----:B------:R-:W-:Y:S01]  /*3a70*/  IMAD R85, R52, R16, R85 ;  /* 0x0000001034557224 */ /* 0x000fe200078e0255 */
[----:B------:R-:W-:Y:S01]  /*3a80*/  IADD3 R80, P4, P5, R74, -0x6871ca8d, R83 ;  /* 0x978e35734a507810 */ /* 0x000fe20007d9e053 */
[----:B------:R-:W-:-:S02]  /*3a90*/  IMAD R83, R52, R13, R82 ;  /* 0x0000000d34537224 */ /* 0x000fc400078e0252 */
[C---:B------:R-:W-:Y:S02]  /*3aa0*/  IMAD R84, R51.reuse, R19, R85 ;  /* 0x0000001333547224 */ /* 0x040fe400078e0255 */
[----:B------:R-:W-:Y:S02]  /*3ab0*/  IMAD R81, R56, R13, RZ ;  /* 0x0000000d38517224 */ /* 0x000fe400078e02ff */
[C---:B------:R-:W-:Y:S02]  /*3ac0*/  IMAD R74, R66.reuse, 0xdf490f1, RZ ;  /* 0x0df490f1424a7824 */ /* 0x040fe400078e02ff */
[----:B------:R-:W-:Y:S02]  /*3ad0*/  IMAD R83, R51, R16, R83 ;  /* 0x0000001033537224 */ /* 0x000fe400078e0253 */
[----:B------:R-:W-:Y:S02]  /*3ae0*/  IMAD R85, R79, -0x7e7ea7a3, R84 ;  /* 0x8181585d4f557824 */ /* 0x000fe400078e0254 */
[----:B------:R-:W-:-:S02]  /*3af0*/  IMAD R82, R66, 0x47b01102, RZ ;  /* 0x47b0110242527824 */ /* 0x000fc400078e02ff */
[----:B------:R-:W-:Y:S02]  /*3b00*/  IMAD R81, R57, R10, R81 ;  /* 0x0000000a39517224 */ /* 0x000fe400078e0251 */
[----:B------:R-:W-:Y:S02]  /*3b10*/  IMAD R66, R79, -0x47afba4a, R74 ;  /* 0xb85045b64f427824 */ /* 0x000fe400078e024a */
[C---:B------:R-:W-:Y:S02]  /*3b20*/  IMAD R74, R50.reuse, R19, R83 ;  /* 0x00000013324a7224 */ /* 0x040fe400078e0253 */
[----:B------:R-:W-:Y:S02]  /*3b30*/  IMAD R86, R50, R23, R85 ;  /* 0x0000001732567224 */ /* 0x000fe400078e0255 */
[----:B------:R-:W-:Y:S02]  /*3b40*/  IMAD R81, R55, R16, R81 ;  /* 0x0000001037517224 */ /* 0x000fe400078e0251 */
[----:B------:R-:W-:-:S02]  /*3b50*/  IMAD R84, R79, 0x30644e72, RZ ;  /* 0x30644e724f547824 */ /* 0x000fc400078e02ff */
[C---:B------:R-:W-:Y:S02]  /*3b60*/  IMAD R82, R79.reuse, -0x1ece5fd7, R82 ;  /* 0xe131a0294f527824 */ /* 0x040fe400078e0252 */
[----:B------:R-:W-:Y:S02]  /*3b70*/  IMAD R74, R79, -0x687e956f, R74 ;  /* 0x97816a914f4a7824 */ /* 0x000fe400078e024a */
[C---:B------:R-:W-:Y:S02]  /*3b80*/  IMAD R79, R75.reuse, 0xc5e1a99, R86 ;  /* 0x0c5e1a994b4f7824 */ /* 0x040fe400078e0256 */
[----:B------:R-:W-:Y:S02]  /*3b90*/  IMAD R81, R54, R19, R81 ;  /* 0x0000001336517224 */ /* 0x000fe400078e0251 */
[----:B------:R-:W-:Y:S02]  /*3ba0*/  IMAD R83, R75, -0x7ff8138b, R74 ;  /* 0x8007ec754b537824 */ /* 0x000fe400078e024a */
[----:B------:R-:W-:Y:S01]  /*3bb0*/  IMAD R85, R76, 0x6871ca8d, R79 ;  /* 0x6871ca8d4c557824 */ /* 0x000fe200078e024f */
[----:B------:R-:W-:Y:S01]  /*3bc0*/  LOP3.LUT R84, R84, 0xfffffffe, RZ, 0xc0, !PT ;  /* 0xfffffffe54547812 */ /* 0x000fe200078ec0ff */
[----:B------:R-:W-:-:S02]  /*3bd0*/  IMAD.X R67, RZ, RZ, RZ, P6 ;  /* 0x000000ffff437224 */ /* 0x000fc400030e06ff */
[----:B------:R-:W-:Y:S02]  /*3be0*/  IMAD R79, R53, R23, R81 ;  /* 0x00000017354f7224 */ /* 0x000fe400078e0251 */
[----:B------:R-:W-:Y:S02]  /*3bf0*/  IMAD R74, R76, 0x3c208c16, R83 ;  /* 0x3c208c164c4a7824 */ /* 0x000fe400078e0253 */
[----:B------:R-:W-:Y:S01]  /*3c00*/  IMAD R81, R85, -0x1b799c77, RZ ;  /* 0xe486638955517824 */ /* 0x000fe200078e02ff */
[----:B------:R-:W-:Y:S01]  /*3c10*/  IADD3.X R85, PT, PT, RZ, RZ, RZ, P2, P3 ;  /* 0x000000ffff557210 */ /* 0x000fe200017e64ff */
[----:B------:R-:W-:Y:S01]  /*3c20*/  IMAD R89, R75, 0x681240c5, R66 ;  /* 0x681240c54b597824 */ /* 0x000fe200078e0242 */
[----:B------:R-:W-:Y:S01]  /*3c30*/  IADD3 R79, P2, P3, R67, R79, R84 ;  /* 0x0000004f434f7210 */ /* 0x000fe20007b5e054 */
[----:B------:R-:W-:-:S04]  /*3c40*/  IMAD.WIDE.U32 R66, R74, -0x1b799c77, RZ ;  /* 0xe48663894a427825 */ /* 0x000fc800078e00ff */
[----:B------:R-:W-:Y:S02]  /*3c50*/  IMAD R66, R74, -0x782df87e, R81 ;  /* 0x87d207824a427824 */ /* 0x000fe400078e0251 */
[----:B------:R-:W-:Y:S02]  /*3c60*/  IMAD R87, R57, R13, RZ ;  /* 0x0000000d39577224 */ /* 0x000fe400078e02ff */
[----:B------:R-:W-:Y:S02]  /*3c70*/  IMAD.IADD R83, R70, 0x1, R89 ;  /* 0x0000000146537824 */ /* 0x000fe400078e0259 */
[----:B------:R-:W-:Y:S02]  /*3c80*/  IMAD.IADD R66, R67, 0x1, R66 ;  /* 0x0000000143427824 */ /* 0x000fe400078e0242 */
[----:B------:R-:W-:Y:S02]  /*3c90*/  IMAD R87, R56, R16, R87 ;  /* 0x0000001038577224 */ /* 0x000fe400078e0257 */
[----:B------:R-:W-:-:S02]  /*3ca0*/  IMAD R67, R75, 0x432eb066, R82 ;  /* 0x432eb0664b437824 */ /* 0x000fc400078e0252 */
[C---:B------:R-:W-:Y:S02]  /*3cb0*/  IMAD R83, R76.reuse, -0x687e956f, R83 ;  /* 0x97816a914c537824 */ /* 0x040fe400078e0253 */
[----:B------:R-:W-:Y:S02]  /*3cc0*/  IMAD R87, R55, R19, R87 ;  /* 0x0000001337577224 */ /* 0x000fe400078e0257 */
[----:B------:R-:W-:Y:S01]  /*3cd0*/  IMAD R84, R76, -0x7e7ea7a3, R67 ;  /* 0x8181585d4c547824 */ /* 0x000fe200078e0243 */
[----:B------:R-:W-:Y:S01]  /*3ce0*/  IADD3.X R81, PT, PT, RZ, RZ, RZ, P2, P3 ;  /* 0x000000ffff517210 */ /* 0x000fe200017e64ff */
[----:B------:R-:W-:Y:S01]  /*3cf0*/  IMAD R67, R74, -0x7ff8138b, R83 ;  /* 0x8007ec754a437824 */ /* 0x000fe200078e0253 */
[----:B------:R-:W-:Y:S01]  /*3d00*/  IADD3 R70, P2, P3, R80, 0x6871ca8d, R85 ;  /* 0x6871ca8d50467810 */ /* 0x000fe20007b5e055 */
[----:B------:R-:W-:Y:S01]  /*3d10*/  IMAD R80, R54, R23, R87 ;  /* 0x0000001736507224 */ /* 0x000fe200078e0257 */
[----:B------:R-:W-:Y:S01]  /*3d20*/  SHF.R.S32.HI R78, RZ, 0x1f, R78 ;  /* 0x0000001fff4e7819 */ /* 0x000fe2000001144e */
[----:B------:R-:W-:-:S02]  /*3d30*/  IMAD R82, R66, 0x3c208c16, R67 ;  /* 0x3c208c1642527824 */ /* 0x000fc400078e0243 */
[----:B------:R-:W-:Y:S01]  /*3d40*/  IMAD.IADD R67, R77, 0x1, R84 ;  /* 0x000000014d437824 */ /* 0x000fe200078e0254 */
[----:B------:R-:W-:Y:S01]  /*3d50*/  IADD3.X R78, PT, PT, RZ, -0x1, R78, P4, P5 ;  /* 0xffffffffff4e7810 */ /* 0x000fe200027ea44e */
[----:B------:R-:W-:Y:S01]  /*3d60*/  IMAD R83, R75, 0xdf490f1, RZ ;  /* 0x0df490f14b537824 */ /* 0x000fe200078e02ff */
[----:B------:R-:W-:Y:S02]  /*3d70*/  IADD3 R77, P4, PT, R81, R80, RZ ;  /* 0x00000050514d7210 */ /* 0x000fe40007f9e0ff */
[----:B------:R-:W-:Y:S01]  /*3d80*/  IADD3 R81, P5, PT, R82, 0x278302b9, RZ ;  /* 0x278302b952517810 */ /* 0x000fe20007fbe0ff */
[----:B------:R-:W-:Y:S01]  /*3d90*/  IMAD R85, R76, -0x47afba4a, R83 ;  /* 0xb85045b64c557824 */ /* 0x000fe200078e0253 */
[----:B------:R-:W-:Y:S01]  /*3da0*/  SHF.R.S32.HI R82, RZ, 0x1f, R78 ;  /* 0x0000001fff527819 */ /* 0x000fe2000001144e */
[----:B------:R-:W-:Y:S02]  /*3db0*/  IMAD R83, R74, 0xc5e1a99, R67 ;  /* 0x0c5e1a994a537824 */ /* 0x000fe400078e0243 */
[----:B------:R-:W-:-:S02]  /*3dc0*/  IMAD.X R80, RZ, RZ, -0x1, P5 ;  /* 0xffffffffff507424 */ /* 0x000fc400028e06ff */
[----:B------:R-:W-:Y:S01]  /*3dd0*/  IMAD.X R67, RZ, RZ, RZ, P4 ;  /* 0x000000ffff437224 */ /* 0x000fe200020e06ff */
[----:B------:R-:W-:Y:S01]  /*3de0*/  IADD3 R82, P4, P5, R69, 0x687e956f, R82 ;  /* 0x687e956f45527810 */ /* 0x000fe20007d9e052 */
[----:B------:R-:W-:Y:S01]  /*3df0*/  IMAD R87, R66, 0x6871ca8d, R83 ;  /* 0x6871ca8d42577824 */ /* 0x000fe200078e0253 */
[----:B------:R-:W-:Y:S02]  /*3e00*/  IADD3.X R69, PT, PT, RZ, RZ, RZ, P2, P3 ;  /* 0x000000ffff457210 */ /* 0x000fe400017e64ff */
[----:B------:R-:W-:Y:S02]  /*3e10*/  SHF.R.S32.HI R78, RZ, 0x1f, R78 ;  /* 0x0000001fff4e7819 */ /* 0x000fe4000001144e */
[----:B------:R-:W-:Y:S01]  /*3e20*/  SHF.R.S32.HI R84, RZ, 0x1f, R80 ;  /* 0x0000001fff547819 */ /* 0x000fe20000011450 */
[----:B------:R-:W-:Y:S01]  /*3e30*/  IMAD R86, R74, 0x681240c5, R85 ;  /* 0x681240c54a567824 */ /* 0x000fe200078e0255 */
[----:B------:R-:W-:Y:S02]  /*3e40*/  IADD3 R69, P2, P3, R82, -0x687e956f, R69 ;  /* 0x97816a9152457810 */ /* 0x000fe40007b5e045 */
[----:B------:R-:W-:-:S02]  /*3e50*/  IADD3.X R82, PT, PT, RZ, -0x1, R78, P4, P5 ;  /* 0xffffffffff527810 */ /* 0x000fc400027ea44e */
[----:B------:R-:W-:Y:S01]  /*3e60*/  IADD3 R78, P4, P5, R87, -0x3c208c16, R84 ;  /* 0xc3df73ea574e7810 */ /* 0x000fe20007d9e054 */
[----:B------:R-:W-:Y:S01]  /*3e70*/  IMAD R84, R16, R57, RZ ;  /* 0x0000003910547224 */ /* 0x000fe200078e02ff */
[----:B------:R-:W-:Y:S01]  /*3e80*/  IADD3 R83, PT, PT, R79, R86, RZ ;  /* 0x000000564f537210 */ /* 0x000fe20007ffe0ff */
[----:B------:R-:W-:Y:S01]  /*3e90*/  IMAD R75, R75, 0x47b01102, RZ ;  /* 0x47b011024b4b7824 */ /* 0x000fe200078e02ff */
[----:B------:R-:W-:Y:S01]  /*3ea0*/  SHF.R.S32.HI R79, RZ, 0x1f, R80 ;  /* 0x0000001fff4f7819 */ /* 0x000fe20000011450 */
[----:B------:R-:W-:Y:S02]  /*3eb0*/  IMAD R84, R56, R19, R84 ;  /* 0x0000001338547224 */ /* 0x000fe400078e0254 */
[C---:B------:R-:W-:Y:S01]  /*3ec0*/  IMAD R86, R76.reuse, 0x30644e72, RZ ;  /* 0x30644e724c567824 */ /* 0x040fe200078e02ff */
[----:B------:R-:W-:Y:S01]  /*3ed0*/  SHF.R.S32.HI R80, RZ, 0x1f, R82 ;  /* 0x0000001fff507819 */ /* 0x000fe20000011452 */
[----:B------:R-:W-:Y:S01]  /*3ee0*/  IMAD R75, R76, -0x1ece5fd7, R75 ;  /* 0xe131a0294c4b7824 */ /* 0x000fe200078e024b */
[----:B------:R-:W-:Y:S01]  /*3ef0*/  IADD3.X R79, PT, PT, RZ, -0x1, R79, P4, P5 ;  /* 0xffffffffff4f7810 */ /* 0x000fe200027ea44f */
[----:B------:R-:W-:Y:S01]  /*3f00*/  IMAD R84, R55, R23, R84 ;  /* 0x0000001737547224 */ /* 0x000fe200078e0254 */
[----:B------:R-:W-:-:S02]  /*3f10*/  LOP3.LUT R76, R86, 0xfffffffe, RZ, 0xc0, !PT ;  /* 0xfffffffe564c7812 */ /* 0x000fc400078ec0ff */
[----:B------:R-:W-:Y:S02]  /*3f20*/  IADD3 R71, P4, P5, R71, 0x7e7ea7a3, R80 ;  /* 0x7e7ea7a347477810 */ /* 0x000fe40007d9e050 */
[----:B------:R-:W-:Y:S01]  /*3f30*/  SHF.R.S32.HI R82, RZ, 0x1f, R82 ;  /* 0x0000001fff527819 */ /* 0x000fe20000011452 */
[----:B------:R-:W-:Y:S01]  /*3f40*/  IMAD R86, R66, -0x687e956f, R83 ;  /* 0x97816a9142567824 */ /* 0x000fe200078e0253 */
[----:B------:R-:W-:Y:S02]  /*3f50*/  IADD3.X R80, PT, PT, RZ, RZ, RZ, P2, P3 ;  /* 0x000000ffff507210 */ /* 0x000fe400017e64ff */
[----:B------:R-:W-:Y:S02]  /*3f60*/  SHF.R.S32.HI R89, RZ, 0x1f, R79 ;  /* 0x0000001fff597819 */ /* 0x000fe4000001144f */
[----:B------:R-:W-:Y:S02]  /*3f70*/  IADD3 R67, P2, P3, R67, R76, R84 ;  /* 0x0000004c43437210 */ /* 0x000fe40007b5e054 */
[----:B------:R-:W-:-:S02]  /*3f80*/  IADD3 R81, P6, PT, R81, -0x278302b9, RZ ;  /* 0xd87cfd4751517810 */ /* 0x000fc40007fde0ff */
[----:B------:R-:W-:Y:S01]  /*3f90*/  IADD3.X R76, PT, PT, RZ, -0x1, R82, P4, P5 ;  /* 0xffffffffff4c7810 */ /* 0x000fe200027ea452 */
[----:B------:R-:W-:Y:S01]  /*3fa0*/  IMAD R82, R74, 0x432eb066, R75 ;  /* 0x432eb0664a527824 */ /* 0x000fe200078e024b */
[----:B------:R-:W-:Y:S02]  /*3fb0*/  IADD3 R89, P4, P5, R86, -0x6871ca8d, R89 ;  /* 0x978e357356597810 */ /* 0x000fe40007d9e059 */
[----:B------:R-:W-:Y:S01]  /*3fc0*/  SHF.R.S32.HI R79, RZ, 0x1f, R79 ;  /* 0x0000001fff4f7819 */ /* 0x000fe2000001144f */
[----:B------:R-:W-:Y:S01]  /*3fd0*/  IMAD.X R85, RZ, RZ, RZ, P6 ;  /* 0x000000ffff557224 */ /* 0x000fe200030e06ff */
[----:B------:R-:W-:Y:S02]  /*3fe0*/  IADD3.X R75, PT, PT, RZ, RZ, RZ, P2, P3 ;  /* 0x000000ffff4b7210 */ /* 0x000fe400017e64ff */
[----:B------:R-:W-:Y:S01]  /*3ff0*/  SHF.R.S32.HI R87, RZ, 0x1f, R76 ;  /* 0x0000001fff577819 */ /* 0x000fe2000001144c */
[----:B------:R-:W-:Y:S01]  /*4000*/  IMAD.IADD R83, R77, 0x1, R82 ;  /* 0x000000014d537824 */ /* 0x000fe200078e0252 */
[----:B------:R-:W-:-:S02]  /*4010*/  IADD3 R71, P2, P3, R71, -0x7e7ea7a3, R80 ;  /* 0x8181585d47477810 */ /* 0x000fc40007b5e050 */
[----:B------:R-:W-:Y:S02]  /*4020*/  IADD3.X R77, PT, PT, RZ, -0x1, R79, P4, P5 ;  /* 0xffffffffff4d7810 */ /* 0x000fe400027ea44f */
[----:B------:R-:W-:Y:S02]  /*4030*/  IADD3 R79, P5, P4, R72, 0x47afba4a, R87 ;  /* 0x47afba4a484f7810 */ /* 0x000fe40007cbe057 */
[----:B------:R-:W-:Y:S01]  /*4040*/  SHF.R.S32.HI R76, RZ, 0x1f, R76 ;  /* 0x0000001fff4c7819 */ /* 0x000fe2000001144c */
[----:B------:R-:W-:Y:S01]  /*4050*/  IMAD R80, R66, -0x7e7ea7a3, R83 ;  /* 0x8181585d42507824 */ /* 0x000fe200078e0253 */
[----:B------:R-:W-:Y:S02]  /*4060*/  IADD3.X R72, PT, PT, RZ, RZ, RZ, P2, P3 ;  /* 0x000000ffff487210 */ /* 0x000fe400017e64ff */
[----:B------:R-:W-:Y:S02]  /*4070*/  IADD3 R85, P2, P3, R85, 0x3c208c16, R78 ;  /* 0x3c208c1655557810 */ /* 0x000fe40007b5e04e */
[----:B------:R-:W-:-:S02]  /*4080*/  SHF.R.S32.HI R87, RZ, 0x1f, R77 ;  /* 0x0000001fff577819 */ /* 0x000fc4000001144d */
[----:B------:R-:W-:Y:S02]  /*4090*/  IADD3.X R78, PT, PT, RZ, -0x1, R76, P5, P4 ;  /* 0xffffffffff4e7810 */ /* 0x000fe40002fe844c */
[----:B------:R-:W-:Y:S02]  /*40a0*/  IADD3.X R76, PT, PT, RZ, RZ, RZ, P2, P3 ;  /* 0x000000ffff4c7210 */ /* 0x000fe400017e64ff */
[----:B------:R-:W-:Y:S02]  /*40b0*/  IADD3 R72, P5, P4, R79, -0x47afba4a, R72 ;  /* 0xb85045b64f487810 */ /* 0x000fe40007cbe048 */
[----:B------:R-:W-:Y:S02]  /*40c0*/  IADD3 R87, P2, P3, R80, 0x687e956f, R87 ;  /* 0x687e956f50577810 */ /* 0x000fe40007b5e057 */
[----:B------:R-:W-:Y:S02]  /*40d0*/  SHF.R.S32.HI R80, RZ, 0x1f, R78 ;  /* 0x0000001fff507819 */ /* 0x000fe4000001144e */
[----:B------:R-:W-:Y:S01]  /*40e0*/  SHF.R.S32.HI R77, RZ, 0x1f, R77 ;  /* 0x0000001fff4d7819 */ /* 0x000fe2000001144d */
[----:B------:R-:W-:Y:S01]  /*40f0*/  IMAD R82, R19, R57, RZ ;  /* 0x0000003913527224 */ /* 0x000fe200078e02ff */
[----:B------:R-:W-:-:S02]  /*4100*/  IADD3.X R79, PT, PT, RZ, RZ, RZ, P5, P4 ;  /* 0x000000ffff4f7210 */ /* 0x000fc40002fe84ff */
[----:B------:R-:W-:Y:S02]  /*4110*/  IADD3 R80, P5, P4, R73, 0x1ece5fd7, R80 ;  /* 0x1ece5fd749507810 */ /* 0x000fe40007cbe050 */
[----:B------:R-:W-:Y:S01]  /*4120*/  IADD3.X R77, PT, PT, RZ, -0x1, R77, P2, P3 ;  /* 0xffffffffff4d7810 */ /* 0x000fe200017e644d */
[----:B------:R-:W-:Y:S01]  /*4130*/  IMAD R82, R56, R23, R82 ;  /* 0x0000001738527224 */ /* 0x000fe200078e0252 */
[----:B------:R-:W-:Y:S02]  /*4140*/  IADD3 RZ, P3, PT, RZ, R73, RZ ;  /* 0x00000049ffff7210 */ /* 0x000fe40007f7e0ff */
[----:B------:R-:W-:Y:S01]  /*4150*/  IADD3 R73, P6, P2, R80, -0x1ece5fd7, R79 ;  /* 0xe131a02950497810 */ /* 0x000fe20007ade04f */
[----:B------:R-:W-:Y:S01]  /*4160*/  IMAD R79, R74, 0xdf490f1, R67 ;  /* 0x0df490f14a4f7824 */ /* 0x000fe200078e0243 */
[----:B------:R-:W-:Y:S02]  /*4170*/  SHF.R.S32.HI R78, RZ, 0x1f, R78 ;  /* 0x0000001fff4e7819 */ /* 0x000fe4000001144e */
[----:B------:R-:W-:Y:S01]  /*4180*/  IADD3.X R80, PT, PT, RZ, RZ, RZ, P0, P1 ;  /* 0x000000ffff507210 */ /* 0x000fe200007e24ff */
[----:B------:R-:W-:Y:S01]  /*4190*/  IMAD R79, R66, -0x47afba4a, R79 ;  /* 0xb85045b6424f7824 */ /* 0x000fe200078e024f */
[----:B------:R-:W-:-:S02]  /*41a0*/  IADD3 R75, P1, PT, R75, R82, RZ ;  /* 0x000000524b4b7210 */ /* 0x000fc40007f3e0ff */
[----:B------:R-:W-:Y:S02]  /*41b0*/  IADD3.X R67, PT, PT, RZ, -0x1, R78, P5, P4 ;  /* 0xffffffffff437810 */ /* 0x000fe40002fe844e */
[----:B------:R-:W-:Y:S02]  /*41c0*/  SHF.R.S32.HI R78, RZ, 0x1f, R77 ;  /* 0x0000001fff4e7819 */ /* 0x000fe4000001144d */
[----:B------:R-:W-:Y:S01]  /*41d0*/  IADD3 R89, P0, P4, R89, 0x6871ca8d, R76 ;  /* 0x6871ca8d59597810 */ /* 0x000fe20007c1e04c */
[----:B------:R-:W-:Y:S01]  /*41e0*/  IMAD R83, R74, 0x47b01102, R75 ;  /* 0x47b011024a537824 */ /* 0x000fe200078e024b */
[----:B------:R-:W-:Y:S02]  /*41f0*/  LEA.HI.X.SX32 R67, R67, R80, 0x1, P3 ;  /* 0x0000005043437211 */ /* 0x000fe400018f0eff */
[----:B------:R-:W-:Y:S02]  /*4200*/  IADD3 R78, P5, P3, R79, 0x7e7ea7a3, R78 ;  /* 0x7e7ea7a34f4e7810 */ /* 0x000fe40007bbe04e */
[----:B------:R-:W-:-:S02]  /*4210*/  SHF.R.S32.HI R76, RZ, 0x1f, R77 ;  /* 0x0000001fff4c7819 */ /* 0x000fc4000001144d */
[----:B------:R-:W-:Y:S02]  /*4220*/  IADD3.X R74, PT, PT, RZ, RZ, RZ, P0, P4 ;  /* 0x000000ffff4a7210 */ /* 0x000fe400007e84ff */
[----:B------:R-:W-:Y:S02]  /*4230*/  IADD3 RZ, P4, PT, RZ, R73, RZ ;  /* 0x00000049ffff7210 */ /* 0x000fe40007f9e0ff */
[----:B------:R-:W-:Y:S02]  /*4240*/  IADD3.X R80, PT, PT, RZ, RZ, RZ, P6, P2 ;  /* 0x000000ffff507210 */ /* 0x000fe400037e44ff */
[----:B------:R-:W-:Y:S02]  /*4250*/  IADD3.X R76, PT, PT, RZ, -0x1, R76, P5, P3 ;  /* 0xffffffffff4c7810 */ /* 0x000fe40002fe644c */
[----:B------:R-:W-:Y:S01]  /*4260*/  IADD3 R87, P2, P6, R87, -0x687e956f, R74 ;  /* 0x97816a9157577810 */ /* 0x000fe20007e5e04a */
[----:B------:R-:W-:Y:S02]  /*4270*/  IMAD.X R75, R67, 0x1, R80, P4 ;  /* 0x00000001434b7824 */ /* 0x000fe400020e0650 */
[C---:B------:R-:W-:Y:S01]  /*4280*/  IMAD R74, R66.reuse, -0x1ece5fd7, R83 ;  /* 0xe131a029424a7824 */ /* 0x040fe200078e0253 */
[--C-:B------:R-:W-:Y:S01]  /*4290*/  SHF.R.S32.HI R83, RZ, 0x1f, R76.reuse ;  /* 0x0000001fff537819 */ /* 0x100fe2000001144c */
[C---:B------:R-:W-:Y:S01]  /*42a0*/  IMAD R67, R81.reuse, R35, RZ ;  /* 0x0000002351437224 */ /* 0x040fe200078e02ff */
[----:B------:R-:W-:Y:S01]  /*42b0*/  IADD3.X R77, PT, PT, RZ, RZ, RZ, P2, P6 ;  /* 0x000000ffff4d7210 */ /* 0x000fe200017ec4ff */
[----:B------:R-:W-:Y:S01]  /*42c0*/  IMAD R91, R66, 0x30644e72, RZ ;  /* 0x30644e72425b7824 */ /* 0x000fe200078e02ff */
[----:B------:R-:W-:Y:S01]  /*42d0*/  IADD3 R83, P2, P3, R74, 0x47afba4a, R83 ;  /* 0x47afba4a4a537810 */ /* 0x000fe20007b5e053 */
[----:B------:R-:W-:Y:S01]  /*42e0*/  IMAD R67, R34, R85, R67 ;  /* 0x0000005522437224 */ /* 0x000fe200078e0243 */
[----:B------:R-:W-:Y:S01]  /*42f0*/  IADD3 R77, P4, P5, R78, -0x7e7ea7a3, R77 ;  /* 0x8181585d4e4d7810 */ /* 0x000fe20007d9e04d */
[----:B------:R-:W-:Y:S01]  /*4300*/  IMAD R74, R81, R34, RZ ;  /* 0x00000022514a7224 */ /* 0x000fe200078e02ff */
[----:B------:R-:W-:Y:S01]  /*4310*/  SHF.R.S32.HI R82, RZ, 0x1f, R76 ;  /* 0x0000001fff527819 */ /* 0x000fe2000001144c */
[----:B------:R-:W-:Y:S01]  /*4320*/  IMAD R79, R23, R57, RZ ;  /* 0x00000039174f7224 */ /* 0x000fe200078e02ff */
[----:B------:R-:W-:Y:S01]  /*4330*/  LOP3.LUT R91, R91, 0xfffffffe, RZ, 0xc0, !PT ;  /* 0xfffffffe5b5b7812 */ /* 0x000fe200078ec0ff */
[----:B------:R-:W-:-:S02]  /*4340*/  IMAD.X R78, RZ, RZ, RZ, P1 ;  /* 0x000000ffff4e7224 */ /* 0x000fc400008e06ff */
[----:B------:R-:W-:Y:S02]  /*4350*/  IMAD R93, R67, -0x1b799c77, RZ ;  /* 0xe4866389435d7824 */ /* 0x000fe400078e02ff */
[C---:B------:R-:W-:Y:S01]  /*4360*/  IMAD.WIDE.U32 R66, R74.reuse, -0x1b799c77, RZ ;  /* 0xe48663894a427825 */ /* 0x040fe200078e00ff */
[----:B------:R-:W-:Y:S02]  /*4370*/  IADD3.X R66, PT, PT, RZ, RZ, RZ, P4, P5 ;  /* 0x000000ffff427210 */ /* 0x000fe400027ea4ff */
[----:B------:R-:W-:Y:S01]  /*4380*/  IADD3.X R82, PT, PT, RZ, -0x1, R82, P2, P3 ;  /* 0xffffffffff527810 */ /* 0x000fe200017e6452 */
[----:B------:R-:W-:Y:S01]  /*4390*/  IMAD R93, R74, -0x782df87e, R93 ;  /* 0x87d207824a5d7824 */ /* 0x000fe200078e025d */
[----:B------:R-:W-:Y:S01]  /*43a0*/  IADD3 R91, P6, P1, R78, R91, R79 ;  /* 0x0000005b4e5b7210 */ /* 0x000fe200079de04f */
[----:B------:R-:W-:Y:S01]  /*43b0*/  IMAD R79, R81, R37, RZ ;  /* 0x00000025514f7224 */ /* 0x000fe200078e02ff */
[----:B------:R-:W-:Y:S01]  /*43c0*/  IADD3 R83, P3, P4, R83, -0x47afba4a, R66 ;  /* 0xb85045b653537810 */ /* 0x000fe20007c7e042 */
[----:B------:R-:W-:Y:S01]  /*43d0*/  IMAD.IADD R80, R67, 0x1, R93 ;  /* 0x0000000143507824 */ /* 0x000fe200078e025d */
[----:B------:R-:W-:Y:S01]  /*43e0*/  SHF.R.S32.HI R66, RZ, 0x1f, R82 ;  /* 0x0000001fff427819 */ /* 0x000fe20000011452 */
[----:B------:R-:W-:Y:S01]  /*43f0*/  IMAD R67, R74, 0xc5e1a99, R79 ;  /* 0x0c5e1a994a437824 */ /* 0x000fe200078e024f */
[----:B------:R-:W-:-:S02]  /*4400*/  IADD3.X R79, PT, PT, RZ, RZ, RZ, P3, P4 ;  /* 0x000000ffff4f7210 */ /* 0x000fc40001fe84ff */
[----:B------:R-:W-:Y:S02]  /*4410*/  IADD3 R66, P3, P4, R91, 0x1ece5fd7, R66 ;  /* 0x1ece5fd75b427810 */ /* 0x000fe40007c7e042 */
[----:B------:R-:W-:Y:S02]  /*4420*/  SHF.R.S32.HI R82, RZ, 0x1f, R82 ;  /* 0x0000001fff527819 */ /* 0x000fe40000011452 */
[----:B------:R-:W-:Y:S01]  /*4430*/  IADD3 RZ, P2, PT, RZ, R91, RZ ;  /* 0x0000005bffff7210 */ /* 0x000fe20007f5e0ff */
[----:B------:R-:W-:Y:S01]  /*4440*/  IMAD R91, R81, R36, RZ ;  /* 0x00000024515b7224 */ /* 0x000fe200078e02ff */
[----:B------:R-:W-:Y:S01]  /*4450*/  IADD3.X R82, PT, PT, RZ, -0x1, R82, P3, P4 ;  /* 0xffffffffff527810 */ /* 0x000fe20001fe8452 */
[----:B------:R-:W-:Y:S01]  /*4460*/  IMAD R76, R36, R85, R67 ;  /* 0x00000055244c7224 */ /* 0x000fe200078e0243 */
[----:B------:R-:W-:Y:S02]  /*4470*/  IADD3.X R67, PT, PT, RZ, RZ, RZ, P6, P1 ;  /* 0x000000ffff437210 */ /* 0x000fe400037e24ff */
[----:B------:R-:W-:Y:S01]  /*4480*/  IADD3 R79, P1, P3, R66, -0x1ece5fd7, R79 ;  /* 0xe131a029424f7810 */ /* 0x000fe20007b3e04f */
[----:B------:R-:W-:-:S02]  /*4490*/  IMAD R66, R74, -0x7ff8138b, R91 ;  /* 0x8007ec754a427824 */ /* 0x000fc400078e025b */
[----:B------:R-:W-:Y:S02]  /*44a0*/  IMAD R93, R81, R39, RZ ;  /* 0x00000027515d7224 */ /* 0x000fe400078e02ff */
[C---:B------:R-:W-:Y:S02]  /*44b0*/  IMAD R76, R35.reuse, R89, R76 ;  /* 0x00000059234c7224 */ /* 0x040fe400078e024c */
[----:B------:R-:W-:Y:S02]  /*44c0*/  IMAD R66, R35, R85, R66 ;  /* 0x0000005523427224 */ /* 0x000fe400078e0242 */
[----:B------:R-:W-:Y:S02]  /*44d0*/  IMAD R93, R74, 0x432eb066, R93 ;  /* 0x432eb0664a5d7824 */ /* 0x000fe400078e025d */
[----:B------:R-:W-:Y:S02]  /*44e0*/  IMAD R76, R34, R87, R76 ;  /* 0x00000057224c7224 */ /* 0x000fe400078e024c */
[----:B------:R-:W-:-:S02]  /*44f0*/  IMAD R91, R81, R38, RZ ;  /* 0x00000026515b7224 */ /* 0x000fc400078e02ff */
[----:B------:R-:W-:Y:S01]  /*4500*/  IMAD R66, R34, R89, R66 ;  /* 0x0000005922427224 */ /* 0x000fe200078e0242 */
[----:B------:R-:W-:Y:S01]  /*4510*/  LEA.HI.X.SX32 R82, R82, R67, 0x1, P2 ;  /* 0x0000004352527211 */ /* 0x000fe200010f0eff */
[----:B------:R-:W-:Y:S02]  /*4520*/  IMAD R93, R38, R85, R93 ;  /* 0x00000055265d7224 */ /* 0x000fe400078e025d */
[----:B------:R-:W-:Y:S02]  /*4530*/  IMAD R78, R80, 0x6871ca8d, R76 ;  /* 0x6871ca8d504e7824 */ /* 0x000fe400078e024c */
[----:B------:R-:W-:Y:S02]  /*4540*/  IMAD R67, R81, R40, RZ ;  /* 0x0000002851437224 */ /* 0x000fe400078e02ff */
[----:B------:R-:W-:Y:S02]  /*4550*/  IMAD R84, R74, 0x681240c5, R91 ;  /* 0x681240c54a547824 */ /* 0x000fe400078e025b */
[----:B------:R-:W-:-:S02]  /*4560*/  IMAD R76, R80, 0x3c208c16, R66 ;  /* 0x3c208c16504c7824 */ /* 0x000fc400078e0242 */
[----:B------:R-:W-:Y:S02]  /*4570*/  IMAD R81, R81, R41, RZ ;  /* 0x0000002951517224 */ /* 0x000fe400078e02ff */
[C---:B------:R-:W-:Y:S02]  /*4580*/  IMAD R93, R37.reuse, R89, R93 ;  /* 0x00000059255d7224 */ /* 0x040fe400078e025d */
[----:B------:R-:W-:Y:S02]  /*4590*/  IMAD R91, R78, -0x1b799c77, RZ ;  /* 0xe48663894e5b7824 */ /* 0x000fe400078e02ff */
[----:B------:R-:W-:Y:S02]  /*45a0*/  IMAD R86, R74, 0xdf490f1, R67 ;  /* 0x0df490f14a567824 */ /* 0x000fe400078e0243 */
[----:B------:R-:W-:Y:S02]  /*45b0*/  IMAD R84, R37, R85, R84 ;  /* 0x0000005525547224 */ /* 0x000fe400078e0254 */
[----:B------:R-:W-:-:S04]  /*45c0*/  IMAD.WIDE.U32 R66, R76, -0x1b799c77, RZ ;  /* 0xe48663894c427825 */ /* 0x000fc800078e00ff */
[----:B------:R-:W-:Y:S02]  /*45d0*/  IMAD R74, R74, 0x47b01102, R81 ;  /* 0x47b011024a4a7824 */ /* 0x000fe400078e0251 */
[----:B------:R-:W-:Y:S02]  /*45e0*/  IMAD R93, R36, R87, R93 ;  /* 0x00000057245d7224 */ /* 0x000fe400078e025d */
[----:B------:R-:W-:Y:S02]  /*45f0*/  IMAD R66, R76, -0x782df87e, R91 ;  /* 0x87d207824c427824 */ /* 0x000fe400078e025b */
[----:B------:R-:W-:Y:S02]  /*4600*/  IMAD R84, R36, R89, R84 ;  /* 0x0000005924547224 */ /* 0x000fe400078e0254 */
[-C--:B------:R-:W-:Y:S02]  /*4610*/  IMAD R86, R39, R85.reuse, R86 ;  /* 0x0000005527567224 */ /* 0x080fe400078e0256 */
[----:B------:R-:W-:-:S02]  /*4620*/  IMAD R74, R40, R85, R74 ;  /* 0x00000055284a7224 */ /* 0x000fc400078e024a */
[----:B------:R-:W-:Y:S02]  /*4630*/  IMAD R93, R80, -0x7e7ea7a3, R93 ;  /* 0x8181585d505d7824 */ /* 0x000fe400078e025d */
[----:B------:R-:W-:Y:S02]  /*4640*/  IMAD.IADD R78, R67, 0x1, R66 ;  /* 0x00000001434e7824 */ /* 0x000fe400078e0242 */
[----:B------:R-:W-:Y:S02]  /*4650*/  IMAD R85, R85, R41, RZ ;  /* 0x0000002955557224 */ /* 0x000fe400078e02ff */
[----:B------:R-:W-:Y:S02]  /*4660*/  IMAD R67, R35, R87, R84 ;  /* 0x0000005723437224 */ /* 0x000fe400078e0254 */
[----:B------:R-:W-:Y:S02]  /*4670*/  IMAD R93, R76, 0xc5e1a99, R93 ;  /* 0x0c5e1a994c5d7824 */ /* 0x000fe400078e025d */
[----:B------:R-:W-:-:S02]  /*4680*/  IMAD R85, R40, R89, R85 ;  /* 0x0000005928557224 */ /* 0x000fc400078e0255 */
[----:B------:R-:W-:Y:S02]  /*4690*/  IMAD R67, R80, -0x687e956f, R67 ;  /* 0x97816a9150437824 */ /* 0x000fe400078e0243 */
[----:B------:R-:W-:Y:S01]  /*46a0*/  IMAD R93, R35, R77, R93 ;  /* 0x0000004d235d7224 */ /* 0x000fe200078e025d */
[----:B------:R-:W-:Y:S01]  /*46b0*/  IADD3 RZ, P2, PT, RZ, R79, RZ ;  /* 0x0000004fffff7210 */ /* 0x000fe20007f5e0ff */
[C---:B------:R-:W-:Y:S01]  /*46c0*/  IMAD R74, R39.reuse, R89, R74 ;  /* 0x00000059274a7224 */ /* 0x040fe200078e024a */
[----:B------:R-:W-:Y:S01]  /*46d0*/  IADD3.X R91, PT, PT, RZ, RZ, RZ, P1, P3 ;  /* 0x000000ffff5b7210 */ /* 0x000fe20000fe64ff */
[----:B------:R-:W-:Y:S02]  /*46e0*/  IMAD R85, R39, R87, R85 ;  /* 0x0000005727557224 */ /* 0x000fe400078e0255 */
[----:B------:R-:W-:Y:S02]  /*46f0*/  IMAD R67, R76, -0x7ff8138b, R67 ;  /* 0x8007ec754c437824 */ /* 0x000fe400078e0243 */
[----:B------:R-:W-:-:S02]  /*4700*/  IMAD R86, R38, R89, R86 ;  /* 0x0000005926567224 */ /* 0x000fc400078e0256 */
[----:B------:R-:W-:Y:S02]  /*4710*/  IMAD R93, R34, R83, R93 ;  /* 0x00000053225d7224 */ /* 0x000fe400078e025d */
[C---:B------:R-:W-:Y:S02]  /*4720*/  IMAD R74, R38.reuse, R87, R74 ;  /* 0x00000057264a7224 */ /* 0x040fe400078e024a */
[-C--:B------:R-:W-:Y:S02]  /*4730*/  IMAD R66, R38, R77.reuse, R85 ;  /* 0x0000004d26427224 */ /* 0x080fe400078e0255 */
[----:B------:R-:W-:Y:S02]  /*4740*/  IMAD R67, R34, R77, R67 ;  /* 0x0000004d22437224 */ /* 0x000fe400078e0243 */
[----:B------:R-:W-:Y:S02]  /*4750*/  IMAD.X R81, R82, 0x1, R91, P2 ;  /* 0x0000000152517824 */ /* 0x000fe400010e065b */
[----:B------:R-:W-:-:S02]  /*4760*/  IMAD R91, R37, R87, R86 ;  /* 0x00000057255b7224 */ /* 0x000fc400078e0256 */
[----:B------:R-:W-:Y:S02]  /*4770*/  IMAD R93, R78, 0x6871ca8d, R93 ;  /* 0x6871ca8d4e5d7824 */ /* 0x000fe400078e025d */
[----:B------:R-:W-:Y:S02]  /*4780*/  IMAD R85, R80, -0x1ece5fd7, R74 ;  /* 0xe131a02950557824 */ /* 0x000fe400078e024a */
[----:B------:R-:W-:Y:S02]  /*4790*/  IMAD R82, R37, R83, R66 ;  /* 0x0000005325527224 */ /* 0x000fe400078e0242 */
[----:B------:R-:W-:Y:S02]  /*47a0*/  IMAD R74, R78, 0x3c208c16, R67 ;  /* 0x3c208c164e4a7824 */ /* 0x000fe400078e0243 */
[----:B------:R-:W-:Y:S02]  /*47b0*/  IMAD R91, R80, -0x47afba4a, R91 ;  /* 0xb85045b6505b7824 */ /* 0x000fe400078e025b */
[----:B------:R-:W-:-:S02]  /*47c0*/  IMAD R93, R93, -0x1b799c77, RZ ;  /* 0xe48663895d5d7824 */ /* 0x000fc400078e02ff */
[----:B------:R-:W-:Y:S02]  /*47d0*/  IMAD R80, R80, 0x30644e72, RZ ;  /* 0x30644e7250507824 */ /* 0x000fe400078e02ff */
[----:B------:R-:W-:Y:S02]  /*47e0*/  IMAD R82, R36, R79, R82 ;  /* 0x0000004f24527224 */ /* 0x000fe400078e0252 */
[----:B------:R-:W-:Y:S01]  /*47f0*/  IMAD.WIDE.U32 R66, R74, -0x1b799c77, RZ ;  /* 0xe48663894a427825 */ /* 0x000fe200078e00ff */
[----:B------:R-:W-:-:S03]  /*4800*/  LOP3.LUT R80, R80, 0xfffffffe, RZ, 0xc0, !PT ;  /* 0xfffffffe50507812 */ /* 0x000fc600078ec0ff */
[----:B------:R-:W-:Y:S02]  /*4810*/  IMAD R84, R76, 0x432eb066, R85 ;  /* 0x432eb0664c547824 */ /* 0x000fe400078e0255 */
[----:B------:R-:W-:Y:S02]  /*4820*/  IMAD R66, R74, -0x782df87e, R93 ;  /* 0x87d207824a427824 */ /* 0x000fe400078e025d */
[----:B------:R-:W-:Y:S02]  /*4830*/  IMAD R93, R35, R81, R82 ;  /* 0x00000051235d7224 */ /* 0x000fe400078e0252 */
[----:B------:R-:W-:Y:S02]  /*4840*/  IMAD R84, R37, R77, R84 ;  /* 0x0000004d25547224 */ /* 0x000fe400078e0254 */
[----:B------:R-:W-:Y:S01]  /*4850*/  IMAD R91, R76, 0x681240c5, R91 ;  /* 0x681240c54c5b7824 */ /* 0x000fe200078e025b */
[----:B------:R-:W-:Y:S01]  /*4860*/  IADD3 R80, P1, PT, R80, R93, RZ ;  /* 0x0000005d50507210 */ /* 0x000fe20007f3e0ff */
[----:B------:R-:W-:-:S02]  /*4870*/  IMAD R93, R36, R83, R84 ;  /* 0x00000053245d7224 */ /* 0x000fc400078e0254 */
[----:B------:R-:W-:Y:S01]  /*4880*/  IMAD R89, R89, R41, RZ ;  /* 0x0000002959597224 */ /* 0x000fe200078e02ff */
[----:B------:R-:W-:Y:S01]  /*4890*/  IADD3 R85, PT, PT, R67, R66, RZ ;  /* 0x0000004243557210 */ /* 0x000fe20007ffe0ff */
[----:B------:R-:W-:Y:S02]  /*48a0*/  IMAD R91, R36, R77, R91 ;  /* 0x0000004d245b7224 */ /* 0x000fe400078e025b */
[----:B------:R-:W-:Y:S02]  /*48b0*/  IMAD R93, R78, -0x7e7ea7a3, R93 ;  /* 0x8181585d4e5d7824 */ /* 0x000fe400078e025d */
[----:B------:R-:W-:Y:S02]  /*48c0*/  IMAD R89, R40, R87, R89 ;  /* 0x0000005728597224 */ /* 0x000fe400078e0259 */
[----:B------:R-:W-:Y:S02]  /*48d0*/  IMAD R67, R76, 0xdf490f1, RZ ;  /* 0x0df490f14c437824 */ /* 0x000fe400078e02ff */
[----:B------:R-:W-:-:S02]  /*48e0*/  IMAD R91, R35, R83, R91 ;  /* 0x00000053235b7224 */ /* 0x000fc400078e025b */
[----:B------:R-:W-:Y:S02]  /*48f0*/  IMAD R93, R35, R79, R93 ;  /* 0x0000004f235d7224 */ /* 0x000fe400078e025d */
[----:B------:R-:W-:Y:S02]  /*4900*/  IMAD R89, R39, R77, R89 ;  /* 0x0000004d27597224 */ /* 0x000fe400078e0259 */
[C---:B------:R-:W-:Y:S02]  /*4910*/  IMAD R67, R78.reuse, -0x47afba4a, R67 ;  /* 0xb85045b64e437824 */ /* 0x040fe400078e0243 */
[----:B------:R-:W-:Y:S02]  /*4920*/  IMAD R91, R78, -0x687e956f, R91 ;  /* 0x97816a914e5b7824 */ /* 0x000fe400078e025b */
[----:B------:R-:W-:Y:S02]  /*4930*/  IMAD R93, R74, 0xc5e1a99, R93 ;  /* 0x0c5e1a994a5d7824 */ /* 0x000fe400078e025d */
[----:B------:R-:W-:-:S02]  /*4940*/  IMAD R89, R38, R83, R89 ;  /* 0x0000005326597224 */ /* 0x000fc400078e0259 */
[----:B------:R-:W-:Y:S02]  /*4950*/  IMAD R67, R74, 0x681240c5, R67 ;  /* 0x681240c54a437824 */ /* 0x000fe400078e0243 */
[C---:B------:R-:W-:Y:S02]  /*4960*/  IMAD R91, R34.reuse, R79, R91 ;  /* 0x0000004f225b7224 */ /* 0x040fe400078e025b */
[----:B------:R-:W-:Y:S02]  /*4970*/  IMAD R82, R34, R81, R93 ;  /* 0x0000005122527224 */ /* 0x000fe400078e025d */
[----:B------:R-:W-:Y:S02]  /*4980*/  IMAD R89, R37, R79, R89 ;  /* 0x0000004f25597224 */ /* 0x000fe400078e0259 */
[----:B------:R-:W-:Y:S02]  /*4990*/  IMAD R87, R87, R41, RZ ;  /* 0x0000002957577224 */ /* 0x000fe400078e02ff */
[----:B------:R-:W-:-:S02]  /*49a0*/  IMAD.IADD R80, R80, 0x1, R67 ;  /* 0x0000000150507824 */ /* 0x000fc400078e0243 */
[----:B------:R-:W-:Y:S02]  /*49b0*/  IMAD R67, R76, 0x47b01102, RZ ;  /* 0x47b011024c437824 */ /* 0x000fe400078e02ff */
[----:B------:R-:W-:Y:S02]  /*49c0*/  IMAD R76, R74, -0x7ff8138b, R91 ;  /* 0x8007ec754a4c7824 */ /* 0x000fe400078e025b */
[----:B------:R-:W-:Y:S02]  /*49d0*/  IMAD R82, R85, 0x6871ca8d, R82 ;  /* 0x6871ca8d55527824 */ /* 0x000fe400078e0252 */
[----:B------:R-:W-:Y:S02]  /*49e0*/  IMAD R66, R36, R81, R89 ;  /* 0x0000005124427224 */ /* 0x000fe400078e0259 */
[----:B------:R-:W-:Y:S02]  /*49f0*/  IMAD R87, R40, R77, R87 ;  /* 0x0000004d28577224 */ /* 0x000fe400078e0257 */
[----:B------:R-:W-:-:S02]  /*4a00*/  IMAD.X R89, RZ, RZ, RZ, P1 ;  /* 0x000000ffff597224 */ /* 0x000fc400008e06ff */
[----:B------:R-:W-:Y:S02]  /*4a10*/  IMAD R67, R78, -0x1ece5fd7, R67 ;  /* 0xe131a0294e437824 */ /* 0x000fe400078e0243 */
[----:B------:R-:W-:Y:S02]  /*4a20*/  IMAD R76, R85, 0x3c208c16, R76 ;  /* 0x3c208c16554c7824 */ /* 0x000fe400078e024c */
[----:B------:R-:W-:Y:S02]  /*4a30*/  IMAD R91, R82, -0x1b799c77, RZ ;  /* 0xe4866389525b7824 */ /* 0x000fe400078e02ff */
[----:B------:R-:W-:Y:S01]  /*4a40*/  IMAD R87, R39, R83, R87 ;  /* 0x0000005327577224 */ /* 0x000fe200078e0257 */
[----:B------:R-:W-:Y:S01]  /*4a50*/  IADD3 R89, P1, PT, R89, R66, RZ ;  /* 0x0000004259597210 */ /* 0x000fe20007f3e0ff */
[----:B------:R-:W-:Y:S02]  /*4a60*/  IMAD R82, R74, 0x432eb066, R67 ;  /* 0x432eb0664a527824 */ /* 0x000fe400078e0243 */
[----:B------:R-:W-:-:S04]  /*4a70*/  IMAD.WIDE.U32 R66, R76, -0x1b799c77, RZ ;  /* 0xe48663894c427825 */ /* 0x000fc800078e00ff */
[----:B------:R-:W-:Y:S02]  /*4a80*/  IMAD R91, R76, -0x782df87e, R91 ;  /* 0x87d207824c5b7824 */ /* 0x000fe400078e025b */
[----:B--2---:R-:W-:Y:S02]  /*4a90*/  IMAD R93, R64, R2, RZ ;  /* 0x00000002405d7224 */ /* 0x004fe400078e02ff */
[----:B------:R-:W-:Y:S02]  /*4aa0*/  IMAD R84, R78, 0x30644e72, RZ ;  /* 0x30644e724e547824 */ /* 0x000fe400078e02ff */
[----:B------:R-:W-:Y:S02]  /*4ab0*/  IMAD R87, R38, R79, R87 ;  /* 0x0000004f26577224 */ /* 0x000fe400078e0257 */
[----:B------:R-:W-:Y:S01]  /*4ac0*/  IMAD.IADD R78, R67, 0x1, R91 ;  /* 0x00000001434e7824 */ /* 0x000fe200078e025b */
[----:B------:R-:W-:Y:S01]  /*4ad0*/  LOP3.LUT R84, R84, 0xfffffffe, RZ, 0xc0, !PT ;  /* 0xfffffffe54547812 */ /* 0x000fe200078ec0ff */
[----:B------:R-:W-:-:S02]  /*4ae0*/  IMAD R82, R85, -0x7e7ea7a3, R82 ;  /* 0x8181585d55527824 */ /* 0x000fc400078e0252 */
[-C--:B------:R-:W-:Y:S02]  /*4af0*/  IMAD R93, R65, R0.reuse, R93 ;  /* 0x00000000415d7224 */ /* 0x080fe400078e025d */
[----:B------:R-:W-:Y:S02]  /*4b00*/  IMAD R87, R37, R81, R87 ;  /* 0x0000005125577224 */ /* 0x000fe400078e0257 */
[----:B------:R-:W-:Y:S02]  /*4b10*/  IMAD.X R67, RZ, RZ, RZ, P1 ;  /* 0x000000ffff437224 */ /* 0x000fe400008e06ff */
[----:B------:R-:W-:Y:S02]  /*4b20*/  IMAD R86, R64, R0, RZ ;  /* 0x0000000040567224 */ /* 0x000fe400078e02ff */
[----:B------:R-:W-:Y:S01]  /*4b30*/  IMAD.IADD R89, R89, 0x1, R82 ;  /* 0x0000000159597824 */ /* 0x000fe200078e0252 */
[----:B------:R-:W-:Y:S01]  /*4b40*/  IADD3 R84, P2, P1, R67, R87, R84 ;  /* 0x0000005743547210 */ /* 0x000fe2000795e054 */
[----:B------:R-:W-:-:S02]  /*4b50*/  IMAD R93, R93, -0x1b799c77, RZ ;  /* 0xe48663895d5d7824 */ /* 0x000fc400078e02ff */
[----:B------:R-:W-:Y:S02]  /*4b60*/  IMAD R82, R64, R5, RZ ;  /* 0x0000000540527224 */ /* 0x000fe400078e02ff */
[----:B------:R-:W-:-:S04]  /*4b70*/  IMAD.WIDE.U32 R66, R86, -0x1b799c77, RZ ;  /* 0xe486638956427825 */ /* 0x000fc800078e00ff */
[----:B------:R-:W-:Y:S02]  /*4b80*/  IMAD R66, R86, -0x782df87e, R93 ;  /* 0x87d2078256427824 */ /* 0x000fe400078e025d */
[-C--:B------:R-:W-:Y:S02]  /*4b90*/  IMAD R93, R65, R3.reuse, R82 ;  /* 0x00000003415d7224 */ /* 0x080fe400078e0252 */
[----:B------:R-:W-:Y:S02]  /*4ba0*/  IMAD R82, R74, 0xdf490f1, RZ ;  /* 0x0df490f14a527824 */ /* 0x000fe400078e02ff */
[----:B------:R-:W-:Y:S02]  /*4bb0*/  IMAD R87, R64, R3, RZ ;  /* 0x0000000340577224 */ /* 0x000fe400078e02ff */
[----:B------:R-:W-:Y:S02]  /*4bc0*/  IMAD R82, R85, -0x47afba4a, R82 ;  /* 0xb85045b655527824 */ /* 0x000fe400078e0252 */
[----:B------:R-:W-:-:S02]  /*4bd0*/  IMAD R91, R65, R5, RZ ;  /* 0x00000005415b7224 */ /* 0x000fc400078e02ff */
[----:B------:R-:W-:Y:S02]  /*4be0*/  IMAD R87, R65, R2, R87 ;  /* 0x0000000241577224 */ /* 0x000fe400078e0257 */
[----:B------:R-:W-:Y:S02]  /*4bf0*/  IMAD R93, R86, 0xc5e1a99, R93 ;  /* 0x0c5e1a99565d7824 */ /* 0x000fe400078e025d */
[----:B------:R-:W-:Y:S02]  /*4c00*/  IMAD R88, R76, 0x681240c5, R82 ;  /* 0x681240c54c587824 */ /* 0x000fe400078e0252 */
[----:B------:R-:W-:Y:S02]  /*4c10*/  IMAD R91, R64, R7, R91 ;  /* 0x00000007405b7224 */ /* 0x000fe400078e025b */
[----:B------:R-:W-:Y:S02]  /*4c20*/  IMAD.IADD R82, R67, 0x1, R66 ;  /* 0x0000000143527824 */ /* 0x000fe400078e0242 */
[----:B------:R-:W-:-:S02]  /*4c30*/  IMAD R67, R86, -0x7ff8138b, R87 ;  /* 0x8007ec7556437824 */ /* 0x000fc400078e0257 */
[----:B---3--:R-:W-:Y:S02]  /*4c40*/  IMAD R93, R60, R2, R93 ;  /* 0x000000023c5d7224 */ /* 0x008fe400078e025d */
[----:B------:R-:W-:Y:S02]  /*4c50*/  IMAD R66, R86, 0x681240c5, R91 ;  /* 0x681240c556427824 */ /* 0x000fe400078e025b */
[-C--:B------:R-:W-:Y:S02]  /*4c60*/  IMAD R91, R60, R0.reuse, R67 ;  /* 0x000000003c5b7224 */ /* 0x080fe400078e0243 */
[----:B------:R-:W-:Y:S02]  /*4c70*/  IMAD R93, R61, R0, R93 ;  /* 0x000000003d5d7224 */ /* 0x000fe400078e025d */
[----:B------:R-:W-:Y:S01]  /*4c80*/  IMAD R67, R64, R9, RZ ;  /* 0x0000000940437224 */ /* 0x000fe200078e02ff */
[----:B------:R-:W-:Y:S01]  /*4c90*/  IADD3 R87, PT, PT, R84, R88, RZ ;  /* 0x0000005854577210 */ /* 0x000fe20007ffe0ff */
[----:B------:R-:W-:-:S02]  /*4ca0*/  IMAD R66, R60, R3, R66 ;  /* 0x000000033c427224 */ /* 0x000fc400078e0242 */
[----:B------:R-:W-:Y:S02]  /*4cb0*/  IMAD R93, R82, 0x6871ca8d, R93 ;  /* 0x6871ca8d525d7824 */ /* 0x000fe400078e025d */
[----:B------:R-:W-:Y:S02]  /*4cc0*/  IMAD R88, R86, 0x432eb066, R67 ;  /* 0x432eb06656587824 */ /* 0x000fe400078e0243 */
[----:B------:R-:W-:Y:S02]  /*4cd0*/  IMAD R84, R82, 0x3c208c16, R91 ;  /* 0x3c208c1652547824 */ /* 0x000fe400078e025b */
[----:B------:R-:W-:Y:S02]  /*4ce0*/  IMAD R91, R61, R2, R66 ;  /* 0x000000023d5b7224 */ /* 0x000fe400078e0242 */
[----:B------:R-:W-:Y:S02]  /*4cf0*/  IMAD R93, R93, -0x1b799c77, RZ ;  /* 0xe48663895d5d7824 */ /* 0x000fe400078e02ff */
[----:B------:R-:W-:-:S02]  /*4d00*/  IMAD R88, R65, R7, R88 ;  /* 0x0000000741587224 */ /* 0x000fc400078e0258 */
[----:B------:R-:W-:-:S04]  /*4d10*/  IMAD.WIDE.U32 R66, R84, -0x1b799c77, RZ ;  /* 0xe486638954427825 */ /* 0x000fc800078e00ff */
[----:B----4-:R-:W-:Y:S02]  /*4d20*/  IMAD R91, R62, R0, R91 ;  /* 0x000000003e5b7224 */ /* 0x010fe400078e025b */
[----:B------:R-:W-:Y:S02]  /*4d30*/  IMAD R66, R84, -0x782df87e, R93 ;  /* 0x87d2078254427824 */ /* 0x000fe400078e025d */
[----:B------:R-:W-:Y:S02]  /*4d40*/  IMAD R90, R64, R11, RZ ;  /* 0x0000000b405a7224 */ /* 0x000fe400078e02ff */
[----:B------:R-:W-:Y:S02]  /*4d50*/  IMAD R88, R60, R5, R88 ;  /* 0x000000053c587224 */ /* 0x000fe400078e0258 */
[----:B------:R-:W-:Y:S02]  /*4d60*/  IMAD R93, R64, R12, RZ ;  /* 0x0000000c405d7224 */ /* 0x000fe400078e02ff */
[----:B------:R-:W-:-:S02]  /*4d70*/  IMAD R91, R82, -0x687e956f, R91 ;  /* 0x97816a91525b7824 */ /* 0x000fc400078e025b */
[C---:B------:R-:W-:Y:S02]  /*4d80*/  IMAD R64, R86.reuse, 0xdf490f1, R90 ;  /* 0x0df490f156407824 */ /* 0x040fe400078e025a */
[----:B------:R-:W-:Y:S02]  /*4d90*/  IMAD R88, R61, R3, R88 ;  /* 0x000000033d587224 */ /* 0x000fe400078e0258 */
[----:B------:R-:W-:Y:S02]  /*4da0*/  IMAD R86, R86, 0x47b01102, R93 ;  /* 0x47b0110256567824 */ /* 0x000fe400078e025d */
[----:B------:R-:W-:Y:S02]  /*4db0*/  IMAD.IADD R66, R67, 0x1, R66 ;  /* 0x0000000143427824 */ /* 0x000fe400078e0242 */
[----:B------:R-:W-:Y:S02]  /*4dc0*/  IMAD R93, R84, -0x7ff8138b, R91 ;  /* 0x8007ec75545d7824 */ /* 0x000fe400078e025b */
[----:B------:R-:W-:-:S02]  /*4dd0*/  IMAD R67, R65, R9, R64 ;  /* 0x0000000941437224 */ /* 0x000fc400078e0240 */
[C---:B------:R-:W-:Y:S02]  /*4de0*/  IMAD R90, R65.reuse, R12, RZ ;  /* 0x0000000c415a7224 */ /* 0x040fe400078e02ff */
[----:B------:R-:W-:Y:S02]  /*4df0*/  IMAD R91, R62, R2, R88 ;  /* 0x000000023e5b7224 */ /* 0x000fe400078e0258 */
[-C--:B------:R-:W-:Y:S02]  /*4e00*/  IMAD R88, R65, R11.reuse, R86 ;  /* 0x0000000b41587224 */ /* 0x080fe400078e0256 */
[C---:B------:R-:W-:Y:S02]  /*4e10*/  IMAD R92, R60.reuse, R12, RZ ;  /* 0x0000000c3c5c7224 */ /* 0x040fe400078e02ff */
[C---:B------:R-:W-:Y:S02]  /*4e20*/  IMAD R90, R60.reuse, R11, R90 ;  /* 0x0000000b3c5a7224 */ /* 0x040fe400078e025a */
[----:B------:R-:W-:-:S02]  /*4e30*/  IMAD R65, R60, R7, R67 ;  /* 0x000000073c417224 */ /* 0x000fc400078e0243 */
[-C--:B------:R-:W-:Y:S02]  /*4e40*/  IMAD R60, R60, R9.reuse, R88 ;  /* 0x000000093c3c7224 */ /* 0x080fe400078e0258 */
[C---:B------:R-:W-:Y:S02]  /*4e50*/  IMAD R88, R61.reuse, R9, R90 ;  /* 0x000000093d587224 */ /* 0x040fe400078e025a */
[----:B------:R-:W-:Y:S02]  /*4e60*/  IMAD R90, R61, R7, R60 ;  /* 0x000000073d5a7224 */ /* 0x000fe400078e023c */
[----:B------:R-:W-:Y:S02]  /*4e70*/  IMAD R91, R63, R0, R91 ;  /* 0x000000003f5b7224 */ /* 0x000fe400078e025b */
[----:B------:R-:W-:Y:S02]  /*4e80*/  IMAD R64, R66, 0x3c208c16, R93 ;  /* 0x3c208c1642407824 */ /* 0x000fe400078e025d */
[----:B------:R-:W-:-:S02]  /*4e90*/  IMAD R65, R61, R5, R65 ;  /* 0x000000053d417224 */ /* 0x000fc400078e0241 */
[----:B------:R-:W-:Y:S02]  /*4ea0*/  IMAD R93, R62, R5, R90 ;  /* 0x000000053e5d7224 */ /* 0x000fe400078e025a */
[----:B------:R-:W-:Y:S02]  /*4eb0*/  IMAD R91, R82, -0x7e7ea7a3, R91 ;  /* 0x8181585d525b7824 */ /* 0x000fe400078e025b */
[C---:B------:R-:W-:Y:S02]  /*4ec0*/  IMAD R65, R62.reuse, R3, R65 ;  /* 0x000000033e417224 */ /* 0x040fe400078e0241 */
[----:B------:R-:W-:Y:S02]  /*4ed0*/  IMAD R88, R62, R7, R88 ;  /* 0x000000073e587224 */ /* 0x000fe400078e0258 */
[----:B------:R-:W-:Y:S02]  /*4ee0*/  IMAD R93, R82, -0x1ece5fd7, R93 ;  /* 0xe131a029525d7824 */ /* 0x000fe400078e025d */
[----:B------:R-:W-:-:S02]  /*4ef0*/  IMAD R91, R84, 0xc5e1a99, R91 ;  /* 0x0c5e1a99545b7824 */ /* 0x000fc400078e025b */
[C---:B------:R-:W-:Y:S02]  /*4f00*/  IMAD R65, R63.reuse, R2, R65 ;  /* 0x000000023f417224 */ /* 0x040fe400078e0241 */
[C---:B------:R-:W-:Y:S02]  /*4f10*/  IMAD R88, R63.reuse, R5, R88 ;  /* 0x000000053f587224 */ /* 0x040fe400078e0258 */
[----:B------:R-:W-:Y:S02]  /*4f20*/  IMAD R93, R63, R3, R93 ;  /* 0x000000033f5d7224 */ /* 0x000fe400078e025d */
[C---:B------:R-:W-:Y:S02]  /*4f30*/  IMAD R86, R61.reuse, R12, RZ ;  /* 0x0000000c3d567224 */ /* 0x040fe400078e02ff */
[----:B------:R-:W-:Y:S02]  /*4f40*/  IMAD R67, R61, R11, R92 ;  /* 0x0000000b3d437224 */ /* 0x000fe400078e025c */
[----:B------:R-:W-:-:S04]  /*4f50*/  IMAD.WIDE.U32 R60, R64, -0x1b799c77, RZ ;  /* 0xe4866389403c7825 */ /* 0x000fc800078e00ff */
[----:B------:R-:W-:Y:S02]  /*4f60*/  IMAD R91, R66, 0x6871ca8d, R91 ;  /* 0x6871ca8d425b7824 */ /* 0x000fe400078e025b */
[C---:B------:R-:W-:Y:S02]  /*4f70*/  IMAD R65, R82.reuse, -0x47afba4a, R65 ;  /* 0xb85045b652417824 */ /* 0x040fe400078e0241 */
[----:B------:R-:W-:Y:S02]  /*4f80*/  IMAD R82, R82, 0x30644e72, RZ ;  /* 0x30644e7252527824 */ /* 0x000fe400078e02ff */
[----:B-----5:R-:W-:Y:S02]  /*4f90*/  IMAD R88, R58, R3, R88 ;  /* 0x000000033a587224 */ /* 0x020fe400078e0258 */
[----:B------:R-:W-:Y:S02]  /*4fa0*/  IMAD R60, R84, 0x432eb066, R93 ;  /* 0x432eb066543c7824 */ /* 0x000fe400078e025d */
[----:B------:R-:W-:Y:S01]  /*4fb0*/  IMAD R91, R91, -0x1b799c77, RZ ;  /* 0xe48663895b5b7824 */ /* 0x000fe200078e02ff */
[----:B------:R-:W-:Y:S01]  /*4fc0*/  LOP3.LUT R93, R82, 0xfffffffe, RZ, 0xc0, !PT ;  /* 0xfffffffe525d7812 */ /* 0x000fe200078ec0ff */
[----:B------:R-:W-:-:S02]  /*4fd0*/  IMAD R88, R59, R2, R88 ;  /* 0x000000023b587224 */ /* 0x000fc400078e0258 */
[----:B------:R-:W-:Y:S02]  /*4fe0*/  IMAD R60, R58, R2, R60 ;  /* 0x000000023a3c7224 */ /* 0x000fe400078e023c */
[----:B------:R-:W-:Y:S02]  /*4ff0*/  IMAD R91, R64, -0x782df87e, R91 ;  /* 0x87d20782405b7824 */ /* 0x000fe400078e025b */
[----:B------:R-:W-:Y:S01]  /*5000*/  IMAD R65, R84, 0x681240c5, R65 ;  /* 0x681240c554417824 */ /* 0x000fe200078e0241 */
[----:B------:R-:W-:Y:S01]  /*5010*/  IADD3 R88, P3, PT, R93, R88, RZ ;  /* 0x000000585d587210 */ /* 0x000fe20007f7e0ff */
[----:B------:R-:W-:Y:S02]  /*5020*/  IMAD R67, R62, R9, R67 ;  /* 0x000000093e437224 */ /* 0x000fe400078e0243 */
[----:B------:R-:W-:Y:S02]  /*5030*/  IMAD R60, R59, R0, R60 ;  /* 0x000000003b3c7224 */ /* 0x000fe400078e023c */
[----:B------:R-:W-:-:S02]  /*5040*/  IMAD.IADD R91, R61, 0x1, R91 ;  /* 0x000000013d5b7824 */ /* 0x000fc400078e025b */
[----:B------:R-:W-:Y:S02]  /*5050*/  IMAD R93, R58, R0, R65 ;  /* 0x000000003a5d7224 */ /* 0x000fe400078e0241 */
[----:B------:R-:W-:Y:S02]  /*5060*/  IMAD R61, R84, 0xdf490f1, RZ ;  /* 0x0df490f1543d7824 */ /* 0x000fe400078e02ff */
[----:B------:R-:W-:Y:S02]  /*5070*/  IMAD R67, R63, R7, R67 ;  /* 0x000000073f437224 */ /* 0x000fe400078e0243 */
[----:B------:R-:W-:Y:S02]  /*5080*/  IMAD R60, R66, -0x7e7ea7a3, R60 ;  /* 0x8181585d423c7824 */ /* 0x000fe400078e023c */
[----:B------:R-:W-:Y:S02]  /*5090*/  IMAD R65, R84, 0x47b01102, RZ ;  /* 0x47b0110254417824 */ /* 0x000fe400078e02ff */
[----:B------:R-:W-:-:S02]  /*50a0*/  IMAD R93, R66, -0x687e956f, R93 ;  /* 0x97816a91425d7824 */ /* 0x000fc400078e025d */
[----:B------:R-:W-:Y:S02]  /*50b0*/  IMAD R61, R66, -0x47afba4a, R61 ;  /* 0xb85045b6423d7824 */ /* 0x000fe400078e023d */
[----:B------:R-:W-:Y:S02]  /*50c0*/  IMAD R67, R58, R5, R67 ;  /* 0x000000053a437224 */ /* 0x000fe400078e0243 */
[----:B------:R-:W-:Y:S02]  /*50d0*/  IMAD R82, R64, 0xc5e1a99, R60 ;  /* 0x0c5e1a9940527824 */ /* 0x000fe400078e023c */
[----:B------:R-:W-:Y:S02]  /*50e0*/  IMAD R65, R66, -0x1ece5fd7, R65 ;  /* 0xe131a02942417824 */ /* 0x000fe400078e0241 */
[----:B------:R-:W-:Y:S02]  /*50f0*/  IMAD R84, R64, -0x7ff8138b, R93 ;  /* 0x8007ec7540547824 */ /* 0x000fe400078e025d */
[----:B------:R-:W-:-:S02]  /*5100*/  IMAD.IADD R61, R88, 0x1, R61 ;  /* 0x00000001583d7824 */ /* 0x000fc400078e023d */
[----:B------:R-:W-:Y:S02]  /*5110*/  IMAD R67, R59, R3, R67 ;  /* 0x000000033b437224 */ /* 0x000fe400078e0243 */
[----:B------:R-:W-:Y:S02]  /*5120*/  IMAD.X R60, RZ, RZ, RZ, P3 ;  /* 0x000000ffff3c7224 */ /* 0x000fe400018e06ff */
[C---:B------:R-:W-:Y:S02]  /*5130*/  IMAD R88, R91.reuse, 0x6871ca8d, R82 ;  /* 0x6871ca8d5b587824 */ /* 0x040fe400078e0252 */
[----:B------:R-:W-:Y:S02]  /*5140*/  IMAD R82, R64, 0x432eb066, R65 ;  /* 0x432eb06640527824 */ /* 0x000fe400078e0241 */
[----:B------:R-:W-:Y:S01]  /*5150*/  IMAD R65, R91, 0x3c208c16, R84 ;  /* 0x3c208c165b417824 */ /* 0x000fe200078e0254 */
[----:B------:R-:W-:Y:S01]  /*5160*/  IADD3 R67, P3, PT, R60, R67, RZ ;  /* 0x000000433c437210 */ /* 0x000fe20007f7e0ff */
[----:B------:R-:W-:-:S02]  /*5170*/  IMAD R88, R88, -0x1b799c77, RZ ;  /* 0xe486638958587824 */ /* 0x000fc400078e02ff */
[----:B------:R-:W-:Y:S02]  /*5180*/  IMAD R86, R62, R11, R86 ;  /* 0x0000000b3e567224 */ /* 0x000fe400078e0256 */
[----:B------:R-:W-:Y:S02]  /*5190*/  IMAD R84, R64, 0x681240c5, R61 ;  /* 0x681240c540547824 */ /* 0x000fe400078e023d */
[----:B------:R-:W-:-:S04]  /*51a0*/  IMAD.WIDE.U32 R60, R65, -0x1b799c77, RZ ;  /* 0xe4866389413c7825 */ /* 0x000fc800078e00ff */
[----:B------:R-:W-:Y:S02]  /*51b0*/  IMAD R60, R65, -0x782df87e, R88 ;  /* 0x87d20782413c7824 */ /* 0x000fe400078e0258 */
[----:B------:R-:W-:Y:S02]  /*51c0*/  IMAD R86, R63, R9, R86 ;  /* 0x000000093f567224 */ /* 0x000fe400078e0256 */
[----:B------:R-:W-:Y:S02]  /*51d0*/  IMAD R84, R91, -0x687e956f, R84 ;  /* 0x97816a915b547824 */ /* 0x000fe400078e0254 */
[----:B------:R-:W-:Y:S02]  /*51e0*/  IMAD R66, R66, 0x30644e72, RZ ;  /* 0x30644e7242427824 */ /* 0x000fe400078e02ff */
[----:B------:R-:W-:Y:S02]  /*51f0*/  IMAD.IADD R60, R61, 0x1, R60 ;  /* 0x000000013d3c7824 */ /* 0x000fe400078e023c */
[----:B------:R-:W-:-:S02]  /*5200*/  IMAD R62, R62, R12, RZ ;  /* 0x0000000c3e3e7224 */ /* 0x000fc400078e02ff */
[----:B------:R-:W-:Y:S02]  /*5210*/  IMAD R86, R58, R7, R86 ;  /* 0x000000073a567224 */ /* 0x000fe400078e0256 */
[----:B------:R-:W-:Y:S02]  /*5220*/  IMAD R61, R65, -0x7ff8138b, R84 ;  /* 0x8007ec75413d7824 */ /* 0x000fe400078e0254 */
[----:B------:R-:W-:Y:S01]  /*5230*/  IMAD.IADD R82, R67, 0x1, R82 ;  /* 0x0000000143527824 */ /* 0x000fe200078e0252 */
[----:B------:R-:W-:Y:S01]  /*5240*/  LOP3.LUT R66, R66, 0xfffffffe, RZ, 0xc0, !PT ;  /* 0xfffffffe42427812 */ /* 0x000fe200078ec0ff */
[----:B------:R-:W-:Y:S01]  /*5250*/  IMAD R62, R63, R11, R62 ;  /* 0x0000000b3f3e7224 */ /* 0x000fe200078e023e */
[----:B------:R-:W-:Y:S01]  /*5260*/  IADD3.X R67, PT, PT, RZ, RZ, RZ, P3, !PT ;  /* 0x000000ffff437210 */ /* 0x000fe20001ffe4ff */
[----:B------:R-:W-:Y:S02]  /*5270*/  IMAD R86, R59, R5, R86 ;  /* 0x000000053b567224 */ /* 0x000fe400078e0256 */
[----:B------:R-:W-:-:S02]  /*5280*/  IMAD R61, R60, 0x3c208c16, R61 ;  /* 0x3c208c163c3d7824 */ /* 0x000fc400078e023d */
[----:B------:R-:W-:Y:S01]  /*5290*/  IMAD R84, R91, -0x7e7ea7a3, R82 ;  /* 0x8181585d5b547824 */ /* 0x000fe200078e0252 */
[----:B------:R-:W-:Y:S01]  /*52a0*/  IADD3 R67, P3, P4, R67, R86, R66 ;  /* 0x0000005643437210 */ /* 0x000fe20007c7e042 */
[----:B------:R-:W-:Y:S01]  /*52b0*/  IMAD R82, R58, R9, R62 ;  /* 0x000000093a527224 */ /* 0x000fe200078e023e */
[----:B------:R-:W-:Y:S01]  /*52c0*/  IADD3 R61, P5, PT, R61, 0x278302b9, RZ ;  /* 0x278302b93d3d7810 */ /* 0x000fe20007fbe0ff */
[----:B------:R-:W-:Y:S02]  /*52d0*/  IMAD R93, R65, 0xc5e1a99, R84 ;  /* 0x0c5e1a99415d7824 */ /* 0x000fe400078e0254 */
[----:B------:R-:W-:Y:S01]  /*52e0*/  IMAD R84, R59, R7, R82 ;  /* 0x000000073b547224 */ /* 0x000fe200078e0252 */
[----:B------:R-:W-:Y:S01]  /*52f0*/  IADD3.X R82, PT, PT, RZ, RZ, RZ, P3, P4 ;  /* 0x000000ffff527210 */ /* 0x000fe20001fe84ff */
[----:B------:R-:W-:Y:S02]  /*5300*/  IMAD.X R62, RZ, RZ, -0x1, P5 ;  /* 0xffffffffff3e7424 */ /* 0x000fe400028e06ff */
[----:B------:R-:W-:-:S02]  /*5310*/  IMAD R77, R77, R41, RZ ;  /* 0x000000294d4d7224 */ /* 0x000fc400078e02ff */
[----:B------:R-:W-:Y:S01]  /*5320*/  IMAD R66, R63, R12, RZ ;  /* 0x0000000c3f427224 */ /* 0x000fe200078e02ff */
[----:B------:R-:W-:Y:S01]  /*5330*/  IADD3 R63, P3, PT, R82, R84, RZ ;  /* 0x00000054523f7210 */ /* 0x000fe20007f7e0ff */
[----:B------:R-:W-:Y:S02]  /*5340*/  IMAD R82, R64, 0xdf490f1, R67 ;  /* 0x0df490f140527824 */ /* 0x000fe400078e0243 */
[----:B------:R-:W-:Y:S01]  /*5350*/  IMAD R86, R60, 0x6871ca8d, R93 ;  /* 0x6871ca8d3c567824 */ /* 0x000fe200078e025d */
[----:B------:R-:W-:Y:S01]  /*5360*/  SHF.R.S32.HI R93, RZ, 0x1f, R62 ;  /* 0x0000001fff5d7819 */ /* 0x000fe2000001143e */
[----:B------:R-:W-:Y:S02]  /*5370*/  IMAD R77, R40, R83, R77 ;  /* 0x00000053284d7224 */ /* 0x000fe400078e024d */
[----:B------:R-:W-:Y:S01]  /*5380*/  IMAD R82, R91, -0x47afba4a, R82 ;  /* 0xb85045b65b527824 */ /* 0x000fe200078e0252 */
[----:B------:R-:W-:Y:S01]  /*5390*/  IADD3 R93, P4, P5, R86, -0x3c208c16, R93 ;  /* 0xc3df73ea565d7810 */ /* 0x000fe20007d9e05d */
[----:B------:R-:W-:Y:S01]  /*53a0*/  IMAD R77, R39, R79, R77 ;  /* 0x0000004f274d7224 */ /* 0x000fe200078e024d */
[----:B------:R-:W-:Y:S01]  /*53b0*/  SHF.R.S32.HI R67, RZ, 0x1f, R62 ;  /* 0x0000001fff437819 */ /* 0x000fe2000001143e */
[----:B------:R-:W-:-:S02]  /*53c0*/  IMAD R64, R64, 0x47b01102, RZ ;  /* 0x47b0110240407824 */ /* 0x000fc400078e02ff */
[----:B------:R-:W-:Y:S01]  /*53d0*/  IMAD R84, R65, 0x681240c5, R82 ;  /* 0x681240c541547824 */ /* 0x000fe200078e0252 */
[----:B------:R-:W-:Y:S01]  /*53e0*/  IADD3.X R67, PT, PT, RZ, -0x1, R67, P4, P5 ;  /* 0xffffffffff437810 */ /* 0x000fe200027ea443 */
[----:B------:R-:W-:Y:S01]  /*53f0*/  IMAD R82, R38, R81, R77 ;  /* 0x0000005126527224 */ /* 0x000fe200078e024d */
[----:B------:R-:W-:Y:S01]  /*5400*/  IADD3.X R62, PT, PT, RZ, RZ, RZ, P2, P1 ;  /* 0x000000ffff3e7210 */ /* 0x000fe200017e24ff */
[C---:B------:R-:W-:Y:S01]  /*5410*/  IMAD R64, R91.reuse, -0x1ece5fd7, R64 ;  /* 0xe131a0295b407824 */ /* 0x040fe200078e0240 */
[----:B------:R-:W-:Y:S01]  /*5420*/  SHF.R.S32.HI R77, RZ, 0x1f, R67 ;  /* 0x0000001fff4d7819 */ /* 0x000fe20000011443 */
[----:B------:R-:W-:Y:S01]  /*5430*/  IMAD R84, R60, -0x687e956f, R84 ;  /* 0x97816a913c547824 */ /* 0x000fe200078e0254 */
[----:B------:R-:W-:Y:S01]  /*5440*/  IADD3 R62, P1, PT, R62, R82, RZ ;  /* 0x000000523e3e7210 */ /* 0x000fe20007f3e0ff */
[----:B------:R-:W-:Y:S02]  /*5450*/  IMAD R91, R91, 0x30644e72, RZ ;  /* 0x30644e725b5b7824 */ /* 0x000fe400078e02ff */
[----:B------:R-:W-:Y:S01]  /*5460*/  IMAD.IADD R82, R63, 0x1, R64 ;  /* 0x000000013f527824 */ /* 0x000fe200078e0240 */
[----:B------:R-:W-:Y:S01]  /*5470*/  IADD3 R64, P2, P4, R84, -0x6871ca8d, R77 ;  /* 0x978e357354407810 */ /* 0x000fe20007c5e04d */
[----:B------:R-:W-:Y:S01]  /*5480*/  IMAD R66, R58, R11, R66 ;  /* 0x0000000b3a427224 */ /* 0x000fe200078e0242 */
[----:B------:R-:W-:Y:S01]  /*5490*/  LOP3.LUT R63, R91, 0xfffffffe, RZ, 0xc0, !PT ;  /* 0xfffffffe5b3f7812 */ /* 0x000fe200078ec0ff */
[----:B------:R-:W-:Y:S01]  /*54a0*/  IMAD R91, R65, 0x432eb066, R82 ;  /* 0x432eb066415b7824 */ /* 0x000fe200078e0252 */
[----:B------:R-:W-:Y:S01]  /*54b0*/  SHF.R.S32.HI R67, RZ, 0x1f, R67 ;  /* 0x0000001fff437819 */ /* 0x000fe20000011443 */
[----:B------:R-:W-:-:S02]  /*54c0*/  IMAD R84, R74, 0x47b01102, RZ ;  /* 0x47b011024a547824 */ /* 0x000fc400078e02ff */
[----:B------:R-:W-:Y:S01]  /*54d0*/  IMAD R66, R59, R9, R66 ;  /* 0x000000093b427224 */ /* 0x000fe200078e0242 */
[----:B------:R-:W-:Y:S01]  /*54e0*/  IADD3.X R67, PT, PT, RZ, -0x1, R67, P2, P4 ;  /* 0xffffffffff437810 */ /* 0x000fe200017e8443 */
[----:B------:R-:W-:Y:S02]  /*54f0*/  IMAD.X R74, RZ, RZ, RZ, P3 ;  /* 0x000000ffff4a7224 */ /* 0x000fe400018e06ff */
[----:B------:R-:W-:Y:S01]  /*5500*/  IMAD R82, R60, -0x7e7ea7a3, R91 ;  /* 0x8181585d3c527824 */ /* 0x000fe200078e025b */
[----:B------:R-:W-:Y:S01]  /*5510*/  IADD3 R91, P3, PT, R61, -0x278302b9, RZ ;  /* 0xd87cfd473d5b7810 */ /* 0x000fe20007f7e0ff */
[----:B------:R-:W-:Y:S01]  /*5520*/  IMAD R77, R85, -0x1ece5fd7, R84 ;  /* 0xe131a029554d7824 */ /* 0x000fe200078e0254 */
[----:B------:R-:W-:Y:S02]  /*5530*/  SHF.R.S32.HI R61, RZ, 0x1f, R67 ;  /* 0x0000001fff3d7819 */ /* 0x000fe40000011443 */
[----:B------:R-:W-:Y:S01]  /*5540*/  IADD3 R74, P2, P5, R74, R63, R66 ;  /* 0x0000003f4a4a7210 */ /* 0x000fe20007d5e042 */
[----:B------:R-:W-:Y:S01]  /*5550*/  IMAD R77, R76, 0x432eb066, R77 ;  /* 0x432eb0664c4d7824 */ /* 0x000fe200078e024d */
[----:B------:R-:W-:Y:S01]  /*5560*/  SHF.R.S32.HI R67, RZ, 0x1f, R67 ;  /* 0x0000001fff437819 */ /* 0x000fe20000011443 */
[----:B------:R-:W-:Y:S01]  /*5570*/  IMAD.X R66, RZ, RZ, RZ, P3 ;  /* 0x000000ffff427224 */ /* 0x000fe200018e06ff */
[----:B------:R-:W-:Y:S01]  /*5580*/  IADD3 R63, P3, P4, R82, 0x687e956f, R61 ;  /* 0x687e956f523f7810 */ /* 0x000fe20007c7e03d */
[----:B------:R-:W-:-:S02]  /*5590*/  IMAD R61, R58, R12, RZ ;  /* 0x0000000c3a3d7224 */ /* 0x000fc400078e02ff */
[----:B------:R-:W-:Y:S01]  /*55a0*/  IMAD.IADD R62, R62, 0x1, R77 ;  /* 0x000000013e3e7824 */ /* 0x000fe200078e024d */
[----:B------:R-:W-:Y:S01]  /*55b0*/  IADD3.X R58, PT, PT, RZ, -0x1, R67, P3, P4 ;  /* 0xffffffffff3a7810 */ /* 0x000fe20001fe8443 */
[----:B------:R-:W-:Y:S01]  /*55c0*/  IMAD R77, R65, 0xdf490f1, R74 ;  /* 0x0df490f1414d7824 */ /* 0x000fe200078e024a */
[----:B------:R-:W-:Y:S01]  /*55d0*/  IADD3.X R74, PT, PT, RZ, RZ, RZ, P2, P5 ;  /* 0x000000ffff4a7210 */ /* 0x000fe200017ea4ff */
[----:B------:R-:W-:Y:S01]  /*55e0*/  IMAD R67, R59, R11, R61 ;  /* 0x0000000b3b437224 */ /* 0x000fe200078e023d */
[----:B------:R-:W-:Y:S01]  /*55f0*/  IADD3 R93, P3, P4, R66, 0x3c208c16, R93 ;  /* 0x3c208c16425d7810 */ /* 0x000fe20007c7e05d */
[C---:B------:R-:W-:Y:S01]  /*5600*/  IMAD R66, R60.reuse, -0x47afba4a, R77 ;  /* 0xb85045b63c427824 */ /* 0x040fe200078e024d */
[----:B------:R-:W-:Y:S01]  /*5610*/  SHF.R.S32.HI R61, RZ, 0x1f, R58 ;  /* 0x0000001fff3d7819 */ /* 0x000fe2000001143a */
[----:B------:R-:W-:Y:S01]  /*5620*/  IMAD R77, R60, 0x30644e72, RZ ;  /* 0x30644e723c4d7824 */ /* 0x000fe200078e02ff */
[----:B------:R-:W-:Y:S02]  /*5630*/  IADD3 R74, P6, PT, R74, R67, RZ ;  /* 0x000000434a4a7210 */ /* 0x000fe40007fde0ff */
[----:B------:R-:W-:-:S02]  /*5640*/  IADD3 R61, P2, P5, R66, 0x7e7ea7a3, R61 ;  /* 0x7e7ea7a3423d7810 */ /* 0x000fc40007d5e03d */
[----:B------:R-:W-:Y:S01]  /*5650*/  IADD3.X R67, PT, PT, RZ, RZ, RZ, P3, P4 ;  /* 0x000000ffff437210 */ /* 0x000fe20001fe84ff */
[----:B------:R-:W-:Y:S01]  /*5660*/  IMAD R59, R59, R12, RZ ;  /* 0x0000000c3b3b7224 */ /* 0x000fe200078e02ff */
[----:B------:R-:W-:Y:S01]  /*5670*/  LOP3.LUT R66, R77, 0xfffffffe, RZ, 0xc0, !PT ;  /* 0xfffffffe4d427812 */ /* 0x000fe200078ec0ff */
[----:B------:R-:W-:Y:S01]  /*5680*/  IMAD.X R77, RZ, RZ, RZ, P6 ;  /* 0x000000ffff4d7224 */ /* 0x000fe200030e06ff */
[----:B------:R-:W-:Y:S02]  /*5690*/  SHF.R.S32.HI R58, RZ, 0x1f, R58 ;  /* 0x0000001fff3a7819 */ /* 0x000fe4000001143a */
[----:B------:R-:W-:Y:S01]  /*56a0*/  IADD3 R64, P3, P4, R64, 0x6871ca8d, R67 ;  /* 0x6871ca8d40407810 */ /* 0x000fe20007c7e043 */
[----:B------:R-:W-:Y:S01]  /*56b0*/  IMAD R67, R65, 0x47b01102, R74 ;  /* 0x47b0110241437824 */ /* 0x000fe200078e024a */
[----:B------:R-:W-:Y:S02]  /*56c0*/  IADD3.X R65, PT, PT, RZ, -0x1, R58, P2, P5 ;  /* 0xffffffffff417810 */ /* 0x000fe400017ea43a */
[----:B------:R-:W-:-:S02]  /*56d0*/  IADD3 R58, P2, P5, R77, R66, R59 ;  /* 0x000000424d3a7210 */ /* 0x000fc40007d5e03b */
[----:B------:R-:W-:Y:S01]  /*56e0*/  IADD3.X R66, PT, PT, RZ, RZ, RZ, P3, P4 ;  /* 0x000000ffff427210 */ /* 0x000fe20001fe84ff */
[----:B------:R-:W-:Y:S01]  /*56f0*/  IMAD R60, R60, -0x1ece5fd7, R67 ;  /* 0xe131a0293c3c7824 */ /* 0x000fe200078e0243 */
[----:B------:R-:W-:Y:S02]  /*5700*/  SHF.R.S32.HI R77, RZ, 0x1f, R65 ;  /* 0x0000001fff4d7819 */ /* 0x000fe40000011441 */
[----:B------:R-:W-:Y:S01]  /*5710*/  IADD3 R63, P3, P4, R63, -0x687e956f, R66 ;  /* 0x97816a913f3f7810 */ /* 0x000fe20007c7e042 */
[----:B------:R-:W-:Y:S01]  /*5720*/  IMAD R83, R83, R41, RZ ;  /* 0x0000002953537224 */ /* 0x000fe200078e02ff */
[----:B------:R-:W-:Y:S02]  /*5730*/  IADD3.X R59, PT, PT, RZ, RZ, RZ, P2, P5 ;  /* 0x000000ffff3b7210 */ /* 0x000fe400017ea4ff */
[----:B------:R-:W-:Y:S01]  /*5740*/  IADD3 R77, P2, P5, R60, 0x47afba4a, R77 ;  /* 0x47afba4a3c4d7810 */ /* 0x000fe20007d5e04d */
[C---:B------:R-:W-:Y:S01]  /*5750*/  IMAD R67, R85.reuse, -0x687e956f, R80 ;  /* 0x97816a9155437824 */ /* 0x040fe200078e0250 */
[----:B------:R-:W-:Y:S01]  /*5760*/  IADD3.X R60, PT, PT, RZ, RZ, RZ, P3, P4 ;  /* 0x000000ffff3c7210 */ /* 0x000fe20001fe84ff */
[----:B------:R-:W-:Y:S01]  /*5770*/  IMAD R83, R40, R79, R83 ;  /* 0x0000004f28537224 */ /* 0x000fe200078e0253 */
[----:B------:R-:W-:Y:S01]  /*5780*/  SHF.R.S32.HI R74, RZ, 0x1f, R65 ;  /* 0x0000001fff4a7819 */ /* 0x000fe20000011441 */
[----:B------:R-:W-:Y:S01]  /*5790*/  IMAD R85, R85, 0x30644e72, RZ ;  /* 0x30644e7255557824 */ /* 0x000fe200078e02ff */
[----:B------:R-:W-:Y:S01]  /*57a0*/  IADD3 R65, P3, P4, R61, -0x7e7ea7a3, R60 ;  /* 0x8181585d3d417810 */ /* 0x000fe20007c7e03c */
[----:B------:R-:W-:Y:S01]  /*57b0*/  IMAD R61, R76, -0x7ff8138b, R67 ;  /* 0x8007ec754c3d7824 */ /* 0x000fe200078e0243 */
[----:B------:R-:W-:Y:S01]  /*57c0*/  IADD3.X R60, PT, PT, RZ, RZ, RZ, P1, !PT ;  /* 0x000000ffff3c7210 */ /* 0x000fe20000ffe4ff */
[----:B------:R-:W-:Y:S01]  /*57d0*/  IMAD R83, R39, R81, R83 ;  /* 0x0000005127537224 */ /* 0x000fe200078e0253 */
[----:B------:R-:W-:Y:S01]  /*57e0*/  LOP3.LUT R85, R85, 0xfffffffe, RZ, 0xc0, !PT ;  /* 0xfffffffe55557812 */ /* 0x000fe200078ec0ff */
[----:B------:R-:W-:Y:S01]  /*57f0*/  IMAD R61, R78, 0x3c208c16, R61 ;  /* 0x3c208c164e3d7824 */ /* 0x000fe200078e023d */
[----:B------:R-:W-:-:S02]  /*5800*/  IADD3.X R74, PT, PT, RZ, -0x1, R74, P2, P5 ;  /* 0xffffffffff4a7810 */ /* 0x000fc400017ea44a */
[----:B------:R-:W-:Y:S02]  /*5810*/  IADD3 R85, P1, P2, R60, R85, R83 ;  /* 0x000000553c557210 */ /* 0x000fe40007a3e053 */
[----:B------:R-:W-:Y:S02]  /*5820*/  IADD3.X R60, PT, PT, RZ, RZ, RZ, P3, P4 ;  /* 0x000000ffff3c7210 */ /* 0x000fe40001fe84ff */
[--C-:B------:R-:W-:Y:S02]  /*5830*/  SHF.R.S32.HI R67, RZ, 0x1f, R74.reuse ;  /* 0x0000001fff437819 */ /* 0x100fe4000001144a */
[----:B------:R-:W-:Y:S02]  /*5840*/  IADD3 R61, P3, PT, R61, 0x278302b9, RZ ;  /* 0x278302b93d3d7810 */ /* 0x000fe40007f7e0ff */
[----:B------:R-:W-:Y:S02]  /*5850*/  SHF.R.S32.HI R74, RZ, 0x1f, R74 ;  /* 0x0000001fff4a7819 */ /* 0x000fe4000001144a */
[----:B------:R-:W-:Y:S01]  /*5860*/  IADD3 R67, P5, P6, R58, 0x1ece5fd7, R67 ;  /* 0x1ece5fd73a437810 */ /* 0x000fe20007ebe043 */
[----:B------:R-:W-:Y:S01]  /*5870*/  IMAD.X R66, RZ, RZ, -0x1, P3 ;  /* 0xffffffffff427424 */ /* 0x000fe200018e06ff */
[----:B------:R-:W-:Y:S01]  /*5880*/  IADD3 R77, P3, P4, R77, -0x47afba4a, R60 ;  /* 0xb85045b64d4d7810 */ /* 0x000fe20007c7e03c */
[----:B------:R-:W-:Y:S01]  /*5890*/  IMAD R89, R76, 0xc5e1a99, R89 ;  /* 0x0c5e1a994c597824 */ /* 0x000fe200078e0259 */
[----:B------:R-:W-:-:S02]  /*58a0*/  IADD3.X R74, PT, PT, RZ, -0x1, R74, P5, P6 ;  /* 0xffffffffff4a7810 */ /* 0x000fc40002fec44a */
[----:B------:R-:W-:Y:S01]  /*58b0*/  IADD3 RZ, P5, PT, RZ, R58, RZ ;  /* 0x0000003affff7210 */ /* 0x000fe20007fbe0ff */
[----:B------:R-:W-:Y:S01]  /*58c0*/  IMAD R89, R78, 0x6871ca8d, R89 ;  /* 0x6871ca8d4e597824 */ /* 0x000fe200078e0259 */
[----:B------:R-:W-:Y:S02]  /*58d0*/  IADD3.X R58, PT, PT, RZ, RZ, RZ, P3, P4 ;  /* 0x000000ffff3a7210 */ /* 0x000fe40001fe84ff */
[----:B------:R-:W-:Y:S02]  /*58e0*/  SHF.R.S32.HI R60, RZ, 0x1f, R66 ;  /* 0x0000001fff3c7819 */ /* 0x000fe40000011442 */
[----:B------:R-:W-:Y:S02]  /*58f0*/  IADD3 R61, P3, PT, R61, -0x278302b9, RZ ;  /* 0xd87cfd473d3d7810 */ /* 0x000fe40007f7e0ff */
[----:B------:R-:W-:Y:S01]  /*5900*/  LEA.HI.X.SX32 R74, R74, R59, 0x1, P5 ;  /* 0x0000003b4a4a7211 */ /* 0x000fe200028f0eff */
[----:B------:R-:W-:Y:S01]  /*5910*/  IMAD R79, R79, R41, RZ ;  /* 0x000000294f4f7224 */ /* 0x000fe200078e02ff */
[----:B------:R-:W-:Y:S01]  /*5920*/  IADD3 R60, P4, P5, R89, -0x3c208c16, R60 ;  /* 0xc3df73ea593c7810 */ /* 0x000fe20007d9e03c */
[----:B------:R-:W-:Y:S01]  /*5930*/  IMAD.X R89, RZ, RZ, RZ, P3 ;  /* 0x000000ffff597224 */ /* 0x000fe200018e06ff */
[----:B------:R-:W-:Y:S01]  /*5940*/  IADD3 R67, P3, P6, R67, -0x1ece5fd7, R58 ;  /* 0xe131a02943437810 */ /* 0x000fe20007e7e03a */
[----:B------:R-:W-:-:S02]  /*5950*/  IMAD R59, R91, R27, RZ ;  /* 0x0000001b5b3b7224 */ /* 0x000fc400078e02ff */
[----:B------:R-:W-:Y:S02]  /*5960*/  IMAD R82, R93, R33, RZ ;  /* 0x000000215d527224 */ /* 0x000fe400078e02ff */
[----:B------:R-:W-:Y:S01]  /*5970*/  IMAD R80, R40, R81, R79 ;  /* 0x0000005128507224 */ /* 0x000fe200078e024f */
[----:B------:R-:W-:Y:S02]  /*5980*/  IADD3.X R79, PT, PT, RZ, RZ, RZ, P3, P6 ;  /* 0x000000ffff4f7210 */ /* 0x000fe40001fec4ff */
[----:B------:R-:W-:Y:S01]  /*5990*/  IADD3 RZ, P3, PT, RZ, R67, RZ ;  /* 0x00000043ffff7210 */ /* 0x000fe20007f7e0ff */
[----:B------:R-:W-:Y:S02]  /*59a0*/  IMAD R59, R26, R93, R59 ;  /* 0x0000005d1a3b7224 */ /* 0x000fe400078e023b */
[----:B------:R-:W-:Y:S02]  /*59b0*/  IMAD R82, R32, R64, R82 ;  /* 0x0000004020527224 */ /* 0x000fe400078e0252 */
[----:B------:R-:W-:-:S02]  /*59c0*/  IMAD.X R79, R74, 0x1, R79, P3 ;  /* 0x000000014a4f7824 */ /* 0x000fc400018e064f */
[----:B------:R-:W-:Y:S02]  /*59d0*/  IMAD R83, R91, R26, RZ ;  /* 0x0000001a5b537224 */ /* 0x000fe400078e02ff */
[----:B------:R-:W-:Y:S02]  /*59e0*/  IMAD R84, R59, -0x1b799c77, RZ ;  /* 0xe48663893b547824 */ /* 0x000fe400078e02ff */
[----:B------:R-:W-:Y:S01]  /*59f0*/  IMAD R74, R31, R63, R82 ;  /* 0x0000003f1f4a7224 */ /* 0x000fe200078e0252 */
[----:B------:R-:W-:Y:S01]  /*5a00*/  SHF.R.S32.HI R82, RZ, 0x1f, R66 ;  /* 0x0000001fff527819 */ /* 0x000fe20000011442 */
[----:B------:R-:W-:Y:S01]  /*5a10*/  IMAD.WIDE.U32 R58, R83, -0x1b799c77, RZ ;  /* 0xe4866389533a7825 */ /* 0x000fe200078e00ff */
[----:B------:R-:W-:-:S03]  /*5a20*/  IADD3.X R58, PT, PT, RZ, RZ, RZ, P1, P2 ;  /* 0x000000ffff3a7210 */ /* 0x000fc60000fe44ff */
[----:B------:R-:W-:Y:S02]  /*5a30*/  IMAD R84, R83, -0x782df87e, R84 ;  /* 0x87d2078253547824 */ /* 0x000fe400078e0254 */
[----:B------:R-:W-:Y:S01]  /*5a40*/  IMAD R66, R30, R65, R74 ;  /* 0x000000411e427224 */ /* 0x000fe200078e024a */
[----:B------:R-:W-:Y:S01]  /*5a50*/  IADD3.X R82, PT, PT, RZ, -0x1, R82, P4, P5 ;  /* 0xffffffffff527810 */ /* 0x000fe200027ea452 */
[----:B------:R-:W-:Y:S02]  /*5a60*/  IMAD.IADD R84, R59, 0x1, R84 ;  /* 0x000000013b547824 */ /* 0x000fe400078e0254 */
[----:B------:R-:W-:Y:S02]  /*5a70*/  IMAD R66, R29, R77, R66 ;  /* 0x0000004d1d427224 */ /* 0x000fe400078e0242 */
[C---:B------:R-:W-:Y:S02]  /*5a80*/  IMAD R85, R76.reuse, 0xdf490f1, R85 ;  /* 0x0df490f14c557824 */ /* 0x040fe400078e0255 */
[----:B------:R-:W-:Y:S01]  /*5a90*/  IMAD R59, R76, 0x47b01102, RZ ;  /* 0x47b011024c3b7824 */ /* 0x000fe200078e02ff */
[----:B------:R-:W-:Y:S01]  /*5aa0*/  IADD3 R58, P3, PT, R58, R80, RZ ;  /* 0x000000503a3a7210 */ /* 0x000fe20007f7e0ff */
[----:B------:R-:W-:-:S02]  /*5ab0*/  IMAD R74, R84, 0x30644e72, RZ ;  /* 0x30644e72544a7824 */ /* 0x000fc400078e02ff */
[C---:B------:R-:W-:Y:S02]  /*5ac0*/  IMAD R87, R78.reuse, -0x687e956f, R87 ;  /* 0x97816a914e577824 */ /* 0x040fe400078e0257 */
[----:B------:R-:W-:Y:S01]  /*5ad0*/  IMAD R80, R78, -0x7e7ea7a3, R62 ;  /* 0x8181585d4e507824 */ /* 0x000fe200078e023e */
[----:B------:R-:W-:Y:S01]  /*5ae0*/  SHF.R.S32.HI R62, RZ, 0x1f, R82 ;  /* 0x0000001fff3e7819 */ /* 0x000fe20000011452 */
[----:B------:R-:W-:Y:S02]  /*5af0*/  IMAD R76, R28, R67, R66 ;  /* 0x000000431c4c7224 */ /* 0x000fe400078e0242 */
[C---:B------:R-:W-:Y:S02]  /*5b00*/  IMAD R59, R78.reuse, -0x1ece5fd7, R59 ;  /* 0xe131a0294e3b7824 */ /* 0x040fe400078e023b */
[C---:B------:R-:W-:Y:S02]  /*5b10*/  IMAD R66, R78.reuse, -0x47afba4a, R85 ;  /* 0xb85045b64e427824 */ /* 0x040fe400078e0255 */
[----:B------:R-:W-:Y:S01]  /*5b20*/  IMAD R78, R78, 0x30644e72, RZ ;  /* 0x30644e724e4e7824 */ /* 0x000fe200078e02ff */
[----:B------:R-:W-:Y:S01]  /*5b30*/  IADD3 R62, P4, P6, R87, -0x6871ca8d, R62 ;  /* 0x978e3573573e7810 */ /* 0x000fe20007e9e03e */
[----:B------:R-:W-:Y:S01]  /*5b40*/  IMAD R85, R27, R79, R76 ;  /* 0x0000004f1b557224 */ /* 0x000fe200078e024c */
[----:B------:R-:W-:Y:S01]  /*5b50*/  LOP3.LUT R74, R74, 0xfffffffe, RZ, 0xc0, !PT ;  /* 0xfffffffe4a4a7812 */ /* 0x000fe200078ec0ff */
[----:B------:R-:W-:Y:S01]  /*5b60*/  IMAD R86, R81, R41, RZ ;  /* 0x0000002951567224 */ /* 0x000fe200078e02ff */
[----:B------:R-:W-:Y:S01]  /*5b70*/  IADD3 R60, P1, P2, R89, 0x3c208c16, R60 ;  /* 0x3c208c16593c7810 */ /* 0x000fe20007a3e03c */
[----:B------:R-:W-:Y:S01]  /*5b80*/  IMAD.X R87, RZ, RZ, RZ, P3 ;  /* 0x000000ffff577224 */ /* 0x000fe200018e06ff */
[----:B------:R-:W-:Y:S01]  /*5b90*/  LOP3.LUT R78, R78, 0xfffffffe, RZ, 0xc0, !PT ;  /* 0xfffffffe4e4e7812 */ /* 0x000fe200078ec0ff */
[C---:B------:R-:W-:Y:S01]  /*5ba0*/  IMAD R90, R91.reuse, R29, RZ ;  /* 0x0000001d5b5a7224 */ /* 0x040fe200078e02ff */
[----:B------:R-:W-:Y:S01]  /*5bb0*/  IADD3 R81, P3, PT, R74, R85, RZ ;  /* 0x000000554a517210 */ /* 0x000fe20007f7e0ff */
[----:B------:R-:W-:Y:S01]  /*5bc0*/  IMAD.IADD R76, R58, 0x1, R59 ;  /* 0x000000013a4c7824 */ /* 0x000fe200078e023b */
[----:B------:R-:W-:Y:S01]  /*5bd0*/  IADD3.X R85, PT, PT, RZ, RZ, RZ, P1, P2 ;  /* 0x000000ffff557210 */ /* 0x000fe20000fe44ff */
[----:B------:R-:W-:Y:S01]  /*5be0*/  IMAD R92, R91, R30, RZ ;  /* 0x0000001e5b5c7224 */ /* 0x000fe200078e02ff */
[----:B------:R-:W-:Y:S01]  /*5bf0*/  IADD3 R74, P1, P2, R87, R78, R86 ;  /* 0x0000004e574a7210 */ /* 0x000fe20007a3e056 */
[----:B------:R-:W-:Y:S01]  /*5c00*/  IMAD R59, R91, R31, RZ ;  /* 0x0000001f5b3b7224 */ /* 0x000fe200078e02ff */
[----:B------:R-:W-:Y:S01]  /*5c10*/  IADD3.X R78, PT, PT, RZ, RZ, RZ, P3, !PT ;  /* 0x000000ffff4e7210 */ /* 0x000fe20001ffe4ff */
[----:B------:R-:W-:Y:S01]  /*5c20*/  IMAD R87, R83, 0xc5e1a99, R90 ;  /* 0x0c5e1a9953577824 */ /* 0x000fe200078e025a */
[----:B------:R-:W-:Y:S01]  /*5c30*/  IADD3 R62, P3, P5, R62, 0x6871ca8d, R85 ;  /* 0x6871ca8d3e3e7810 */ /* 0x000fe20007d7e055 */
[----:B------:R-:W-:-:S02]  /*5c40*/  IMAD R88, R91, R28, RZ ;  /* 0x0000001c5b587224 */ /* 0x000fc400078e02ff */
[C---:B------:R-:W-:Y:S02]  /*5c50*/  IMAD R58, R91.reuse, R32, RZ ;  /* 0x000000205b3a7224 */ /* 0x040fe400078e02ff */
[----:B------:R-:W-:Y:S02]  /*5c60*/  IMAD R86, R91, R33, RZ ;  /* 0x000000215b567224 */ /* 0x000fe400078e02ff */
[C---:B------:R-:W-:Y:S02]  /*5c70*/  IMAD R85, R83.reuse, 0x681240c5, R92 ;  /* 0x681240c553557824 */ /* 0x040fe400078e025c */
[C---:B------:R-:W-:Y:S02]  /*5c80*/  IMAD R59, R83.reuse, 0x432eb066, R59 ;  /* 0x432eb066533b7824 */ /* 0x040fe400078e023b */
[----:B------:R-:W-:Y:S02]  /*5c90*/  IMAD R87, R28, R93, R87 ;  /* 0x0000005d1c577224 */ /* 0x000fe400078e0257 */
[----:B------:R-:W-:-:S02]  /*5ca0*/  IMAD R88, R83, -0x7ff8138b, R88 ;  /* 0x8007ec7553587824 */ /* 0x000fc400078e0258 */
[C---:B------:R-:W-:Y:S02]  /*5cb0*/  IMAD R58, R83.reuse, 0xdf490f1, R58 ;  /* 0x0df490f1533a7824 */ /* 0x040fe400078e023a */
[----:B------:R-:W-:Y:S02]  /*5cc0*/  IMAD R86, R83, 0x47b01102, R86 ;  /* 0x47b0110253567824 */ /* 0x000fe400078e0256 */
[-C--:B------:R-:W-:Y:S02]  /*5cd0*/  IMAD R89, R29, R93.reuse, R85 ;  /* 0x0000005d1d597224 */ /* 0x080fe400078e0255 */
[-C--:B------:R-:W-:Y:S02]  /*5ce0*/  IMAD R91, R30, R93.reuse, R59 ;  /* 0x0000005d1e5b7224 */ /* 0x080fe400078e023b */
[C---:B------:R-:W-:Y:S02]  /*5cf0*/  IMAD R87, R27.reuse, R64, R87 ;  /* 0x000000401b577224 */ /* 0x040fe400078e0257 */
[----:B------:R-:W-:-:S02]  /*5d00*/  IMAD R83, R27, R93, R88 ;  /* 0x0000005d1b537224 */ /* 0x000fc400078e0258 */
[-C--:B------:R-:W-:Y:S02]  /*5d10*/  IMAD R59, R31, R93.reuse, R58 ;  /* 0x0000005d1f3b7224 */ /* 0x080fe400078e023a */
[----:B------:R-:W-:Y:S02]  /*5d20*/  IMAD R93, R32, R93, R86 ;  /* 0x0000005d205d7224 */ /* 0x000fe400078e0256 */
[-C--:B------:R-:W-:Y:S02]  /*5d30*/  IMAD R86, R28, R64.reuse, R89 ;  /* 0x000000401c567224 */ /* 0x080fe400078e0259 */
[C---:B------:R-:W-:Y:S02]  /*5d40*/  IMAD R89, R26.reuse, R63, R87 ;  /* 0x0000003f1a597224 */ /* 0x040fe400078e0257 */
[-C--:B------:R-:W-:Y:S02]  /*5d50*/  IMAD R85, R26, R64.reuse, R83 ;  /* 0x000000401a557224 */ /* 0x080fe400078e0253 */
[----:B------:R-:W-:-:S02]  /*5d60*/  IMAD R83, R29, R64, R91 ;  /* 0x000000401d537224 */ /* 0x000fc400078e025b */
[----:B------:R-:W-:Y:S02]  /*5d70*/  IMAD R88, R84, 0x6871ca8d, R89 ;  /* 0x6871ca8d54587824 */ /* 0x000fe400078e0259 */
[----:B------:R-:W-:Y:S02]  /*5d80*/  IMAD R93, R31, R64, R93 ;  /* 0x000000401f5d7224 */ /* 0x000fe400078e025d */
[-C--:B------:R-:W-:Y:S02]  /*5d90*/  IMAD R83, R28, R63.reuse, R83 ;  /* 0x0000003f1c537224 */ /* 0x080fe400078e0253 */
[----:B------:R-:W-:Y:S02]  /*5da0*/  IMAD R85, R84, 0x3c208c16, R85 ;  /* 0x3c208c1654557824 */ /* 0x000fe400078e0255 */
[----:B------:R-:W-:Y:S02]  /*5db0*/  IMAD R88, R88, -0x1b799c77, RZ ;  /* 0xe486638958587824 */ /* 0x000fe400078e02ff */
[----:B------:R-:W-:-:S02]  /*5dc0*/  IMAD R93, R30, R63, R93 ;  /* 0x0000003f1e5d7224 */ /* 0x000fc400078e025d */
[----:B------:R-:W-:Y:S02]  /*5dd0*/  IMAD R87, R30, R64, R59 ;  /* 0x000000401e577224 */ /* 0x000fe400078e023b */
[C---:B------:R-:W-:Y:S02]  /*5de0*/  IMAD R90, R84.reuse, -0x7e7ea7a3, R83 ;  /* 0x8181585d545a7824 */ /* 0x040fe400078e0253 */
[-C--:B------:R-:W-:Y:S02]  /*5df0*/  IMAD R89, R27, R63.reuse, R86 ;  /* 0x0000003f1b597224 */ /* 0x080fe400078e0256 */
[----:B------:R-:W-:Y:S02]  /*5e00*/  IMAD R83, R85, -0x782df87e, R88 ;  /* 0x87d2078255537824 */ /* 0x000fe400078e0258 */
[----:B------:R-:W-:Y:S02]  /*5e10*/  IMAD R88, R84, -0x1ece5fd7, R93 ;  /* 0xe131a02954587824 */ /* 0x000fe400078e025d */
[----:B------:R-:W-:-:S02]  /*5e20*/  IMAD R87, R29, R63, R87 ;  /* 0x0000003f1d577224 */ /* 0x000fc400078e0257 */
[C---:B------:R-:W-:Y:S02]  /*5e30*/  IMAD R90, R85.reuse, 0xc5e1a99, R90 ;  /* 0x0c5e1a99555a7824 */ /* 0x040fe400078e025a */
[----:B------:R-:W-:-:S04]  /*5e40*/  IMAD.WIDE.U32 R58, R85, -0x1b799c77, RZ ;  /* 0xe4866389553a7825 */ /* 0x000fc800078e00ff */
[C---:B------:R-:W-:Y:S02]  /*5e50*/  IMAD R86, R84.reuse, -0x687e956f, R89 ;  /* 0x97816a9154567824 */ /* 0x040fe400078e0259 */
[----:B------:R-:W-:Y:S02]  /*5e60*/  IMAD R88, R85, 0x432eb066, R88 ;  /* 0x432eb06655587824 */ /* 0x000fe400078e0258 */
[----:B------:R-:W-:Y:S02]  /*5e70*/  IMAD R58, R84, -0x47afba4a, R87 ;  /* 0xb85045b6543a7824 */ /* 0x000fe400078e0257 */
[-C--:B------:R-:W-:Y:S02]  /*5e80*/  IMAD R90, R27, R65.reuse, R90 ;  /* 0x000000411b5a7224 */ /* 0x080fe400078e025a */
[----:B------:R-:W-:Y:S02]  /*5e90*/  IMAD R86, R85, -0x7ff8138b, R86 ;  /* 0x8007ec7555567824 */ /* 0x000fe400078e0256 */
[----:B------:R-:W-:-:S02]  /*5ea0*/  IMAD R88, R29, R65, R88 ;  /* 0x000000411d587224 */ /* 0x000fc400078e0258 */
[----:B------:R-:W-:Y:S02]  /*5eb0*/  IMAD.IADD R84, R59, 0x1, R83 ;  /* 0x000000013b547824 */ /* 0x000fe400078e0253 */
[----:B------:R-:W-:Y:S02]  /*5ec0*/  IMAD R58, R85, 0x681240c5, R58 ;  /* 0x681240c5553a7824 */ /* 0x000fe400078e023a */
[C---:B------:R-:W-:Y:S02]  /*5ed0*/  IMAD R89, R26.reuse, R77, R90 ;  /* 0x0000004d1a597224 */ /* 0x040fe400078e025a */
[----:B------:R-:W-:Y:S02]  /*5ee0*/  IMAD R87, R26, R65, R86 ;  /* 0x000000411a577224 */ /* 0x000fe400078e0256 */
[C---:B------:R-:W-:Y:S02]  /*5ef0*/  IMAD R91, R28.reuse, R77, R88 ;  /* 0x0000004d1c5b7224 */ /* 0x040fe400078e0258 */
[----:B------:R-:W-:-:S02]  /*5f00*/  IMAD R58, R28, R65, R58 ;  /* 0x000000411c3a7224 */ /* 0x000fc400078e023a */
[----:B------:R-:W-:Y:S02]  /*5f10*/  IMAD R89, R84, 0x6871ca8d, R89 ;  /* 0x6871ca8d54597824 */ /* 0x000fe400078e0259 */
[----:B------:R-:W-:Y:S02]  /*5f20*/  IMAD R83, R64, R33, RZ ;  /* 0x0000002140537224 */ /* 0x000fe400078e02ff */
[----:B------:R-:W-:Y:S02]  /*5f30*/  IMAD R59, R85, 0xdf490f1, RZ ;  /* 0x0df490f1553b7824 */ /* 0x000fe400078e02ff */
[C---:B------:R-:W-:Y:S02]  /*5f40*/  IMAD R64, R84.reuse, 0x3c208c16, R87 ;  /* 0x3c208c1654407824 */ /* 0x040fe400078e0257 */
[----:B------:R-:W-:Y:S02]  /*5f50*/  IMAD R86, R84, -0x7e7ea7a3, R91 ;  /* 0x8181585d54567824 */ /* 0x000fe400078e025b */
[----:B------:R-:W-:-:S02]  /*5f60*/  IMAD R89, R89, -0x1b799c77, RZ ;  /* 0xe486638959597824 */ /* 0x000fc400078e02ff */
[----:B------:R-:W-:Y:S02]  /*5f70*/  IMAD R91, R27, R77, R58 ;  /* 0x0000004d1b5b7224 */ /* 0x000fe400078e023a */
[----:B------:R-:W-:Y:S02]  /*5f80*/  IMAD R87, R84, -0x47afba4a, R59 ;  /* 0xb85045b654577824 */ /* 0x000fe400078e023b */
[----:B------:R-:W-:-:S04]  /*5f90*/  IMAD.WIDE.U32 R58, R64, -0x1b799c77, RZ ;  /* 0xe4866389403a7825 */ /* 0x000fc800078e00ff */
[----:B------:R-:W-:Y:S02]  /*5fa0*/  IMAD R58, R64, -0x782df87e, R89 ;  /* 0x87d20782403a7824 */ /* 0x000fe400078e0259 */
[----:B------:R-:W-:Y:S02]  /*5fb0*/  IMAD R91, R84, -0x687e956f, R91 ;  /* 0x97816a91545b7824 */ /* 0x000fe400078e025b */
[-C--:B------:R-:W-:Y:S02]  /*5fc0*/  IMAD R89, R27, R67.reuse, R86 ;  /* 0x000000431b597224 */ /* 0x080fe400078e0256 */
[----:B------:R-:W-:Y:S02]  /*5fd0*/  IMAD R91, R26, R67, R91 ;  /* 0x000000431a5b7224 */ /* 0x000fe400078e025b */
[----:B------:R-:W-:Y:S02]  /*5fe0*/  IMAD R89, R64, 0xc5e1a99, R89 ;  /* 0x0c5e1a9940597824 */ /* 0x000fe400078e0259 */
[----:B------:R-:W-:-:S02]  /*5ff0*/  IMAD R88, R32, R63, R83 ;  /* 0x0000003f20587224 */ /* 0x000fc400078e0253 */
[C---:B------:R-:W-:Y:S02]  /*6000*/  IMAD R86, R64.reuse, 0x681240c5, R87 ;  /* 0x681240c540567824 */ /* 0x040fe400078e0257 */
[----:B------:R-:W-:Y:S02]  /*6010*/  IMAD.IADD R83, R59, 0x1, R58 ;  /* 0x000000013b537824 */ /* 0x000fe400078e023a */
[----:B------:R-:W-:Y:S02]  /*6020*/  IMAD R58, R64, -0x7ff8138b, R91 ;  /* 0x8007ec75403a7824 */ /* 0x000fe400078e025b */
[----:B------:R-:W-:Y:S02]  /*6030*/  IMAD R90, R26, R79, R89 ;  /* 0x0000004f1a5a7224 */ /* 0x000fe400078e0259 */
[----:B------:R-:W-:Y:S02]  /*6040*/  IMAD.IADD R86, R81, 0x1, R86 ;  /* 0x0000000151567824 */ /* 0x000fe400078e0256 */
[----:B------:R-:W-:-:S02]  /*6050*/  IMAD R81, R83, 0x3c208c16, R58 ;  /* 0x3c208c1653517824 */ /* 0x000fc400078e023a */
[----:B------:R-:W-:Y:S02]  /*6060*/  IMAD R88, R31, R65, R88 ;  /* 0x000000411f587224 */ /* 0x000fe400078e0258 */
[----:B------:R-:W-:Y:S02]  /*6070*/  IMAD R90, R83, 0x6871ca8d, R90 ;  /* 0x6871ca8d535a7824 */ /* 0x000fe400078e025a */
[----:B------:R-:W-:-:S04]  /*6080*/  IMAD.WIDE.U32 R58, R81, -0x1b799c77, RZ ;  /* 0xe4866389513a7825 */ /* 0x000fc800078e00ff */
[----:B------:R-:W-:Y:S02]  /*6090*/  IMAD R88, R30, R77, R88 ;  /* 0x0000004d1e587224 */ /* 0x000fe400078e0258 */
[----:B------:R-:W-:Y:S02]  /*60a0*/  IMAD R90, R90, -0x1b799c77, RZ ;  /* 0xe48663895a5a7824 */ /* 0x000fe400078e02ff */
[----:B------:R-:W-:Y:S02]  /*60b0*/  IMAD R58, R63, R33, RZ ;  /* 0x000000213f3a7224 */ /* 0x000fe400078e02ff */
[----:B------:R-:W-:Y:S01]  /*60c0*/  IMAD R85, R85, 0x47b01102, RZ ;  /* 0x47b0110255557824 */ /* 0x000fe200078e02ff */
[----:B------:R-:W-:Y:S01]  /*60d0*/  SHF.R.S32.HI R82, RZ, 0x1f, R82 ;  /* 0x0000001fff527819 */ /* 0x000fe20000011452 */
[----:B------:R-:W-:Y:S02]  /*60e0*/  IMAD R88, R29, R67, R88 ;  /* 0x000000431d587224 */ /* 0x000fe400078e0258 */
[----:B------:R-:W-:-:S02]  /*60f0*/  IMAD R89, R81, -0x782df87e, R90 ;  /* 0x87d2078251597824 */ /* 0x000fc400078e025a */
[----:B------:R-:W-:Y:S02]  /*6100*/  IMAD R58, R32, R65, R58 ;  /* 0x00000041203a7224 */ /* 0x000fe400078e023a */
[----:B------:R-:W-:Y:S02]  /*6110*/  IMAD R85, R84, -0x1ece5fd7, R85 ;  /* 0xe131a02954557824 */ /* 0x000fe400078e0255 */
[----:B------:R-:W-:Y:S01]  /*6120*/  IMAD R86, R83, -0x687e956f, R86 ;  /* 0x97816a9153567824 */ /* 0x000fe200078e0256 */
[----:B------:R-:W-:Y:S01]  /*6130*/  IADD3.X R82, PT, PT, RZ, -0x1, R82, P4, P6 ;  /* 0xffffffffff527810 */ /* 0x000fe200027ec452 */
[----:B------:R-:W-:Y:S02]  /*6140*/  IMAD R87, R28, R79, R88 ;  /* 0x0000004f1c577224 */ /* 0x000fe400078e0258 */
[----:B------:R-:W-:Y:S02]  /*6150*/  IMAD.IADD R63, R59, 0x1, R89 ;  /* 0x000000013b3f7824 */ /* 0x000fe400078e0259 */
[----:B------:R-:W-:-:S02]  /*6160*/  IMAD R59, R31, R77, R58 ;  /* 0x0000004d1f3b7224 */ /* 0x000fc400078e023a */
[----:B------:R-:W-:Y:S02]  /*6170*/  IMAD R88, R64, 0x432eb066, R85 ;  /* 0x432eb06640587824 */ /* 0x000fe400078e0255 */
[----:B------:R-:W-:Y:S01]  /*6180*/  IMAD R86, R81, -0x7ff8138b, R86 ;  /* 0x8007ec7551567824 */ /* 0x000fe200078e0256 */
[----:B------:R-:W-:Y:S01]  /*6190*/  IADD3 R78, P4, PT, R78, R87, RZ ;  /* 0x000000574e4e7210 */ /* 0x000fe20007f9e0ff */
[----:B------:R-:W-:Y:S01]  /*61a0*/  IMAD R59, R30, R67, R59 ;  /* 0x000000431e3b7224 */ /* 0x000fe200078e023b */
[----:B------:R-:W-:Y:S01]  /*61b0*/  SHF.R.S32.HI R85, RZ, 0x1f, R82 ;  /* 0x0000001fff557819 */ /* 0x000fe20000011452 */
[----:B------:R-:W-:Y:S02]  /*61c0*/  IMAD R89, R83, -0x7e7ea7a3, R88 ;  /* 0x8181585d53597824 */ /* 0x000fe400078e0258 */
[----:B------:R-:W-:Y:S01]  /*61d0*/  IMAD R87, R63, 0x3c208c16, R86 ;  /* 0x3c208c163f577824 */ /* 0x000fe200078e0256 */
[----:B------:R-:W-:Y:S01]  /*61e0*/  IADD3.X R58, PT, PT, RZ, RZ, RZ, P3, P5 ;  /* 0x000000ffff3a7210 */ /* 0x000fe20001fea4ff */
[----:B------:R-:W-:Y:S01]  /*61f0*/  IMAD R84, R84, 0x30644e72, RZ ;  /* 0x30644e7254547824 */ /* 0x000fe200078e02ff */
[----:B------:R-:W-:Y:S01]  /*6200*/  IADD3 R85, P3, P6, R80, 0x687e956f, R85 ;  /* 0x687e956f50557810 */ /* 0x000fe20007e7e055 */
[----:B------:R-:W-:Y:S01]  /*6210*/  IMAD R86, R29, R79, R59 ;  /* 0x0000004f1d567224 */ /* 0x000fe200078e023b */
[----:B------:R-:W-:Y:S01]  /*6220*/  IADD3.X R59, PT, PT, RZ, RZ, RZ, P1, P2 ;  /* 0x000000ffff3b7210 */ /* 0x000fe20000fe44ff */
[----:B------:R-:W-:Y:S01]  /*6230*/  IMAD.IADD R80, R78, 0x1, R89 ;  /* 0x000000014e507824 */ /* 0x000fe200078e0259 */
[----:B------:R-:W-:Y:S01]  /*6240*/  IADD3 R78, P1, PT, R87, 0x278302b9, RZ ;  /* 0x278302b9574e7810 */ /* 0x000fe20007f3e0ff */
[----:B------:R-:W-:Y:S01]  /*6250*/  IMAD.X R87, RZ, RZ, RZ, P4 ;  /* 0x000000ffff577224 */ /* 0x000fe200020e06ff */
[----:B------:R-:W-:-:S02]  /*6260*/  LOP3.LUT R84, R84, 0xfffffffe, RZ, 0xc0, !PT ;  /* 0xfffffffe54547812 */ /* 0x000fc400078ec0ff */
[----:B------:R-:W-:Y:S01]  /*6270*/  IADD3 R58, P4, P2, R85, -0x687e956f, R58 ;  /* 0x97816a91553a7810 */ /* 0x000fe20007a9e03a */
[----:B------:R-:W-:Y:S01]  /*6280*/  IMAD R85, R65, R33, RZ ;  /* 0x0000002141557224 */ /* 0x000fe200078e02ff */
[----:B------:R-:W-:Y:S01]  /*6290*/  IADD3.X R65, PT, PT, RZ, -0x1, RZ, P1, !PT ;  /* 0xffffffffff417810 */ /* 0x000fe20000ffe4ff */
[----:B------:R-:W-:Y:S01]  /*62a0*/  IMAD R80, R81, 0xc5e1a99, R80 ;  /* 0x0c5e1a9951507824 */ /* 0x000fe200078e0250 */
[----:B------:R-:W-:Y:S01]  /*62b0*/  IADD3 R84, P1, P5, R87, R86, R84 ;  /* 0x0000005657547210 */ /* 0x000fe20007d3e054 */
[----:B------:R-:W-:Y:S02]  /*62c0*/  IMAD R85, R32, R77, R85 ;  /* 0x0000004d20557224 */ /* 0x000fe400078e0255 */
[----:B------:R-:W-:Y:S01]  /*62d0*/  IMAD R86, R64, 0xdf490f1, RZ ;  /* 0x0df490f140567824 */ /* 0x000fe200078e02ff */
[----:B------:R-:W-:Y:S01]  /*62e0*/  SHF.R.S32.HI R82, RZ, 0x1f, R82 ;  /* 0x0000001fff527819 */ /* 0x000fe20000011452 */
[----:B------:R-:W-:Y:S01]  /*62f0*/  IMAD R87, R63, 0x6871ca8d, R80 ;  /* 0x6871ca8d3f577824 */ /* 0x000fe200078e0250 */
[----:B------:R-:W-:Y:S01]  /*6300*/  SHF.R.S32.HI R80, RZ, 0x1f, R65 ;  /* 0x0000001fff507819 */ /* 0x000fe20000011441 */
[----:B------:R-:W-:-:S02]  /*6310*/  IMAD R86, R83, -0x47afba4a, R86 ;  /* 0xb85045b653567824 */ /* 0x000fc400078e0256 */
[----:B------:R-:W-:Y:S01]  /*6320*/  IMAD R85, R31, R67, R85 ;  /* 0x000000431f557224 */ /* 0x000fe200078e0255 */
[----:B------:R-:W-:Y:S01]  /*6330*/  IADD3.X R82, PT, PT, RZ, -0x1, R82, P3, P6 ;  /* 0xffffffffff527810 */ /* 0x000fe20001fec452 */
[----:B------:R-:W-:Y:S01]  /*6340*/  IMAD R91, R81, 0x681240c5, R86 ;  /* 0x681240c5515b7824 */ /* 0x000fe200078e0256 */
[----:B------:R-:W-:Y:S01]  /*6350*/  IADD3 R80, P3, P6, R87, -0x3c208c16, R80 ;  /* 0xc3df73ea57507810 */ /* 0x000fe20007e7e050 */
[----:B------:R-:W-:Y:S01]  /*6360*/  IMAD R88, R30, R79, R85 ;  /* 0x0000004f1e587224 */ /* 0x000fe200078e0255 */
[----:B------:R-:W-:Y:S01]  /*6370*/  SHF.R.S32.HI R85, RZ, 0x1f, R65 ;  /* 0x0000001fff557819 */ /* 0x000fe20000011441 */
[----:B------:R-:W-:Y:S01]  /*6380*/  IMAD.IADD R86, R84, 0x1, R91 ;  /* 0x0000000154567824 */ /* 0x000fe200078e025b */
[----:B------:R-:W-:Y:S02]  /*6390*/  IADD3.X R87, PT, PT, RZ, RZ, RZ, P1, P5 ;  /* 0x000000ffff577210 */ /* 0x000fe40000fea4ff */
[----:B------:R-:W-:Y:S01]  /*63a0*/  SHF.R.S32.HI R89, RZ, 0x1f, R82 ;  /* 0x0000001fff597819 */ /* 0x000fe20000011452 */
[----:B------:R-:W-:Y:S01]  /*63b0*/  IMAD R64, R64, 0x47b01102, RZ ;  /* 0x47b0110240407824 */ /* 0x000fe200078e02ff */
[----:B------:R-:W-:-:S02]  /*63c0*/  IADD3.X R85, PT, PT, RZ, -0x1, R85, P3, P6 ;  /* 0xffffffffff557810 */ /* 0x000fc40001fec455 */
[----:B------:R-:W-:Y:S01]  /*63d0*/  IADD3 R84, P3, PT, R87, R88, RZ ;  /* 0x0000005857547210 */ /* 0x000fe20007f7e0ff */
[----:B------:R-:W-:Y:S01]  /*63e0*/  IMAD R87, R63, -0x687e956f, R86 ;  /* 0x97816a913f577824 */ /* 0x000fe200078e0256 */
[----:B------:R-:W-:Y:S01]  /*63f0*/  IADD3 R65, P1, P5, R66, 0x7e7ea7a3, R89 ;  /* 0x7e7ea7a342417810 */ /* 0x000fe20007d3e059 */
[----:B------:R-:W-:Y:S01]  /*6400*/  IMAD R88, R83, -0x1ece5fd7, R64 ;  /* 0xe131a02953587824 */ /* 0x000fe200078e0240 */
[--C-:B------:R-:W-:Y:S01]  /*6410*/  SHF.R.S32.HI R66, RZ, 0x1f, R85.reuse ;  /* 0x0000001fff427819 */ /* 0x100fe20000011455 */
[----:B------:R-:W-:Y:S01]  /*6420*/  IMAD R77, R77, R33, RZ ;  /* 0x000000214d4d7224 */ /* 0x000fe200078e02ff */
[----:B------:R-:W-:Y:S01]  /*6430*/  IADD3.X R86, PT, PT, RZ, RZ, RZ, P4, P2 ;  /* 0x000000ffff567210 */ /* 0x000fe200027e44ff */
[----:B------:R-:W-:Y:S01]  /*6440*/  IMAD R83, R83, 0x30644e72, RZ ;  /* 0x30644e7253537824 */ /* 0x000fe200078e02ff */
[----:B------:R-:W-:Y:S02]  /*6450*/  IADD3 R66, P2, P4, R87, -0x6871ca8d, R66 ;  /* 0x978e357357427810 */ /* 0x000fe40007c5e042 */
[----:B------:R-:W-:Y:S01]  /*6460*/  SHF.R.S32.HI R64, RZ, 0x1f, R85 ;  /* 0x0000001fff407819 */ /* 0x000fe20000011455 */
[----:B------:R-:W-:-:S02]  /*6470*/  IMAD R85, R81, 0x432eb066, R88 ;  /* 0x432eb06651557824 */ /* 0x000fc400078e0258 */
[----:B------:R-:W-:Y:S01]  /*6480*/  IMAD R77, R32, R67, R77 ;  /* 0x00000043204d7224 */ /* 0x000fe200078e024d */
[----:B------:R-:W-:Y:S01]  /*6490*/  IADD3.X R64, PT, PT, RZ, -0x1, R64, P2, P4 ;  /* 0xffffffffff407810 */ /* 0x000fe200017e8440 */
[----:B------:R-:W-:Y:S01]  /*64a0*/  IMAD.IADD R84, R84, 0x1, R85 ;  /* 0x0000000154547824 */ /* 0x000fe200078e0255 */
[----:B------:R-:W-:Y:S01]  /*64b0*/  IADD3 R65, P2, P4, R65, -0x7e7ea7a3, R86 ;  /* 0x8181585d41417810 */ /* 0x000fe20007c5e056 */
[----:B------:R-:W-:Y:S01]  /*64c0*/  IMAD R85, R31, R79, R77 ;  /* 0x0000004f1f557224 */ /* 0x000fe200078e024d */
[----:B------:R-:W-:Y:S01]  /*64d0*/  LOP3.LUT R86, R83, 0xfffffffe, RZ, 0xc0, !PT ;  /* 0xfffffffe53567812 */ /* 0x000fe200078ec0ff */
[----:B------:R-:W-:Y:S01]  /*64e0*/  IMAD.X R83, RZ, RZ, RZ, P3 ;  /* 0x000000ffff537224 */ /* 0x000fe200018e06ff */
[----:B------:R-:W-:Y:S01]  /*64f0*/  SHF.R.S32.HI R82, RZ, 0x1f, R82 ;  /* 0x0000001fff527819 */ /* 0x000fe20000011452 */
[----:B------:R-:W-:Y:S01]  /*6500*/  IMAD R88, R63, -0x7e7ea7a3, R84 ;  /* 0x8181585d3f587824 */ /* 0x000fe200078e0254 */
[----:B------:R-:W-:Y:S02]  /*6510*/  IADD3 R78, P3, PT, R78, -0x278302b9, RZ ;  /* 0xd87cfd474e4e7810 */ /* 0x000fe40007f7e0ff */
[----:B------:R-:W-:-:S02]  /*6520*/  SHF.R.S32.HI R77, RZ, 0x1f, R64 ;  /* 0x0000001fff4d7819 */ /* 0x000fc40000011440 */
[----:B------:R-:W-:Y:S02]  /*6530*/  IADD3.X R84, PT, PT, RZ, -0x1, R82, P1, P5 ;  /* 0xffffffffff547810 */ /* 0x000fe40000fea452 */
[----:B------:R-:W-:Y:S01]  /*6540*/  IADD3 R86, P1, P5, R83, R86, R85 ;  /* 0x0000005653567210 */ /* 0x000fe20007d3e055 */
[----:B------:R-:W-:Y:S01]  /*6550*/  IMAD.X R83, RZ, RZ, RZ, P3 ;  /* 0x000000ffff537224 */ /* 0x000fe200018e06ff */
[----:B------:R-:W-:Y:S02]  /*6560*/  IADD3 R77, P3, P6, R88, 0x687e956f, R77 ;  /* 0x687e956f584d7810 */ /* 0x000fe40007e7e04d */
[----:B------:R-:W-:Y:S01]  /*6570*/  SHF.R.S32.HI R82, RZ, 0x1f, R64 ;  /* 0x0000001fff527819 */ /* 0x000fe20000011440 */
[----:B------:R-:W-:Y:S01]  /*6580*/  IMAD R87, R67, R33, RZ ;  /* 0x0000002143577224 */ /* 0x000fe200078e02ff */
[----:B------:R-:W-:Y:S02]  /*6590*/  SHF.R.S32.HI R85, RZ, 0x1f, R84 ;  /* 0x0000001fff557819 */ /* 0x000fe40000011454 */
[----:B------:R-:W-:-:S02]  /*65a0*/  IADD3.X R82, PT, PT, RZ, -0x1, R82, P3, P6 ;  /* 0xffffffffff527810 */ /* 0x000fc40001fec452 */
[----:B------:R-:W-:Y:S02]  /*65b0*/  IADD3 R83, P3, P6, R83, 0x3c208c16, R80 ;  /* 0x3c208c1653537810 */ /* 0x000fe40007e7e050 */
[----:B------:R-:W-:Y:S01]  /*65c0*/  IADD3.X R67, PT, PT, RZ, RZ, RZ, P1, P5 ;  /* 0x000000ffff437210 */ /* 0x000fe20000fea4ff */
[C---:B------:R-:W-:Y:S01]  /*65d0*/  IMAD R86, R81.reuse, 0xdf490f1, R86 ;  /* 0x0df490f151567824 */ /* 0x040fe200078e0256 */
[----:B------:R-:W-:Y:S01]  /*65e0*/  IADD3 R64, P1, P5, R76, 0x47afba4a, R85 ;  /* 0x47afba4a4c407810 */ /* 0x000fe20007d3e055 */
[----:B------:R-:W-:Y:S01]  /*65f0*/  IMAD R76, R32, R79, R87 ;  /* 0x0000004f204c7224 */ /* 0x000fe200078e0257 */
[----:B------:R-:W-:Y:S01]  /*6600*/  SHF.R.S32.HI R80, RZ, 0x1f, R84 ;  /* 0x0000001fff507819 */ /* 0x000fe20000011454 */
[----:B------:R-:W-:Y:S01]  /*6610*/  IMAD R88, R81, 0x47b01102, RZ ;  /* 0x47b0110251587824 */ /* 0x000fe200078e02ff */
[----:B------:R-:W-:Y:S01]  /*6620*/  IADD3.X R81, PT, PT, RZ, RZ, RZ, P3, P6 ;  /* 0x000000ffff517210 */ /* 0x000fe20001fec4ff */
[----:B------:R-:W-:Y:S01]  /*6630*/  IMAD R85, R63, -0x47afba4a, R86 ;  /* 0xb85045b63f557824 */ /* 0x000fe200078e0256 */
[----:B------:R-:W-:-:S02]  /*6640*/  IADD3.X R80, PT, PT, RZ, -0x1, R80, P1, P5 ;  /* 0xffffffffff507810 */ /* 0x000fc40000fea450 */
[----:B------:R-:W-:Y:S02]  /*6650*/  IADD3 R67, P3, PT, R67, R76, RZ ;  /* 0x0000004c43437210 */ /* 0x000fe40007f7e0ff */
[----:B------:R-:W-:Y:S02]  /*6660*/  IADD3 R81, P1, P5, R66, 0x6871ca8d, R81 ;  /* 0x6871ca8d42517810 */ /* 0x000fe40007d3e051 */
[----:B------:R-:W-:Y:S02]  /*6670*/  SHF.R.S32.HI R76, RZ, 0x1f, R82 ;  /* 0x0000001fff4c7819 */ /* 0x000fe40000011452 */
[----:B------:R-:W-:Y:S02]  /*6680*/  IADD3.X R66, PT, PT, RZ, RZ, RZ, P1, P5 ;  /* 0x000000ffff427210 */ /* 0x000fe40000fea4ff */
[----:B------:R-:W-:Y:S02]  /*6690*/  IADD3 R76, P1, P5, R85, 0x7e7ea7a3, R76 ;  /* 0x7e7ea7a3554c7810 */ /* 0x000fe40007d3e04c */
[----:B------:R-:W-:Y:S01]  /*66a0*/  SHF.R.S32.HI R87, RZ, 0x1f, R82 ;  /* 0x0000001fff577819 */ /* 0x000fe20000011452 */
[----:B------:R-:W-:-:S02]  /*66b0*/  IMAD R88, R63, -0x1ece5fd7, R88 ;  /* 0xe131a0293f587824 */ /* 0x000fc400078e0258 */
[----:B------:R-:W-:Y:S01]  /*66c0*/  IMAD R86, R63, 0x30644e72, RZ ;  /* 0x30644e723f567824 */ /* 0x000fe200078e02ff */
[----:B------:R-:W-:Y:S01]  /*66d0*/  IADD3.X R87, PT, PT, RZ, -0x1, R87, P1, P5 ;  /* 0xffffffffff577810 */ /* 0x000fe20000fea457 */
[----:B------:R-:W-:Y:S01]  /*66e0*/  IMAD.X R82, RZ, RZ, RZ, P3 ;  /* 0x000000ffff527224 */ /* 0x000fe200018e06ff */
[----:B------:R-:W-:Y:S01]  /*66f0*/  SHF.R.S32.HI R63, RZ, 0x1f, R80 ;  /* 0x0000001fff3f7819 */ /* 0x000fe20000011450 */
[----:B------:R-:W-:Y:S01]  /*6700*/  IMAD.IADD R67, R67, 0x1, R88 ;  /* 0x0000000143437824 */ /* 0x000fe200078e0258 */
[----:B------:R-:W-:Y:S01]  /*6710*/  IADD3 R77, P3, P6, R77, -0x687e956f, R66 ;  /* 0x97816a914d4d7810 */ /* 0x000fe20007e7e042 */
[----:B------:R-:W-:Y:S01]  /*6720*/  IMAD R84, R79, R33, RZ ;  /* 0x000000214f547224 */ /* 0x000fe200078e02ff */
[----:B------:R-:W-:Y:S02]  /*6730*/  SHF.R.S32.HI R66, RZ, 0x1f, R87 ;  /* 0x0000001fff427819 */ /* 0x000fe40000011457 */
[----:B------:R-:W-:Y:S02]  /*6740*/  SHF.R.S32.HI R80, RZ, 0x1f, R80 ;  /* 0x0000001fff507819 */ /* 0x000fe40000011450 */
[----:B------:R-:W-:-:S02]  /*6750*/  IADD3 R63, P1, P5, R74, 0x1ece5fd7, R63 ;  /* 0x1ece5fd74a3f7810 */ /* 0x000fc40007d3e03f */
[----:B------:R-:W-:Y:S02]  /*6760*/  LOP3.LUT R79, R86, 0xfffffffe, RZ, 0xc0, !PT ;  /* 0xfffffffe564f7812 */ /* 0x000fe400078ec0ff */
[----:B------:R-:W-:Y:S02]  /*6770*/  IADD3.X R89, PT, PT, RZ, RZ, RZ, P2, P4 ;  /* 0x000000ffff597210 */ /* 0x000fe400017e84ff */
[----:B------:R-:W-:Y:S02]  /*6780*/  IADD3 R67, P2, P4, R67, 0x47afba4a, R66 ;  /* 0x47afba4a43437810 */ /* 0x000fe40007c5e042 */
[----:B------:R-:W-:Y:S02]  /*6790*/  SHF.R.S32.HI R87, RZ, 0x1f, R87 ;  /* 0x0000001fff577819 */ /* 0x000fe40000011457 */
[----:B------:R-:W-:Y:S02]  /*67a0*/  IADD3.X R80, PT, PT, RZ, -0x1, R80, P1, P5 ;  /* 0xffffffffff507810 */ /* 0x000fe40000fea450 */
[----:B------:R-:W-:-:S02]  /*67b0*/  IADD3 R79, P1, P5, R82, R79, R84 ;  /* 0x0000004f524f7210 */ /* 0x000fc40007d3e054 */
[----:B------:R-:W-:Y:S02]  /*67c0*/  IADD3.X R85, PT, PT, RZ, RZ, RZ, P3, P6 ;  /* 0x000000ffff557210 */ /* 0x000fe40001fec4ff */
[----:B------:R-:W-:Y:S02]  /*67d0*/  IADD3.X R87, PT, PT, RZ, -0x1, R87, P2, P4 ;  /* 0xffffffffff577810 */ /* 0x000fe400017e8457 */
[----:B------:R-:W-:Y:S02]  /*67e0*/  IADD3.X R66, PT, PT, RZ, RZ, RZ, P1, P5 ;  /* 0x000000ffff427210 */ /* 0x000fe40000fea4ff */
[----:B------:R-:W-:Y:S02]  /*67f0*/  IADD3 R64, P1, P5, R64, -0x47afba4a, R89 ;  /* 0xb85045b640407810 */ /* 0x000fe40007d3e059 */
[----:B------:R-:W-:Y:S02]  /*6800*/  IADD3 R76, P2, P4, R76, -0x7e7ea7a3, R85 ;  /* 0x8181585d4c4c7810 */ /* 0x000fe40007c5e055 */
[----:B------:R-:W-:-:S02]  /*6810*/  SHF.R.S32.HI R82, RZ, 0x1f, R87 ;  /* 0x0000001fff527819 */ /* 0x000fc40000011457 */
[----:B------:R-:W-:Y:S02]  /*6820*/  ISETP.NE.U32.AND P6, PT, R70, R17, PT ;  /* 0x000000114600720c */ /* 0x000fe40003fc5070 */
[----:B------:R-:W-:Y:S02]  /*6830*/  IADD3 RZ, P3, PT, RZ, R74, RZ ;  /* 0x0000004affff7210 */ /* 0x000fe40007f7e0ff */
[----:B------:R-:W-:Y:S02]  /*6840*/  IADD3.X R84, PT, PT, RZ, RZ, RZ, P1, P5 ;  /* 0x000000ffff547210 */ /* 0x000fe40000fea4ff */
[----:B------:R-:W-:Y:S02]  /*6850*/  IADD3.X R74, PT, PT, RZ, RZ, RZ, P2, P4 ;  /* 0x000000ffff4a7210 */ /* 0x000fe400017e84ff */
[----:B------:R-:W-:Y:S02]  /*6860*/  SHF.R.S32.HI R87, RZ, 0x1f, R87 ;  /* 0x0000001fff577819 */ /* 0x000fe40000011457 */
[----:B------:R-:W-:-:S02]  /*6870*/  IADD3 R85, P2, P5, R79, 0x1ece5fd7, R82 ;  /* 0x1ece5fd74f557810 */ /* 0x000fc40007d5e052 */
[----:B------:R-:W-:Y:S02]  /*6880*/  ISETP.NE.U32.AND P1, PT, R25, R14, PT ;  /* 0x0000000e1900720c */ /* 0x000fe40003f25070 */
[----:B------:R-:W-:Y:S02]  /*6890*/  ISETP.NE.AND.EX P6, PT, R69, R18, PT, P6 ;  /* 0x000000124500720c */ /* 0x000fe40003fc5360 */
[----:B------:R-:W-:Y:S02]  /*68a0*/  IADD3.X R87, PT, PT, RZ, -0x1, R87, P2, P5 ;  /* 0xffffffffff577810 */ /* 0x000fe400017ea457 */
[----:B------:R-:W-:Y:S02]  /*68b0*/  ISETP.NE.OR.EX P1, PT, R68, R15, P6, P1 ;  /* 0x0000000f4400720c */ /* 0x000fe40003725710 */
[----:B------:R-:W-:Y:S02]  /*68c0*/  ISETP.NE.U32.AND P2, PT, R71, R20, PT ;  /* 0x000000144700720c */ /* 0x000fe40003f45070 */
[----:B------:R-:W-:-:S02]  /*68d0*/  ISETP.NE.U32.AND P0, PT, R73, R22, PT ;  /* 0x000000164900720c */ /* 0x000fc40003f05070 */
[----:B------:R-:W-:Y:S02]  /*68e0*/  ISETP.NE.OR.EX P1, PT, R72, R21, P1, P2 ;  /* 0x000000154800720c */ /* 0x000fe40000f25720 */
[----:B------:R-:W-:Y:S02]  /*68f0*/  LEA.HI.X.SX32 R59, R80, R59, 0x1, P3 ;  /* 0x0000003b503b7211 */ /* 0x000fe400018f0eff */
[----:B------:R-:W-:Y:S02]  /*6900*/  IADD3 R67, P3, P4, R67, -0x47afba4a, R74 ;  /* 0xb85045b643437810 */ /* 0x000fe40007c7e04a */
[----:B------:R-:W-:Y:S02]  /*6910*/  ISETP.NE.OR.EX P0, PT, R75, R24, P1, P0 ;  /* 0x000000184b00720c */ /* 0x000fe40000f05700 */
[----:B------:R-:W-:Y:S02]  /*6920*/  IADD3 RZ, P5, PT, RZ, R79, RZ ;  /* 0x0000004fffff7210 */ /* 0x000fe40007fbe0ff */
[----:B------:R-:W-:-:S02]  /*6930*/  IADD3.X R74, PT, PT, RZ, RZ, RZ, P3, P4 ;  /* 0x000000ffff4a7210 */ /* 0x000fc40001fe84ff */
[----:B------:R-:W-:Y:S02]  /*6940*/  LEA.HI.X.SX32 R66, R87, R66, 0x1, P5 ;  /* 0x0000004257427211 */ /* 0x000fe400028f0eff */
[----:B------:R-:W-:Y:S02]  /*6950*/  IADD3 R74, P2, P5, R85, -0x1ece5fd7, R74 ;  /* 0xe131a029554a7810 */ /* 0x000fe40007d5e04a */
[----:B------:R-:W-:Y:S02]  /*6960*/  IADD3 R63, P4, P3, R63, -0x1ece5fd7, R84 ;  /* 0xe131a0293f3f7810 */ /* 0x000fe40007b9e054 */
[----:B------:R-:W-:Y:S02]  /*6970*/  IADD3 R79, P6, PT, RZ, R74, RZ ;  /* 0x0000004aff4f7210 */ /* 0x000fe40007fde0ff */
[----:B------:R-:W-:Y:S02]  /*6980*/  IADD3.X R85, PT, PT, RZ, RZ, RZ, P2, P5 ;  /* 0x000000ffff557210 */ /* 0x000fe400017ea4ff */
[----:B------:R-:W-:-:S02]  /*6990*/  IADD3 R80, P1, PT, RZ, R63, RZ ;  /* 0x0000003fff507210 */ /* 0x000fc40007f3e0ff */
[----:B------:R-:W-:Y:S01]  /*69a0*/  IADD3.X R82, PT, PT, RZ, RZ, RZ, P4, P3 ;  /* 0x000000ffff527210 */ /* 0x000fe200027e64ff */
[----:B------:R-:W-:-:S03]  /*69b0*/  IMAD.X R66, R66, 0x1, R85, P6 ;  /* 0x0000000142427824 */ /* 0x000fc600030e0655 */
[----:B------:R-:W-:Y:S01]  /*69c0*/  IADD3.X R59, PT, PT, R59, R82, RZ, P1, !PT ;  /* 0x000000523b3b7210 */ /* 0x000fe20000ffe4ff */
        /* <DEDUP_REMOVED lines=10> */
[----:B------:R-:W-:Y:S02]  /*6a70*/  IMAD R19, R49, R47, RZ ;  /* 0x0000002f31137224 */ /* 0x000fe400078e02ff */
[----:B------:R-:W-:Y:S02]  /*6a80*/  IMAD R7, R48, R49, RZ ;  /* 0x0000003130077224 */ /* 0x000fe400078e02ff */
[----:B------:R-:W-:Y:S01]  /*6a90*/  IMAD R3, R57, R55, RZ ;  /* 0x0000003739037224 */ /* 0x000fe200078e02ff */
[----:B------:R-:W-:Y:S01]  /*6aa0*/  SHF.L.W.U32.HI R14, R19, 0x1, RZ ;  /* 0x00000001130e7819 */ /* 0x000fe20000010eff */
[----:B------:R-:W-:Y:S02]  /*6ab0*/  IMAD R5, R56, R57, RZ ;  /* 0x0000003938057224 */ /* 0x000fe400078e02ff */
[----:B------:R-:W-:Y:S01]  /*6ac0*/  IMAD R10, R50, R26, RZ ;  /* 0x0000001a320a7224 */ /* 0x000fe200078e02ff */
[----:B------:R-:W-:Y:S01]  /*6ad0*/  SHF.L.W.U32.HI R18, R3, 0x1, RZ ;  /* 0x0000000103127819 */ /* 0x000fe20000010eff */
[----:B------:R-:W-:-:S02]  /*6ae0*/  IMAD R11, R52, R27, RZ ;  /* 0x0000001b340b7224 */ /* 0x000fc400078e02ff */
[----:B------:R-:W-:Y:S02]  /*6af0*/  IMAD R9, R27, R50, RZ ;  /* 0x000000321b097224 */ /* 0x000fe400078e02ff */
[-C--:B------:R-:W-:Y:S02]  /*6b00*/  IMAD R17, R55, R27.reuse, RZ ;  /* 0x0000001b37117224 */ /* 0x080fe400078e02ff */
[----:B------:R-:W-:Y:S02]  /*6b10*/  IMAD R13, R53, R27, RZ ;  /* 0x0000001b350d7224 */ /* 0x000fe400078e02ff */
[----:B------:R-:W-:Y:S02]  /*6b20*/  IMAD R15, R27, R54, RZ ;  /* 0x000000361b0f7224 */ /* 0x000fe400078e02ff */
[----:B------:R-:W-:Y:S02]  /*6b30*/  IMAD.SHL.U32 R7, R7, 0x2, RZ ;  /* 0x0000000207077824 */ /* 0x000fe400078e00ff */
[----:B------:R-:W-:-:S02]  /*6b40*/  IMAD.SHL.U32 R5, R5, 0x2, RZ ;  /* 0x0000000205057824 */ /* 0x000fc400078e00ff */
[----:B------:R-:W-:Y:S01]  /*6b50*/  IMAD R11, R10, 0xc5e1a99, R11 ;  /* 0x0c5e1a990a0b7824 */ /* 0x000fe200078e020b */
[----:B------:R-:W-:Y:S01]  /*6b60*/  LOP3.LUT R14, R14, R7, RZ, 0xfc, !PT ;  /* 0x000000070e0e7212 */ /* 0x000fe200078efcff */
[----:B------:R-:W-:Y:S01]  /*6b70*/  IMAD R8, R26, R51, R9 ;  /* 0x000000331a087224 */ /* 0x000fe200078e0209 */
[----:B------:R-:W-:Y:S01]  /*6b80*/  LOP3.LUT R18, R18, R5, RZ, 0xfc, !PT ;  /* 0x0000000512127212 */ /* 0x000fe200078efcff */
[C---:B------:R-:W-:Y:S02]  /*6b90*/  IMAD R25, R10.reuse, 0xdf490f1, R17 ;  /* 0x0df490f10a197824 */ /* 0x040fe400078e0211 */
[C---:B------:R-:W-:Y:S02]  /*6ba0*/  IMAD R13, R10.reuse, 0x681240c5, R13 ;  /* 0x681240c50a0d7824 */ /* 0x040fe400078e020d */
[----:B------:R-:W-:Y:S02]  /*6bb0*/  IMAD R9, R10, 0x432eb066, R15 ;  /* 0x432eb0660a097824 */ /* 0x000fe400078e020f */
[----:B------:R-:W-:-:S02]  /*6bc0*/  IMAD R37, R55, R56, RZ ;  /* 0x0000003837257224 */ /* 0x000fc400078e02ff */
[C---:B------:R-:W-:Y:S02]  /*6bd0*/  IMAD R15, R26.reuse, R53, R11 ;  /* 0x000000351a0f7224 */ /* 0x040fe400078e020b */
[----:B------:R-:W-:Y:S02]  /*6be0*/  IMAD R11, R47, R48, RZ ;  /* 0x000000302f0b7224 */ /* 0x000fe400078e02ff */
[----:B------:R-:W-:Y:S02]  /*6bf0*/  IMAD R4, R26, R56, R25 ;  /* 0x000000381a047224 */ /* 0x000fe400078e0219 */
[----:B------:R-:W-:Y:S02]  /*6c00*/  IMAD R5, R45, R48, RZ ;  /* 0x000000302d057224 */ /* 0x000fe400078e02ff */
[----:B------:R-:W-:Y:S02]  /*6c10*/  IMAD R7, R49, R45, RZ ;  /* 0x0000002d31077224 */ /* 0x000fe400078e02ff */
[----:B------:R-:W-:-:S02]  /*6c20*/  IMAD R21, R56, R27, RZ ;  /* 0x0000001b38157224 */ /* 0x000fc400078e02ff */
[----:B------:R-:W-:Y:S02]  /*6c30*/  IMAD R23, R26, R54, R13 ;  /* 0x000000361a177224 */ /* 0x000fe400078e020d */
[C---:B------:R-:W-:Y:S02]  /*6c40*/  IMAD R25, R57.reuse, R53, RZ ;  /* 0x0000003539197224 */ /* 0x040fe400078e02ff */
[----:B------:R-:W-:Y:S02]  /*6c50*/  IMAD R38, R54, R57, R37 ;  /* 0x0000003936267224 */ /* 0x000fe400078e0225 */
[C---:B------:R-:W-:Y:S02]  /*6c60*/  IMAD R39, R57.reuse, R27, RZ ;  /* 0x0000001b39277224 */ /* 0x040fe400078e02ff */
[C---:B------:R-:W-:Y:S02]  /*6c70*/  IMAD R13, R57.reuse, R51, RZ ;  /* 0x00000033390d7224 */ /* 0x040fe400078e02ff */
[----:B------:R-:W-:-:S02]  /*6c80*/  IMAD R63, R57, R29, RZ ;  /* 0x0000001d393f7224 */ /* 0x000fc400078e02ff */
[----:B------:R-:W-:Y:S02]  /*6c90*/  IMAD R67, R57, R31, RZ ;  /* 0x0000001f39437224 */ /* 0x000fe400078e02ff */
[----:B------:R-:W-:Y:S02]  /*6ca0*/  IMAD R17, R26, R55, R9 ;  /* 0x000000371a117224 */ /* 0x000fe400078e0209 */
[----:B------:R-:W-:Y:S01]  /*6cb0*/  IMAD R36, R46, R49, R11 ;  /* 0x000000312e247224 */ /* 0x000fe200078e020b */
[----:B------:R-:W-:Y:S01]  /*6cc0*/  SHF.L.W.U32.HI R11, R38, 0x1, R3 ;  /* 0x00000001260b7819 */ /* 0x000fe20000010e03 */
[----:B------:R-:W-:Y:S02]  /*6cd0*/  IMAD R35, R51, R27, RZ ;  /* 0x0000001b33237224 */ /* 0x000fe400078e02ff */
[----:B------:R-:W-:Y:S01]  /*6ce0*/  IMAD R40, R44, R49, R5 ;  /* 0x000000312c287224 */ /* 0x000fe200078e0205 */
[----:B------:R-:W-:Y:S01]  /*6cf0*/  SHF.L.W.U32.HI R19, R36, 0x1, R19 ;  /* 0x0000000124137819 */ /* 0x000fe20000010e13 */
[----:B------:R-:W-:-:S02]  /*6d00*/  IMAD R9, R46, R48, R7 ;  /* 0x000000302e097224 */ /* 0x000fc400078e0207 */
[----:B------:R-:W-:Y:S02]  /*6d10*/  IMAD R21, R10, 0x47b01102, R21 ;  /* 0x47b011020a157824 */ /* 0x000fe400078e0215 */
[-C--:B------:R-:W-:Y:S01]  /*6d20*/  IMAD R41, R29, R56.reuse, RZ ;  /* 0x000000381d297224 */ /* 0x080fe200078e02ff */
[----:B------:R-:W-:Y:S01]  /*6d30*/  SHF.L.W.U32.HI R36, R9, 0x1, R36 ;  /* 0x0000000109247819 */ /* 0x000fe20000010e24 */
[----:B------:R-:W-:Y:S01]  /*6d40*/  IMAD R27, R54, R56, R25 ;  /* 0x00000038361b7224 */ /* 0x000fe200078e0219 */
[----:B------:R-:W-:Y:S01]  /*6d50*/  SHF.L.W.U32.HI R22, R40, 0x1, R9 ;  /* 0x0000000128167819 */ /* 0x000fe20000010e09 */
[----:B------:R-:W-:Y:S02]  /*6d60*/  IMAD R59, R55, R51, RZ ;  /* 0x00000033373b7224 */ /* 0x000fe400078e02ff */
[-C--:B------:R-:W-:Y:S01]  /*6d70*/  IMAD R13, R53, R55.reuse, R13 ;  /* 0x00000037350d7224 */ /* 0x080fe200078e020d */
[----:B------:R-:W-:Y:S01]  /*6d80*/  SHF.L.W.U32.HI R38, R27, 0x1, R38 ;  /* 0x000000011b267819 */ /* 0x000fe20000010e26 */
[----:B------:R-:W-:-:S02]  /*6d90*/  IMAD R25, R29, R55, R39 ;  /* 0x000000371d197224 */ /* 0x000fc400078e0227 */
[-C--:B------:R-:W-:Y:S02]  /*6da0*/  IMAD R63, R31, R55.reuse, R63 ;  /* 0x000000371f3f7224 */ /* 0x080fe400078e023f */
[----:B------:R-:W-:Y:S02]  /*6db0*/  IMAD R67, R33, R55, R67 ;  /* 0x0000003721437224 */ /* 0x000fe400078e0243 */
[C---:B------:R-:W-:Y:S02]  /*6dc0*/  IMAD R35, R26.reuse, R52, R35 ;  /* 0x000000341a237224 */ /* 0x040fe400078e0223 */
[-C--:B------:R-:W-:Y:S02]  /*6dd0*/  IMAD R26, R26, R57.reuse, R21 ;  /* 0x000000391a1a7224 */ /* 0x080fe400078e0215 */
[----:B------:R-:W-:Y:S02]  /*6de0*/  IMAD R5, R28, R57, R41 ;  /* 0x000000391c057224 */ /* 0x000fe400078e0229 */
[----:B------:R-:W-:-:S02]  /*6df0*/  IMAD R61, R51, R56, RZ ;  /* 0x00000038333d7224 */ /* 0x000fc400078e02ff */
[-C--:B------:R-:W-:Y:S02]  /*6e00*/  IMAD R21, R53, R56.reuse, RZ ;  /* 0x0000003835157224 */ /* 0x080fe400078e02ff */
[-C--:B------:R-:W-:Y:S02]  /*6e10*/  IMAD R65, R31, R56.reuse, RZ ;  /* 0x000000381f417224 */ /* 0x080fe400078e02ff */
[-C--:B------:R-:W-:Y:S02]  /*6e20*/  IMAD R69, R33, R56.reuse, RZ ;  /* 0x0000003821457224 */ /* 0x080fe400078e02ff */
[-C--:B------:R-:W-:Y:S02]  /*6e30*/  IMAD R59, R50, R56.reuse, R59 ;  /* 0x00000038323b7224 */ /* 0x080fe400078e023b */
[-C--:B------:R-:W-:Y:S02]  /*6e40*/  IMAD R41, R52, R56.reuse, R13 ;  /* 0x0000003834297224 */ /* 0x080fe400078e020d */
[----:B------:R-:W-:-:S02]  /*6e50*/  IMAD R25, R28, R56, R25 ;  /* 0x000000381c197224 */ /* 0x000fc400078e0219 */
[-C--:B------:R-:W-:Y:S02]  /*6e60*/  IMAD R9, R30, R56.reuse, R63 ;  /* 0x000000381e097224 */ /* 0x080fe400078e023f */
[-C--:B------:R-:W-:Y:S02]  /*6e70*/  IMAD R3, R32, R56.reuse, R67 ;  /* 0x0000003820037224 */ /* 0x080fe400078e0243 */
[----:B------:R-:W-:Y:S02]  /*6e80*/  IMAD R56, R56, R56, R11 ;  /* 0x0000003838387224 */ /* 0x000fe400078e020b */
[----:B------:R-:W-:Y:S02]  /*6e90*/  IMAD R13, R42, R43, RZ ;  /* 0x0000002b2a0d7224 */ /* 0x000fe400078e02ff */
[----:B------:R-:W-:Y:S02]  /*6ea0*/  IMAD R11, R50, R51, RZ ;  /* 0x00000033320b7224 */ /* 0x000fe400078e02ff */
[----:B------:R-:W-:-:S02]  /*6eb0*/  IMAD R39, R42, R42, RZ ;  /* 0x0000002a2a277224 */ /* 0x000fc400078e02ff */
[----:B------:R-:W-:Y:S02]  /*6ec0*/  IMAD R6, R50, R50, RZ ;  /* 0x0000003232067224 */ /* 0x000fe400078e02ff */
[----:B------:R-:W-:Y:S01]  /*6ed0*/  IMAD.SHL.U32 R13, R13, 0x2, RZ ;  /* 0x000000020d0d7824 */ /* 0x000fe200078e00ff */
[----:B------:R-:W-:Y:S01]  /*6ee0*/  LOP3.LUT R20, R39, 0xfffffffd, RZ, 0xc0, !PT ;  /* 0xfffffffd27147812 */ /* 0x000fe200078ec0ff */
[----:B------:R-:W-:Y:S01]  /*6ef0*/  IMAD.SHL.U32 R11, R11, 0x2, RZ ;  /* 0x000000020b0b7824 */ /* 0x000fe200078e00ff */
[----:B------:R-:W-:Y:S01]  /*6f00*/  LOP3.LUT R12, R6, 0xfffffffd, RZ, 0xc0, !PT ;  /* 0xfffffffd060c7812 */ /* 0x000fe200078ec0ff */
[-C--:B------:R-:W-:Y:S02]  /*6f10*/  IMAD R34, R52, R57.reuse, R21 ;  /* 0x0000003934227224 */ /* 0x080fe400078e0215 */
[----:B------:R-:W-:Y:S02]  /*6f20*/  IMAD R13, R13, -0x1b799c77, RZ ;  /* 0xe48663890d0d7824 */ /* 0x000fe400078e02ff */
[----:B------:R-:W-:Y:S01]  /*6f30*/  IMAD R11, R11, -0x1b799c77, RZ ;  /* 0xe48663890b0b7824 */ /* 0x000fe200078e02ff */
[----:B------:R-:W-:Y:S01]  /*6f40*/  SHF.L.W.U32.HI R27, R34, 0x1, R27 ;  /* 0x00000001221b7819 */ /* 0x000fe20000010e1b */
[----:B------:R-:W-:Y:S01]  /*6f50*/  IMAD R67, R8, -0x1b799c77, RZ ;  /* 0xe486638908437824 */ /* 0x000fe200078e02ff */
[----:B------:R-:W-:Y:S01]  /*6f60*/  SHF.L.W.U32.HI R34, R41, 0x1, R34 ;  /* 0x0000000129227819 */ /* 0x000fe20000010e22 */
[----:B------:R-:W-:-:S02]  /*6f70*/  IMAD R16, R57, R57, RZ ;  /* 0x0000003939107224 */ /* 0x000fc400078e02ff */
[----:B------:R-:W-:Y:S02]  /*6f80*/  IMAD R0, R57, R33, RZ ;  /* 0x0000002139007224 */ /* 0x000fe400078e02ff */
[-C--:B------:R-:W-:Y:S02]  /*6f90*/  IMAD R61, R50, R57.reuse, R61 ;  /* 0x00000039323d7224 */ /* 0x080fe400078e023d */
[-C--:B------:R-:W-:Y:S02]  /*6fa0*/  IMAD R7, R30, R57.reuse, R65 ;  /* 0x000000391e077224 */ /* 0x080fe400078e0241 */
[----:B------:R-:W-:Y:S02]  /*6fb0*/  IMAD R2, R32, R57, R69 ;  /* 0x0000003920027224 */ /* 0x000fe400078e0245 */
[----:B------:R-:W-:Y:S02]  /*6fc0*/  IMAD R62, R55, R55, RZ ;  /* 0x00000037373e7224 */ /* 0x000fe400078e02ff */
[----:B------:R-:W-:-:S02]  /*6fd0*/  IMAD R57, R52, R50, RZ ;  /* 0x0000003234397224 */ /* 0x000fc400078e02ff */
[----:B------:R-:W-:Y:S02]  /*6fe0*/  IMAD R35, R10, -0x7ff8138b, R35 ;  /* 0x8007ec750a237824 */ /* 0x000fe400078e0223 */
[----:B------:R-:W-:Y:S01]  /*6ff0*/  IMAD R63, R20, -0x782df87e, R13 ;  /* 0x87d20782143f7824 */ /* 0x000fe200078e020d */
[----:B------:R-:W-:Y:S01]  /*7000*/  SHF.L.U32 R37, R57, 0x1, RZ ;  /* 0x0000000139257819 */ /* 0x000fe200000006ff */
[----:B------:R-:W-:Y:S02]  /*7010*/  IMAD R65, R12, -0x782df87e, R11 ;  /* 0x87d207820c417824 */ /* 0x000fe400078e020b */
[----:B------:R-:W-:Y:S01]  /*7020*/  IMAD R67, R10, -0x782df87e, R67 ;  /* 0x87d207820a437824 */ /* 0x000fe200078e0243 */
[----:B------:R-:W-:Y:S01]  /*7030*/  LOP3.LUT R37, R37, 0xfffffffe, RZ, 0xc0, !PT ;  /* 0xfffffffe25257812 */ /* 0x000fe200078ec0ff */
[----:B------:R-:W-:-:S04]  /*7040*/  IMAD.WIDE.U32 R12, R12, -0x1b799c77, RZ ;  /* 0xe48663890c0c7825 */ /* 0x000fc800078e00ff */
[----:B------:R-:W-:Y:S01]  /*7050*/  IMAD.WIDE.U32 R10, R10, -0x1b799c77, RZ ;  /* 0xe48663890a0a7825 */ /* 0x000fe200078e00ff */
[----:B------:R-:W-:-:S03]  /*7060*/  IADD3 R10, P2, PT, R62, R27, RZ ;  /* 0x0000001b3e0a7210 */ /* 0x000fc60007f5e0ff */
[----:B------:R-:W-:-:S04]  /*7070*/  IMAD.WIDE.U32 R20, R20, -0x1b799c77, RZ ;  /* 0xe486638914147825 */ /* 0x000fc800078e00ff */
[----:B------:R-:W-:Y:S02]  /*7080*/  IMAD R58, R44, R42, RZ ;  /* 0x0000002a2c3a7224 */ /* 0x000fe400078e02ff */
[----:B------:R-:W-:Y:S02]  /*7090*/  IMAD.IADD R13, R13, 0x1, R65 ;  /* 0x000000010d0d7824 */ /* 0x000fe400078e0241 */
[----:B------:R-:W-:Y:S02]  /*70a0*/  IMAD.IADD R27, R11, 0x1, R67 ;  /* 0x000000010b1b7824 */ /* 0x000fe400078e0243 */
[----:B------:R-:W-:Y:S02]  /*70b0*/  IMAD R65, R47, R43, RZ ;  /* 0x0000002b2f417224 */ /* 0x000fe400078e02ff */
[----:B------:R-:W-:Y:S02]  /*70c0*/  IMAD R67, R43, R48, RZ ;  /* 0x000000302b437224 */ /* 0x000fe400078e02ff */
[----:B------:R-:W-:-:S02]  /*70d0*/  IMAD.IADD R8, R21, 0x1, R63 ;  /* 0x0000000115087824 */ /* 0x000fc400078e023f */
[----:B------:R-:W-:Y:S02]  /*70e0*/  IMAD.SHL.U32 R24, R58, 0x2, RZ ;  /* 0x000000023a187824 */ /* 0x000fe400078e00ff */
[----:B------:R-:W-:Y:S02]  /*70f0*/  IMAD R60, R51, R51, RZ ;  /* 0x00000033333c7224 */ /* 0x000fe400078e02ff */
[----:B------:R-:W-:Y:S01]  /*7100*/  IMAD R11, R43, R44, RZ ;  /* 0x0000002c2b0b7224 */ /* 0x000fe200078e02ff */
[----:B------:R-:W-:Y:S01]  /*7110*/  LOP3.LUT R24, R24, 0xfffffffe, RZ, 0xc0, !PT ;  /* 0xfffffffe18187812 */ /* 0x000fe200078ec0ff */
[----:B------:R-:W-:Y:S01]  /*7120*/  IMAD R21, R45, R43, RZ ;  /* 0x0000002b2d157224 */ /* 0x000fe200078e02ff */
[----:B------:R-:W-:Y:S01]  /*7130*/  IADD3 R37, P3, PT, R60, R37, RZ ;  /* 0x000000253c257210 */ /* 0x000fe20007f7e0ff */
[-C--:B------:R-:W-:Y:S02]  /*7140*/  IMAD R63, R46, R43.reuse, RZ ;  /* 0x0000002b2e3f7224 */ /* 0x080fe400078e02ff */
[----:B------:R-:W-:-:S02]  /*7150*/  IMAD R69, R49, R43, RZ ;  /* 0x0000002b31457224 */ /* 0x000fc400078e02ff */
[C---:B------:R-:W-:Y:S02]  /*7160*/  IMAD R65, R42.reuse, R48, R65 ;  /* 0x000000302a417224 */ /* 0x040fe400078e0241 */
[C---:B------:R-:W-:Y:S02]  /*7170*/  IMAD R67, R42.reuse, R49, R67 ;  /* 0x000000312a437224 */ /* 0x040fe400078e0243 */
[----:B------:R-:W-:Y:S02]  /*7180*/  IMAD R71, R43, R43, RZ ;  /* 0x0000002b2b477224 */ /* 0x000fe400078e02ff */
[C---:B------:R-:W-:Y:S02]  /*7190*/  IMAD R11, R42.reuse, R45, R11 ;  /* 0x0000002d2a0b7224 */ /* 0x040fe400078e020b */
[C---:B------:R-:W-:Y:S01]  /*71a0*/  IMAD R20, R42.reuse, R46, R21 ;  /* 0x0000002e2a147224 */ /* 0x040fe200078e0215 */
[----:B------:R-:W-:Y:S01]  /*71b0*/  IADD3 R24, P0, PT, R71, R24, RZ ;  /* 0x0000001847187210 */ /* 0x000fe20007f1e0ff */
[-C--:B------:R-:W-:Y:S01]  /*71c0*/  IMAD R63, R42, R47.reuse, R63 ;  /* 0x0000002f2a3f7224 */ /* 0x080fe200078e023f */
[----:B------:R-:W-:Y:S01]  /*71d0*/  SHF.L.U64.HI R12, R58, 0x1, R11 ;  /* 0x000000013a0c7819 */ /* 0x000fe2000001020b */
[----:B------:R-:W-:-:S02]  /*71e0*/  IMAD R69, R45, R47, R69 ;  /* 0x0000002f2d457224 */ /* 0x000fc400078e0245 */
[-C--:B------:R-:W-:Y:S01]  /*71f0*/  IMAD R60, R44, R46.reuse, R65 ;  /* 0x0000002e2c3c7224 */ /* 0x080fe200078e0241 */
[----:B------:R-:W-:Y:S01]  /*7200*/  SHF.L.W.U32.HI R65, R11, 0x1, R20 ;  /* 0x000000010b417819 */ /* 0x000fe20000010e14 */
[C---:B------:R-:W-:Y:S01]  /*7210*/  IMAD R67, R45.reuse, R46, R67 ;  /* 0x0000002e2d437224 */ /* 0x040fe200078e0243 */
[----:B------:R-:W-:Y:S01]  /*7220*/  SHF.L.W.U32.HI R20, R20, 0x1, R63 ;  /* 0x0000000114147819 */ /* 0x000fe20000010e3f */
[----:B------:R-:W-:Y:S01]  /*7230*/  IMAD R71, R45, R45, RZ ;  /* 0x0000002d2d477224 */ /* 0x000fe200078e02ff */
[----:B------:R-:W-:Y:S01]  /*7240*/  SHF.L.W.U32.HI R58, R63, 0x1, R60 ;  /* 0x000000013f3a7819 */ /* 0x000fe20000010e3c */
[C---:B------:R-:W-:Y:S02]  /*7250*/  IMAD R69, R44.reuse, R48, R69 ;  /* 0x000000302c457224 */ /* 0x040fe400078e0245 */
[----:B------:R-:W-:Y:S01]  /*7260*/  IMAD R67, R44, R47, R67 ;  /* 0x0000002f2c437224 */ /* 0x000fe200078e0243 */
[----:B------:R-:W-:Y:S01]  /*7270*/  IADD3 R58, P4, PT, R58, R71, RZ ;  /* 0x000000473a3a7210 */ /* 0x000fe20007f9e0ff */
[----:B------:R-:W-:Y:S01]  /*7280*/  IMAD R11, R44, R45, RZ ;  /* 0x0000002d2c0b7224 */ /* 0x000fe200078e02ff */
[----:B------:R-:W-:Y:S01]  /*7290*/  SHF.L.W.U32.HI R21, R69, 0x1, R40 ;  /* 0x0000000145157819 */ /* 0x000fe20000010e28 */
[----:B------:R-:W-:Y:S01]  /*72a0*/  IMAD R62, R39, 0x432eb066, R20 ;  /* 0x432eb066273e7824 */ /* 0x000fe200078e0214 */
[----:B------:R-:W-:Y:S01]  /*72b0*/  SHF.L.W.U32.HI R63, R67, 0x1, R69 ;  /* 0x00000001433f7819 */ /* 0x000fe20000010e45 */
[----:B------:R-:W-:Y:S01]  /*72c0*/  IMAD R69, R53, R51, RZ ;  /* 0x0000003335457224 */ /* 0x000fe200078e02ff */
[----:B------:R-:W-:Y:S01]  /*72d0*/  SHF.L.W.U32.HI R60, R60, 0x1, R67 ;  /* 0x000000013c3c7819 */ /* 0x000fe20000010e43 */
[----:B------:R-:W-:-:S02]  /*72e0*/  IMAD R67, R51, R52, RZ ;  /* 0x0000003433437224 */ /* 0x000fc400078e02ff */
[----:B------:R-:W-:Y:S02]  /*72f0*/  IMAD R71, R54, R51, RZ ;  /* 0x0000003336477224 */ /* 0x000fe400078e02ff */
[----:B------:R-:W-:Y:S02]  /*7300*/  IMAD.U32 R11, R11, 0x2, R62 ;  /* 0x000000020b0b7824 */ /* 0x000fe400078e003e */
[----:B------:R-:W-:Y:S02]  /*7310*/  IMAD R20, R46, R47, RZ ;  /* 0x0000002f2e147224 */ /* 0x000fe400078e02ff */
[C---:B------:R-:W-:Y:S02]  /*7320*/  IMAD R40, R50.reuse, R53, R67 ;  /* 0x0000003532287224 */ /* 0x040fe400078e0243 */
[C---:B------:R-:W-:Y:S02]  /*7330*/  IMAD R69, R50.reuse, R54, R69 ;  /* 0x0000003632457224 */ /* 0x040fe400078e0245 */
[----:B------:R-:W-:-:S02]  /*7340*/  IMAD R62, R50, R55, R71 ;  /* 0x00000037323e7224 */ /* 0x000fc400078e0247 */
[-C--:B------:R-:W-:Y:S01]  /*7350*/  IMAD R71, R53, R54.reuse, R61 ;  /* 0x0000003635477224 */ /* 0x080fe200078e023d */
[----:B------:R-:W-:Y:S01]  /*7360*/  SHF.L.W.U32.HI R61, R40, 0x1, R69 ;  /* 0x00000001283d7819 */ /* 0x000fe20000010e45 */
[----:B------:R-:W-:Y:S02]  /*7370*/  IMAD R73, R47, R47, RZ ;  /* 0x0000002f2f497224 */ /* 0x000fe400078e02ff */
[----:B------:R-:W-:Y:S01]  /*7380*/  IMAD.U32 R21, R20, 0x2, R21 ;  /* 0x0000000214157824 */ /* 0x000fe200078e0015 */
[----:B------:R-:W-:Y:S01]  /*7390*/  SHF.L.U64.HI R20, R57, 0x1, R40 ;  /* 0x0000000139147819 */ /* 0x000fe20000010228 */
[C---:B------:R-:W-:Y:S01]  /*73a0*/  IMAD R67, R52.reuse, R54, R59 ;  /* 0x0000003634437224 */ /* 0x040fe200078e023b */
[----:B------:R-:W-:Y:S01]  /*73b0*/  SHF.L.W.U32.HI R59, R69, 0x1, R62 ;  /* 0x00000001453b7819 */ /* 0x000fe20000010e3e */
[----:B------:R-:W-:Y:S01]  /*73c0*/  IMAD R40, R52, R55, R71 ;  /* 0x0000003734287224 */ /* 0x000fe200078e0247 */
[----:B------:R-:W-:Y:S01]  /*73d0*/  IADD3 R22, P1, PT, R73, R22, RZ ;  /* 0x0000001649167210 */ /* 0x000fe20007f3e0ff */
[-C--:B------:R-:W-:Y:S01]  /*73e0*/  IMAD R66, R53, R53.reuse, RZ ;  /* 0x0000003535427224 */ /* 0x080fe200078e02ff */
[----:B------:R-:W-:Y:S01]  /*73f0*/  SHF.L.W.U32.HI R57, R62, 0x1, R67 ;  /* 0x000000013e397819 */ /* 0x000fe20000010e43 */
[----:B------:R-:W-:Y:S01]  /*7400*/  IMAD R69, R6, 0x432eb066, R59 ;  /* 0x432eb06606457824 */ /* 0x000fe200078e023b */
[----:B------:R-:W-:Y:S01]  /*7410*/  SHF.L.W.U32.HI R59, R40, 0x1, R41 ;  /* 0x00000001283b7819 */ /* 0x000fe20000010e29 */
[----:B------:R-:W-:Y:S01]  /*7420*/  IMAD R64, R52, R53, RZ ;  /* 0x0000003534407224 */ /* 0x000fe200078e02ff */
[----:B------:R-:W-:Y:S01]  /*7430*/  SHF.L.W.U32.HI R41, R67, 0x1, R40 ;  /* 0x0000000143297819 */ /* 0x000fe20000010e28 */
[----:B------:R-:W-:Y:S01]  /*7440*/  IMAD.X R67, RZ, RZ, RZ, P1 ;  /* 0x000000ffff437224 */ /* 0x000fe200008e06ff */
[----:B------:R-:W-:Y:S01]  /*7450*/  IADD3.X R71, PT, PT, RZ, RZ, RZ, P0, !PT ;  /* 0x000000ffff477210 */ /* 0x000fe200007fe4ff */
[----:B------:R-:W-:Y:S01]  /*7460*/  IMAD R73, R54, R55, RZ ;  /* 0x0000003736497224 */ /* 0x000fe200078e02ff */
[----:B------:R-:W-:Y:S01]  /*7470*/  IADD3 R57, P5, PT, R57, R66, RZ ;  /* 0x0000004239397210 */ /* 0x000fe20007fbe0ff */
[----:B------:R-:W-:Y:S01]  /*7480*/  IMAD.U32 R40, R64, 0x2, R69 ;  /* 0x0000000240287824 */ /* 0x000fe200078e0045 */
[----:B------:R-:W-:Y:S01]  /*7490*/  IADD3 R62, P0, PT, R71, R12, RZ ;  /* 0x0000000c473e7210 */ /* 0x000fe20007f1e0ff */
[----:B------:R-:W-:Y:S01]  /*74a0*/  IMAD.X R69, RZ, RZ, RZ, P3 ;  /* 0x000000ffff457224 */ /* 0x000fe200018e06ff */
[----:B------:R-:W-:Y:S01]  /*74b0*/  IADD3 R12, P1, PT, R36, R67, RZ ;  /* 0x00000043240c7210 */ /* 0x000fe20007f3e0ff */
[----:B------:R-:W-:-:S02]  /*74c0*/  IMAD.X R67, RZ, RZ, RZ, P2 ;  /* 0x000000ffff437224 */ /* 0x000fc400010e06ff */
[----:B------:R-:W-:Y:S01]  /*74d0*/  IMAD.X R36, RZ, RZ, RZ, P5 ;  /* 0x000000ffff247224 */ /* 0x000fe200028e06ff */
[----:B------:R-:W-:Y:S01]  /*74e0*/  IADD3 R69, P3, PT, R69, R20, RZ ;  /* 0x0000001445457210 */ /* 0x000fe20007f7e0ff */
[----:B------:R-:W-:Y:S01]  /*74f0*/  IMAD.U32 R34, R73, 0x2, R34 ;  /* 0x0000000249227824 */ /* 0x000fe200078e0022 */
[----:B------:R-:W-:Y:S01]  /*7500*/  IADD3 R20, P2, PT, R38, R67, RZ ;  /* 0x0000004326147210 */ /* 0x000fe20007f5e0ff */
[----:B------:R-:W-:Y:S01]  /*7510*/  IMAD.X R71, RZ, RZ, RZ, P4 ;  /* 0x000000ffff477224 */ /* 0x000fe200020e06ff */
[----:B------:R-:W-:Y:S01]  /*7520*/  IADD3 R41, P5, PT, R41, R36, RZ ;  /* 0x0000002429297210 */ /* 0x000fe20007fbe0ff */
[----:B------:R-:W-:Y:S01]  /*7530*/  IMAD R64, R44, R44, R65 ;  /* 0x0000002c2c407224 */ /* 0x000fe200078e0241 */
[----:B------:R-:W-:Y:S01]  /*7540*/  IADD3.X R36, PT, PT, RZ, RZ, RZ, P0, !PT ;  /* 0x000000ffff247210 */ /* 0x000fe200007fe4ff */
[----:B------:R-:W-:Y:S01]  /*7550*/  IMAD R73, R52, R52, R61 ;  /* 0x0000003434497224 */ /* 0x000fe200078e023d */
[----:B------:R-:W-:Y:S01]  /*7560*/  IADD3 R38, P4, PT, R60, R71, RZ ;  /* 0x000000473c267210 */ /* 0x000fe20007f9e0ff */
[----:B------:R-:W-:-:S02]  /*7570*/  IMAD R65, R39, 0x681240c5, R64 ;  /* 0x681240c527417824 */ /* 0x000fc400078e0240 */
[C---:B------:R-:W-:Y:S02]  /*7580*/  IMAD R61, R39.reuse, -0x7ff8138b, R24 ;  /* 0x8007ec75273d7824 */ /* 0x040fe400078e0218 */
[----:B------:R-:W-:Y:S02]  /*7590*/  IMAD R24, R6, 0x681240c5, R73 ;  /* 0x681240c506187824 */ /* 0x000fe400078e0249 */
[C---:B------:R-:W-:Y:S02]  /*75a0*/  IMAD R67, R39.reuse, 0xdf490f1, R58 ;  /* 0x0df490f127437824 */ /* 0x040fe400078e023a */
[----:B------:R-:W-:Y:S02]  /*75b0*/  IMAD R71, R8, -0x687e956f, R65 ;  /* 0x97816a9108477824 */ /* 0x000fe400078e0241 */
[----:B------:R-:W-:Y:S02]  /*75c0*/  IMAD R58, R54, R54, R59 ;  /* 0x00000036363a7224 */ /* 0x000fe400078e023b */
[----:B------:R-:W-:-:S02]  /*75d0*/  IMAD R65, R39, 0xc5e1a99, R62 ;  /* 0x0c5e1a9927417824 */ /* 0x000fc400078e023e */
[----:B------:R-:W-:Y:S02]  /*75e0*/  IMAD R60, R13, -0x687e956f, R24 ;  /* 0x97816a910d3c7824 */ /* 0x000fe400078e0218 */
[----:B------:R-:W-:Y:S02]  /*75f0*/  IMAD.X R59, RZ, RZ, RZ, P5 ;  /* 0x000000ffff3b7224 */ /* 0x000fe400028e06ff */
[----:B------:R-:W-:Y:S02]  /*7600*/  IMAD R39, R39, 0x47b01102, RZ ;  /* 0x47b0110227277824 */ /* 0x000fe400078e02ff */
[----:B------:R-:W-:Y:S02]  /*7610*/  IMAD R63, R46, R46, R63 ;  /* 0x0000002e2e3f7224 */ /* 0x000fe400078e023f */
[----:B------:R-:W-:Y:S02]  /*7620*/  IMAD.X R24, RZ, RZ, RZ, P4 ;  /* 0x000000ffff187224 */ /* 0x000fe400020e06ff */
[----:B------:R-:W-:-:S02]  /*7630*/  IMAD R25, R31, R53, R25 ;  /* 0x000000351f197224 */ /* 0x000fc400078e0219 */
[----:B------:R-:W-:Y:S01]  /*7640*/  IMAD.IADD R36, R36, 0x1, R71 ;  /* 0x0000000124247824 */ /* 0x000fe200078e0247 */
[----:B------:R-:W-:Y:S01]  /*7650*/  IADD3 R24, PT, PT, R24, R63, RZ ;  /* 0x0000003f18187210 */ /* 0x000fe20007ffe0ff */
[----:B------:R-:W-:Y:S02]  /*7660*/  IMAD.IADD R59, R59, 0x1, R58 ;  /* 0x000000013b3b7824 */ /* 0x000fe400078e023a */
[----:B------:R-:W-:Y:S02]  /*7670*/  IMAD R15, R29, R50, R15 ;  /* 0x000000321d0f7224 */ /* 0x000fe400078e020f */
[----:B------:R-:W-:Y:S02]  /*7680*/  IMAD R71, R8, -0x1ece5fd7, R39 ;  /* 0xe131a02908477824 */ /* 0x000fe400078e0227 */
[C---:B------:R-:W-:Y:S02]  /*7690*/  IMAD R58, R6.reuse, -0x7ff8138b, R37 ;  /* 0x8007ec75063a7824 */ /* 0x040fe400078e0225 */
[----:B------:R-:W-:-:S02]  /*76a0*/  IMAD R66, R6, 0xdf490f1, R57 ;  /* 0x0df490f106427824 */ /* 0x000fc400078e0239 */
[C---:B------:R-:W-:Y:S02]  /*76b0*/  IMAD R64, R6.reuse, 0xc5e1a99, R69 ;  /* 0x0c5e1a9906407824 */ /* 0x040fe400078e0245 */
[----:B------:R-:W-:Y:S02]  /*76c0*/  IMAD.X R39, RZ, RZ, RZ, P3 ;  /* 0x000000ffff277224 */ /* 0x000fe400018e06ff */
[----:B------:R-:W-:Y:S02]  /*76d0*/  IMAD R6, R6, 0x47b01102, RZ ;  /* 0x47b0110206067824 */ /* 0x000fe400078e02ff */
[----:B------:R-:W-:Y:S02]  /*76e0*/  IMAD R70, R28, R50, R35 ;  /* 0x000000321c467224 */ /* 0x000fe400078e0223 */
[----:B------:R-:W-:Y:S02]  /*76f0*/  IMAD R63, R30, R54, R25 ;  /* 0x000000361e3f7224 */ /* 0x000fe400078e0219 */
[----:B------:R-:W-:-:S02]  /*7700*/  IMAD R35, R13, -0x7e7ea7a3, R40 ;  /* 0x8181585d0d237824 */ /* 0x000fc400078e0228 */
[-C--:B------:R-:W-:Y:S02]  /*7710*/  IMAD R74, R29, R51.reuse, R23 ;  /* 0x000000331d4a7224 */ /* 0x080fe400078e0217 */
[----:B------:R-:W-:Y:S02]  /*7720*/  IMAD R72, R28, R51, R15 ;  /* 0x000000331c487224 */ /* 0x000fe400078e020f */
[----:B------:R-:W-:Y:S02]  /*7730*/  IMAD R25, R8, 0x30644e72, RZ ;  /* 0x30644e7208197824 */ /* 0x000fe400078e02ff */
[----:B------:R-:W-:Y:S02]  /*7740*/  IMAD R40, R13, 0x30644e72, RZ ;  /* 0x30644e720d287824 */ /* 0x000fe400078e02ff */
[----:B------:R-:W-:Y:S01]  /*7750*/  IMAD.IADD R39, R39, 0x1, R60 ;  /* 0x0000000127277824 */ /* 0x000fe200078e023c */
[----:B------:R-:W-:Y:S01]  /*7760*/  LOP3.LUT R25, R25, 0xfffffffe, RZ, 0xc0, !PT ;  /* 0xfffffffe19197812 */ /* 0x000fe200078ec0ff */
[----:B------:R-:W-:-:S02]  /*7770*/  IMAD R58, R13, 0x3c208c16, R58 ;  /* 0x3c208c160d3a7824 */ /* 0x000fc400078e023a */
[C---:B------:R-:W-:Y:S02]  /*7780*/  IMAD R68, R13.reuse, -0x1ece5fd7, R6 ;  /* 0xe131a0290d447824 */ /* 0x040fe400078e0206 */
[C---:B------:R-:W-:Y:S02]  /*7790*/  IMAD R37, R13.reuse, -0x47afba4a, R66 ;  /* 0xb85045b60d257824 */ /* 0x040fe400078e0242 */
[----:B------:R-:W-:Y:S01]  /*77a0*/  IMAD R57, R13, 0x6871ca8d, R64 ;  /* 0x6871ca8d0d397824 */ /* 0x000fe200078e0240 */
[----:B------:R-:W-:Y:S01]  /*77b0*/  IADD3 R64, P3, PT, R25, R24, RZ ;  /* 0x0000001819407210 */ /* 0x000fe20007f7e0ff */
[C---:B------:R-:W-:Y:S02]  /*77c0*/  IMAD R23, R8.reuse, 0x3c208c16, R61 ;  /* 0x3c208c1608177824 */ /* 0x040fe400078e023d */
[C---:B------:R-:W-:Y:S02]  /*77d0*/  IMAD R62, R8.reuse, -0x7e7ea7a3, R11 ;  /* 0x8181585d083e7824 */ /* 0x040fe400078e020b */
[----:B------:R-:W-:-:S02]  /*77e0*/  IMAD R60, R8, -0x47afba4a, R67 ;  /* 0xb85045b6083c7824 */ /* 0x000fc400078e0243 */
[----:B------:R-:W-:Y:S02]  /*77f0*/  IMAD R65, R8, 0x6871ca8d, R65 ;  /* 0x6871ca8d08417824 */ /* 0x000fe400078e0241 */
[C---:B------:R-:W-:Y:S02]  /*7800*/  IMAD R13, R27.reuse, -0x7e7ea7a3, R17 ;  /* 0x8181585d1b0d7824 */ /* 0x040fe400078e0211 */
[C---:B------:R-:W-:Y:S02]  /*7810*/  IMAD R6, R27.reuse, 0x3c208c16, R70 ;  /* 0x3c208c161b067824 */ /* 0x040fe400078e0246 */
[C---:B------:R-:W-:Y:S02]  /*7820*/  IMAD R8, R27.reuse, 0x6871ca8d, R72 ;  /* 0x6871ca8d1b087824 */ /* 0x040fe400078e0248 */
[C---:B------:R-:W-:Y:S02]  /*7830*/  IMAD R15, R27.reuse, -0x687e956f, R74 ;  /* 0x97816a911b0f7824 */ /* 0x040fe400078e024a */
[C---:B------:R-:W-:Y:S01]  /*7840*/  IMAD R11, R27.reuse, -0x47afba4a, R4 ;  /* 0xb85045b61b0b7824 */ /* 0x040fe200078e0204 */
[----:B------:R-:W-:Y:S01]  /*7850*/  LOP3.LUT R4, R40, 0xfffffffe, RZ, 0xc0, !PT ;  /* 0xfffffffe28047812 */ /* 0x000fe200078ec0ff */
[----:B------:R-:W-:-:S02]  /*7860*/  IMAD R17, R27, -0x1ece5fd7, R26 ;  /* 0xe131a0291b117824 */ /* 0x000fc400078e021a */
[----:B------:R-:W-:Y:S01]  /*7870*/  IMAD R27, R27, 0x30644e72, RZ ;  /* 0x30644e721b1b7824 */ /* 0x000fe200078e02ff */
[----:B------:R-:W-:Y:S01]  /*7880*/  IADD3 R59, P4, PT, R4, R59, RZ ;  /* 0x0000003b043b7210 */ /* 0x000fe20007f9e0ff */
[----:B------:R-:W-:Y:S02]  /*7890*/  IMAD R57, R57, -0x1b799c77, RZ ;  /* 0xe486638939397824 */ /* 0x000fe400078e02ff */
[----:B------:R-:W-:Y:S01]  /*78a0*/  IMAD R40, R65, -0x1b799c77, RZ ;  /* 0xe486638941287824 */ /* 0x000fe200078e02ff */
[----:B------:R-:W-:Y:S01]  /*78b0*/  LOP3.LUT R4, R27, 0xfffffffe, RZ, 0xc0, !PT ;  /* 0xfffffffe1b047812 */ /* 0x000fe200078ec0ff */
[----:B------:R-:W-:-:S04]  /*78c0*/  IMAD.WIDE.U32 R24, R58, -0x1b799c77, RZ ;  /* 0xe48663893a187825 */ /* 0x000fc800078e00ff */
[----:B------:R-:W-:-:S04]  /*78d0*/  IMAD.WIDE.U32 R26, R23, -0x1b799c77, RZ ;  /* 0xe4866389171a7825 */ /* 0x000fc800078e00ff */
[----:B------:R-:W-:Y:S02]  /*78e0*/  IMAD R24, R58, -0x782df87e, R57 ;  /* 0x87d207823a187824 */ /* 0x000fe400078e0239 */
[----:B------:R-:W-:Y:S02]  /*78f0*/  IMAD R26, R23, -0x782df87e, R40 ;  /* 0x87d20782171a7824 */ /* 0x000fe400078e0228 */
[----:B------:R-:W-:Y:S02]  /*7900*/  IMAD.X R40, RZ, RZ, RZ, P3 ;  /* 0x000000ffff287224 */ /* 0x000fe400018e06ff */
[----:B------:R-:W-:Y:S02]  /*7910*/  IMAD.X R57, RZ, RZ, RZ, P4 ;  /* 0x000000ffff397224 */ /* 0x000fe400020e06ff */
[----:B------:R-:W-:Y:S01]  /*7920*/  IMAD R63, R33, R51, R63 ;  /* 0x00000033213f7224 */ /* 0x000fe200078e023f */
[----:B------:R-:W-:Y:S01]  /*7930*/  IADD3 R40, P3, PT, R40, R21, RZ ;  /* 0x0000001528287210 */ /* 0x000fe20007f7e0ff */
[----:B------:R-:W-:Y:S01]  /*7940*/  IMAD.IADD R24, R25, 0x1, R24 ;  /* 0x0000000119187824 */ /* 0x000fe200078e0218 */
[----:B------:R-:W-:Y:S01]  /*7950*/  IADD3 R25, P4, PT, R57, R34, RZ ;  /* 0x0000002239197210 */ /* 0x000fe20007f9e0ff */
[----:B------:R-:W-:-:S02]  /*7960*/  IMAD.IADD R26, R27, 0x1, R26 ;  /* 0x000000011b1a7824 */ /* 0x000fc400078e021a */
[----:B------:R-:W-:Y:S02]  /*7970*/  IMAD R63, R32, R52, R63 ;  /* 0x00000034203f7224 */ /* 0x000fe400078e023f */
[----:B------:R-:W-:Y:S02]  /*7980*/  IMAD R21, R24, 0x30644e72, RZ ;  /* 0x30644e7218157824 */ /* 0x000fe400078e02ff */
[----:B------:R-:W-:Y:S01]  /*7990*/  IMAD R69, R58, 0xc5e1a99, R35 ;  /* 0x0c5e1a993a457824 */ /* 0x000fe200078e0223 */
[----:B------:R-:W-:Y:S01]  /*79a0*/  IADD3 R4, P0, PT, R4, R63, RZ ;  /* 0x0000003f04047210 */ /* 0x000fe20007f1e0ff */
[----:B------:R-:W-:Y:S01]  /*79b0*/  IMAD.IADD R38, R38, 0x1, R71 ;  /* 0x0000000126267824 */ /* 0x000fe200078e0247 */
[----:B------:R-:W-:Y:S01]  /*79c0*/  LOP3.LUT R21, R21, 0xfffffffe, RZ, 0xc0, !PT ;  /* 0xfffffffe15157812 */ /* 0x000fe200078ec0ff */
[----:B------:R-:W-:Y:S02]  /*79d0*/  IMAD R35, R26, 0x30644e72, RZ ;  /* 0x30644e721a237824 */ /* 0x000fe400078e02ff */
[----:B------:R-:W-:-:S02]  /*79e0*/  IMAD R71, R58, 0x681240c5, R37 ;  /* 0x681240c53a477824 */ /* 0x000fc400078e0225 */
[----:B------:R-:W-:Y:S01]  /*79f0*/  IMAD R37, R58, -0x7ff8138b, R39 ;  /* 0x8007ec753a257824 */ /* 0x000fe200078e0227 */
[----:B------:R-:W-:Y:S01]  /*7a00*/  LOP3.LUT R35, R35, 0xfffffffe, RZ, 0xc0, !PT ;  /* 0xfffffffe23237812 */ /* 0x000fe200078ec0ff */
[----:B------:R-:W-:Y:S02]  /*7a10*/  IMAD.X R34, RZ, RZ, RZ, P4 ;  /* 0x000000ffff227224 */ /* 0x000fe400020e06ff */
[----:B------:R-:W-:Y:S02]  /*7a20*/  IMAD.IADD R41, R41, 0x1, R68 ;  /* 0x0000000129297824 */ /* 0x000fe400078e0244 */
[C---:B------:R-:W-:Y:S01]  /*7a30*/  IMAD R57, R23.reuse, 0xc5e1a99, R62 ;  /* 0x0c5e1a9917397824 */ /* 0x040fe200078e023e */
[----:B------:R-:W-:Y:S01]  /*7a40*/  IADD3 R34, P5, P6, R34, R21, R10 ;  /* 0x0000001522227210 */ /* 0x000fe20007ebe00a */
[C---:B------:R-:W-:Y:S02]  /*7a50*/  IMAD R61, R23.reuse, 0x681240c5, R60 ;  /* 0x681240c5173d7824 */ /* 0x040fe400078e023c */
[----:B------:R-:W-:-:S02]  /*7a60*/  IMAD R27, R23, -0x7ff8138b, R36 ;  /* 0x8007ec75171b7824 */ /* 0x000fc400078e0224 */
[C---:B------:R-:W-:Y:S02]  /*7a70*/  IMAD R67, R23.reuse, 0x432eb066, R38 ;  /* 0x432eb06617437824 */ /* 0x040fe400078e0226 */
[C---:B------:R-:W-:Y:S02]  /*7a80*/  IMAD R63, R23.reuse, 0xdf490f1, R64 ;  /* 0x0df490f1173f7824 */ /* 0x040fe400078e0240 */
[----:B------:R-:W-:Y:S01]  /*7a90*/  IMAD R65, R23, 0x47b01102, R40 ;  /* 0x47b0110217417824 */ /* 0x000fe200078e0228 */
[----:B------:R-:W-:Y:S01]  /*7aa0*/  IADD3.X R23, PT, PT, RZ, RZ, RZ, P3, !PT ;  /* 0x000000ffff177210 */ /* 0x000fe20001ffe4ff */
[C---:B------:R-:W-:Y:S02]  /*7ab0*/  IMAD R69, R24.reuse, 0x6871ca8d, R69 ;  /* 0x6871ca8d18457824 */ /* 0x040fe400078e0245 */
[----:B------:R-:W-:Y:S01]  /*7ac0*/  IMAD R37, R24, 0x3c208c16, R37 ;  /* 0x3c208c1618257824 */ /* 0x000fe200078e0225 */
[----:B------:R-:W-:Y:S01]  /*7ad0*/  IADD3 R35, P3, P4, R23, R35, R22 ;  /* 0x0000002317237210 */ /* 0x000fe20007c7e016 */
[----:B------:R-:W-:-:S02]  /*7ae0*/  IMAD R41, R58, 0x432eb066, R41 ;  /* 0x432eb0663a297824 */ /* 0x000fc400078e0229 */
[----:B------:R-:W-:Y:S01]  /*7af0*/  IMAD R10, R69, -0x1b799c77, RZ ;  /* 0xe4866389450a7824 */ /* 0x000fe200078e02ff */
[----:B------:R-:W-:Y:S01]  /*7b00*/  IADD3.X R39, PT, PT, RZ, RZ, RZ, P3, P4 ;  /* 0x000000ffff277210 */ /* 0x000fe20001fe84ff */
[----:B------:R-:W-:-:S04]  /*7b10*/  IMAD.WIDE.U32 R22, R37, -0x1b799c77, RZ ;  /* 0xe486638925167825 */ /* 0x000fc800078e00ff */
[----:B------:R-:W-:Y:S02]  /*7b20*/  IMAD R21, R37, -0x782df87e, R10 ;  /* 0x87d2078225157824 */ /* 0x000fe400078e020a */
[----:B------:R-:W-:Y:S02]  /*7b30*/  IMAD R22, R24, -0x7e7ea7a3, R41 ;  /* 0x8181585d18167824 */ /* 0x000fe400078e0229 */
[C---:B------:R-:W-:Y:S02]  /*7b40*/  IMAD R36, R26.reuse, 0x3c208c16, R27 ;  /* 0x3c208c161a247824 */ /* 0x040fe400078e021b */
[C---:B------:R-:W-:Y:S02]  /*7b50*/  IMAD R57, R26.reuse, 0x6871ca8d, R57 ;  /* 0x6871ca8d1a397824 */ /* 0x040fe400078e0239 */
[C---:B------:R-:W-:Y:S02]  /*7b60*/  IMAD R61, R26.reuse, -0x687e956f, R61 ;  /* 0x97816a911a3d7824 */ /* 0x040fe400078e023d */
[----:B------:R-:W-:-:S02]  /*7b70*/  IMAD R63, R26, -0x47afba4a, R63 ;  /* 0xb85045b61a3f7824 */ /* 0x000fc400078e023f */
[C---:B------:R-:W-:Y:S02]  /*7b80*/  IMAD R67, R26.reuse, -0x7e7ea7a3, R67 ;  /* 0x8181585d1a437824 */ /* 0x040fe400078e0243 */
[----:B------:R-:W-:Y:S02]  /*7b90*/  IMAD R65, R26, -0x1ece5fd7, R65 ;  /* 0xe131a0291a417824 */ /* 0x000fe400078e0241 */
[----:B------:R-:W-:Y:S02]  /*7ba0*/  IMAD R59, R58, 0xdf490f1, R59 ;  /* 0x0df490f13a3b7824 */ /* 0x000fe400078e023b */
[----:B------:R-:W-:Y:S02]  /*7bb0*/  IMAD.IADD R23, R23, 0x1, R21 ;  /* 0x0000000117177824 */ /* 0x000fe400078e0215 */
[----:B------:R-:W-:Y:S02]  /*7bc0*/  IMAD R10, R24, -0x687e956f, R71 ;  /* 0x97816a91180a7824 */ /* 0x000fe400078e0247 */
[----:B------:R-:W-:-:S02]  /*7bd0*/  IMAD R26, R37, 0xc5e1a99, R22 ;  /* 0x0c5e1a99251a7824 */ /* 0x000fc400078e0216 */
[----:B------:R-:W-:Y:S02]  /*7be0*/  IMAD R22, R24, -0x47afba4a, R59 ;  /* 0xb85045b618167824 */ /* 0x000fe400078e023b */
[----:B------:R-:W-:Y:S02]  /*7bf0*/  IMAD R10, R37, -0x7ff8138b, R10 ;  /* 0x8007ec75250a7824 */ /* 0x000fe400078e020a */
[C---:B------:R-:W-:Y:S02]  /*7c00*/  IMAD R21, R23.reuse, 0x6871ca8d, R26 ;  /* 0x6871ca8d17157824 */ /* 0x040fe400078e021a */
[----:B------:R-:W-:Y:S02]  /*7c10*/  IMAD R25, R58, 0x47b01102, R25 ;  /* 0x47b011023a197824 */ /* 0x000fe400078e0219 */
[----:B------:R-:W-:Y:S02]  /*7c20*/  IMAD R10, R23, 0x3c208c16, R10 ;  /* 0x3c208c16170a7824 */ /* 0x000fe400078e020a */
[----:B------:R-:W-:-:S02]  /*7c30*/  IMAD R21, R21, -0x1b799c77, RZ ;  /* 0xe486638915157824 */ /* 0x000fc400078e02ff */
[----:B------:R-:W-:Y:S02]  /*7c40*/  IMAD R38, R37, 0x681240c5, R22 ;  /* 0x681240c525267824 */ /* 0x000fe400078e0216 */
[----:B------:R-:W-:-:S04]  /*7c50*/  IMAD.WIDE.U32 R26, R36, -0x1b799c77, RZ ;  /* 0xe4866389241a7825 */ /* 0x000fc800078e00ff */
[----:B------:R-:W-:Y:S02]  /*7c60*/  IMAD R26, R24, -0x1ece5fd7, R25 ;  /* 0xe131a029181a7824 */ /* 0x000fe400078e0219 */
[----:B------:R-:W-:Y:S02]  /*7c70*/  IMAD R57, R57, -0x1b799c77, RZ ;  /* 0xe486638939397824 */ /* 0x000fe400078e02ff */
[----:B------:R-:W-:-:S04]  /*7c80*/  IMAD.WIDE.U32 R24, R10, -0x1b799c77, RZ ;  /* 0xe48663890a187825 */ /* 0x000fc800078e00ff */
[----:B------:R-:W-:Y:S02]  /*7c90*/  IMAD R21, R10, -0x782df87e, R21 ;  /* 0x87d207820a157824 */ /* 0x000fe400078e0215 */
[----:B------:R-:W-:Y:S02]  /*7ca0*/  IMAD R41, R23, -0x687e956f, R38 ;  /* 0x97816a9117297824 */ /* 0x000fe400078e0226 */
[----:B------:R-:W-:Y:S02]  /*7cb0*/  IMAD R57, R36, -0x782df87e, R57 ;  /* 0x87d2078224397824 */ /* 0x000fe400078e0239 */
[----:B------:R-:W-:Y:S01]  /*7cc0*/  IMAD.IADD R21, R25, 0x1, R21 ;  /* 0x0000000119157824 */ /* 0x000fe200078e0215 */
[----:B------:R-:W-:Y:S01]  /*7cd0*/  IADD3 R25, P4, PT, R39, R12, RZ ;  /* 0x0000000c27197210 */ /* 0x000fe20007f9e0ff */
[----:B------:R-:W-:Y:S02]  /*7ce0*/  IMAD R24, R10, -0x7ff8138b, R41 ;  /* 0x8007ec750a187824 */ /* 0x000fe400078e0229 */
[----:B------:R-:W-:Y:S01]  /*7cf0*/  IMAD.IADD R22, R27, 0x1, R57 ;  /* 0x000000011b167824 */ /* 0x000fe200078e0239 */
[----:B------:R-:W-:Y:S01]  /*7d00*/  IADD3.X R27, PT, PT, RZ, RZ, RZ, P5, P6 ;  /* 0x000000ffff1b7210 */ /* 0x000fe20002fec4ff */
[----:B------:R-:W-:-:S02]  /*7d10*/  IMAD R24, R21, 0x3c208c16, R24 ;  /* 0x3c208c1615187824 */ /* 0x000fc400078e0218 */
[----:B------:R-:W-:Y:S01]  /*7d20*/  IMAD R26, R37, 0x432eb066, R26 ;  /* 0x432eb066251a7824 */ /* 0x000fe200078e021a */
[----:B------:R-:W-:Y:S01]  /*7d30*/  IADD3 R12, P3, PT, R27, R20, RZ ;  /* 0x000000141b0c7210 */ /* 0x000fe20007f7e0ff */
[----:B------:R-:W-:Y:S01]  /*7d40*/  IMAD R39, R36, 0xdf490f1, R35 ;  /* 0x0df490f124277824 */ /* 0x000fe200078e0223 */
[----:B------:R-:W-:Y:S01]  /*7d50*/  IADD3 R66, P5, PT, R24, 0x278302b9, RZ ;  /* 0x278302b918427810 */ /* 0x000fe20007fbe0ff */
[----:B------:R-:W-:Y:S02]  /*7d60*/  IMAD R27, R23, -0x7e7ea7a3, R26 ;  /* 0x8181585d171b7824 */ /* 0x000fe400078e021a */
[----:B------:R-:W-:Y:S02]  /*7d70*/  IMAD R34, R37, 0xdf490f1, R34 ;  /* 0x0df490f125227824 */ /* 0x000fe400078e0222 */
[----:B------:R-:W-:Y:S02]  /*7d80*/  IMAD R20, R10, 0xc5e1a99, R27 ;  /* 0x0c5e1a990a147824 */ /* 0x000fe400078e021b */
[----:B------:R-:W-:-:S02]  /*7d90*/  IMAD.X R35, RZ, RZ, -0x1, P5 ;  /* 0xffffffffff237424 */ /* 0x000fc400028e06ff */
[----:B------:R-:W-:Y:S02]  /*7da0*/  IMAD R27, R21, 0x6871ca8d, R20 ;  /* 0x6871ca8d151b7824 */ /* 0x000fe400078e0214 */
[----:B------:R-:W-:Y:S01]  /*7db0*/  IMAD R41, R36, 0x47b01102, R25 ;  /* 0x47b0110224297824 */ /* 0x000fe200078e0219 */
[----:B------:R-:W-:Y:S01]  /*7dc0*/  SHF.R.S32.HI R20, RZ, 0x1f, R35 ;  /* 0x0000001fff147819 */ /* 0x000fe20000011423 */
[----:B------:R-:W-:Y:S01]  /*7dd0*/  IMAD R19, R48, R48, R19 ;  /* 0x0000003030137224 */ /* 0x000fe200078e0213 */
[----:B------:R-:W-:Y:S01]  /*7de0*/  SHF.R.S32.HI R35, RZ, 0x1f, R35 ;  /* 0x0000001fff237819 */ /* 0x000fe20000011423 */
[----:B------:R-:W-:Y:S01]  /*7df0*/  IMAD R25, R22, 0x30644e72, RZ ;  /* 0x30644e7216197824 */ /* 0x000fe200078e02ff */
[----:B------:R-:W-:Y:S01]  /*7e00*/  IADD3 R20, P5, P6, R27, -0x3c208c16, R20 ;  /* 0xc3df73ea1b147810 */ /* 0x000fe20007ebe014 */
[----:B------:R-:W-:Y:S02]  /*7e10*/  IMAD R27, R23, -0x47afba4a, R34 ;  /* 0xb85045b6171b7824 */ /* 0x000fe400078e0222 */
[----:B------:R-:W-:Y:S01]  /*7e20*/  IMAD R26, R37, 0x47b01102, R12 ;  /* 0x47b01102251a7824 */ /* 0x000fe200078e020c */
[----:B------:R-:W-:Y:S01]  /*7e30*/  IADD3.X R35, PT, PT, RZ, -0x1, R35, P5, P6 ;  /* 0xffffffffff237810 */ /* 0x000fe20002fec423 */
[----:B------:R-:W-:Y:S01]  /*7e40*/  IMAD R34, R10, 0x681240c5, R27 ;  /* 0x681240c50a227824 */ /* 0x000fe200078e021b */
[----:B------:R-:W-:Y:S01]  /*7e50*/  LOP3.LUT R12, R25, 0xfffffffe, RZ, 0xc0, !PT ;  /* 0xfffffffe190c7812 */ /* 0x000fe200078ec0ff */
[----:B------:R-:W-:Y:S01]  /*7e60*/  IMAD.X R24, RZ, RZ, R19, P1 ;  /* 0x000000ffff187224 */ /* 0x000fe200008e0613 */
[----:B------:R-:W-:Y:S01]  /*7e70*/  IADD3.X R19, PT, PT, RZ, RZ, RZ, P4, !PT ;  /* 0x000000ffff137210 */ /* 0x000fe200027fe4ff */
[----:B------:R-:W-:Y:S01]  /*7e80*/  IMAD R34, R21, -0x687e956f, R34 ;  /* 0x97816a9115227824 */ /* 0x000fe200078e0222 */
[----:B------:R-:W-:Y:S01]  /*7e90*/  IADD3 R66, P1, PT, R66, -0x278302b9, RZ ;  /* 0xd87cfd4742427810 */ /* 0x000fe20007f3e0ff */
[C---:B------:R-:W-:Y:S01]  /*7ea0*/  IMAD R37, R23.reuse, 0x30644e72, RZ ;  /* 0x30644e7217257824 */ /* 0x040fe200078e02ff */
[----:B------:R-:W-:Y:S01]  /*7eb0*/  SHF.R.S32.HI R27, RZ, 0x1f, R35 ;  /* 0x0000001fff1b7819 */ /* 0x000fe20000011423 */
[----:B------:R-:W-:Y:S01]  /*7ec0*/  IMAD R23, R23, -0x1ece5fd7, R26 ;  /* 0xe131a02917177824 */ /* 0x000fe200078e021a */
[----:B------:R-:W-:Y:S01]  /*7ed0*/  IADD3 R12, P5, P4, R12, R19, R24 ;  /* 0x000000130c0c7210 */ /* 0x000fe20007cbe018 */
[----:B------:R-:W-:Y:S01]  /*7ee0*/  IMAD.X R24, RZ, RZ, RZ, P3 ;  /* 0x000000ffff187224 */ /* 0x000fe200018e06ff */
[----:B------:R-:W-:Y:S01]  /*7ef0*/  IADD3 R27, P3, P6, R34, -0x6871ca8d, R27 ;  /* 0x978e3573221b7810 */ /* 0x000fe20007e7e01b */
[----:B------:R-:W-:Y:S01]  /*7f00*/  IMAD.X R25, RZ, RZ, RZ, P1 ;  /* 0x000000ffff197224 */ /* 0x000fe200008e06ff */
[----:B------:R-:W-:Y:S01]  /*7f10*/  SHF.R.S32.HI R35, RZ, 0x1f, R35 ;  /* 0x0000001fff237819 */ /* 0x000fe20000011423 */
[----:B------:R-:W-:Y:S01]  /*7f20*/  IMAD.X R56, RZ, RZ, R56, P2 ;  /* 0x000000ffff387224 */ /* 0x000fe200010e0638 */
[----:B------:R-:W-:Y:S01]  /*7f30*/  LOP3.LUT R37, R37, 0xfffffffe, RZ, 0xc0, !PT ;  /* 0xfffffffe25257812 */ /* 0x000fe200078ec0ff */
[----:B------:R-:W-:Y:S01]  /*7f40*/  IMAD R26, R10, 0x432eb066, R23 ;  /* 0x432eb0660a1a7824 */ /* 0x000fe200078e0217 */
[----:B------:R-:W-:Y:S01]  /*7f50*/  IADD3.X R35, PT, PT, RZ, -0x1, R35, P3, P6 ;  /* 0xffffffffff237810 */ /* 0x000fe20001fec423 */
[C---:B------:R-:W-:Y:S01]  /*7f60*/  IMAD R61, R36.reuse, -0x7ff8138b, R61 ;  /* 0x8007ec75243d7824 */ /* 0x040fe200078e023d */
[----:B------:R-:W-:Y:S01]  /*7f70*/  IADD3 R25, P3, P6, R25, 0x3c208c16, R20 ;  /* 0x3c208c1619197810 */ /* 0x000fe20007e7e014 */
[C---:B------:R-:W-:Y:S01]  /*7f80*/  IMAD R67, R36.reuse, 0xc5e1a99, R67 ;  /* 0x0c5e1a9924437824 */ /* 0x040fe200078e0243 */
[----:B------:R-:W-:Y:S01]  /*7f90*/  IADD3 R37, P1, P2, R37, R24, R56 ;  /* 0x0000001825257210 */ /* 0x000fe20007a3e038 */
[C---:B------:R-:W-:Y:S01]  /*7fa0*/  IMAD R63, R36.reuse, 0x681240c5, R63 ;  /* 0x681240c5243f7824 */ /* 0x040fe200078e023f */
[----:B------:R-:W-:Y:S01]  /*7fb0*/  IADD3.X R40, PT, PT, RZ, RZ, RZ, P3, P6 ;  /* 0x000000ffff287210 */ /* 0x000fe20001fec4ff */
[----:B------:R-:W-:Y:S01]  /*7fc0*/  IMAD R65, R36, 0x432eb066, R65 ;  /* 0x432eb06624417824 */ /* 0x000fe200078e0241 */
[----:B------:R-:W-:Y:S01]  /*7fd0*/  SHF.R.S32.HI R23, RZ, 0x1f, R35 ;  /* 0x0000001fff177819 */ /* 0x000fe20000011423 */
[----:B------:R-:W-:Y:S01]  /*7fe0*/  IMAD R36, R21, -0x7e7ea7a3, R26 ;  /* 0x8181585d15247824 */ /* 0x000fe200078e021a */
[----:B------:R-:W-:Y:S01]  /*7ff0*/  IADD3 R40, P3, P6, R27, 0x6871ca8d, R40 ;  /* 0x6871ca8d1b287810 */ /* 0x000fe20007e7e028 */
[C---:B------:R-:W-:Y:S01]  /*8000*/  IMAD R34, R22.reuse, -0x47afba4a, R39 ;  /* 0xb85045b616227824 */ /* 0x040fe200078e0227 */
[----:B------:R-:W-:Y:S01]  /*8010*/  IADD3.X R39, PT, PT, RZ, RZ, RZ, P1, P2 ;  /* 0x000000ffff277210 */ /* 0x000fe20000fe44ff */
[C---:B------:R-:W-:Y:S01]  /*8020*/  IMAD R19, R22.reuse, 0x3c208c16, R61 ;  /* 0x3c208c1616137824 */ /* 0x040fe200078e023d */
[----:B------:R-:W-:Y:S01]  /*8030*/  SHF.R.S32.HI R27, RZ, 0x1f, R35 ;  /* 0x0000001fff1b7819 */ /* 0x000fe20000011423 */
[C---:B------:R-:W-:Y:S01]  /*8040*/  IMAD R67, R22.reuse, 0x6871ca8d, R67 ;  /* 0x6871ca8d16437824 */ /* 0x040fe200078e0243 */
[----:B------:R-:W-:Y:S01]  /*8050*/  IADD3.X R35, PT, PT, RZ, RZ, RZ, P3, P6 ;  /* 0x000000ffff237210 */ /* 0x000fe20001fec4ff */
[C---:B------:R-:W-:Y:S01]  /*8060*/  IMAD R20, R22.reuse, -0x687e956f, R63 ;  /* 0x97816a9116147824 */ /* 0x040fe200078e023f */
[----:B------:R-:W-:Y:S01]  /*8070*/  IADD3 R39, P3, PT, R39, R18, RZ ;  /* 0x0000001227277210 */ /* 0x000fe20007f7e0ff */
[----:B------:R-:W-:-:S02]  /*8080*/  IMAD R24, R22, -0x7e7ea7a3, R65 ;  /* 0x8181585d16187824 */ /* 0x000fc400078e0241 */
[----:B------:R-:W-:Y:S01]  /*8090*/  IMAD R26, R22, -0x1ece5fd7, R41 ;  /* 0xe131a029161a7824 */ /* 0x000fe200078e0229 */
[----:B------:R-:W-:Y:S01]  /*80a0*/  IADD3 R22, P1, P2, R36, 0x687e956f, R23 ;  /* 0x687e956f24167810 */ /* 0x000fe20007a3e017 */
[----:B------:R-:W-:Y:S02]  /*80b0*/  IMAD R18, R10, 0xdf490f1, R37 ;  /* 0x0df490f10a127824 */ /* 0x000fe400078e0225 */
[----:B------:R-:W-:Y:S01]  /*80c0*/  IMAD R36, R67, -0x1b799c77, RZ ;  /* 0xe486638943247824 */ /* 0x000fe200078e02ff */
[----:B------:R-:W-:Y:S01]  /*80d0*/  IADD3.X R27, PT, PT, RZ, -0x1, R27, P1, P2 ;  /* 0xffffffffff1b7810 */ /* 0x000fe20000fe441b */
[----:B------:R-:W-:Y:S01]  /*80e0*/  IMAD R57, R21, -0x47afba4a, R18 ;  /* 0xb85045b615397824 */ /* 0x000fe200078e0212 */
[----:B------:R-:W-:Y:S01]  /*80f0*/  IADD3 R35, P2, P6, R22, -0x687e956f, R35 ;  /* 0x97816a9116237810 */ /* 0x000fe20007e5e023 */
[C---:B------:R-:W-:Y:S01]  /*8100*/  IMAD.WIDE.U32 R22, R19.reuse, -0x1b799c77, RZ ;  /* 0xe486638913167825 */ /* 0x040fe200078e00ff */
[----:B------:R-:W-:Y:S02]  /*8110*/  SHF.R.S32.HI R18, RZ, 0x1f, R27 ;  /* 0x0000001fff127819 */ /* 0x000fe4000001141b */
[----:B------:R-:W-:Y:S01]  /*8120*/  IADD3 R61, P1, PT, R42, R66, RZ ;  /* 0x000000422a3d7210 */ /* 0x000fe20007f3e0ff */
[----:B------:R-:W-:Y:S01]  /*8130*/  IMAD R41, R19, -0x782df87e, R36 ;  /* 0x87d2078213297824 */ /* 0x000fe200078e0224 */
[----:B------:R-:W-:Y:S01]  /*8140*/  IADD3.X R37, PT, PT, RZ, RZ, RZ, P2, P6 ;  /* 0x000000ffff257210 */ /* 0x000fe200017ec4ff */
[----:B------:R-:W-:Y:S01]  /*8150*/  IMAD R36, R10, 0x47b01102, R39 ;  /* 0x47b011020a247824 */ /* 0x000fe200078e0227 */
[----:B------:R-:W-:Y:S01]  /*8160*/  IADD3 R18, P2, P6, R57, 0x7e7ea7a3, R18 ;  /* 0x7e7ea7a339127810 */ /* 0x000fe20007e5e012 */
[----:B------:R-:W-:Y:S01]  /*8170*/  IMAD.X R42, RZ, RZ, RZ, P1 ;  /* 0x000000ffff2a7224 */ /* 0x000fe200008e06ff */
[----:B------:R-:W-:Y:S01]  /*8180*/  SHF.R.S32.HI R22, RZ, 0x1f, R27 ;  /* 0x0000001fff167819 */ /* 0x000fe2000001141b */
[----:B------:R-:W-:Y:S01]  /*8190*/  IMAD.IADD R10, R23, 0x1, R41 ;  /* 0x00000001170a7824 */ /* 0x000fe200078e0229 */
[----:B------:R-:W-:Y:S01]  /*81a0*/  IADD3.X R39, PT, PT, RZ, RZ, RZ, P5, P4 ;  /* 0x000000ffff277210 */ /* 0x000fe20002fe84ff */
[C---:B------:R-:W-:Y:S01]  /*81b0*/  IMAD R23, R21.reuse, 0x30644e72, RZ ;  /* 0x30644e7215177824 */ /* 0x040fe200078e02ff */
[----:B------:R-:W-:Y:S01]  /*81c0*/  IADD3.X R22, PT, PT, RZ, -0x1, R22, P2, P6 ;  /* 0xffffffffff167810 */ /* 0x000fe200017ec416 */
[----:B------:R-:W-:Y:S01]  /*81d0*/  IMAD R36, R21, -0x1ece5fd7, R36 ;  /* 0xe131a02915247824 */ /* 0x000fe200078e0224 */
[----:B------:R-:W-:Y:S01]  /*81e0*/  IADD3 R58, P2, P1, R25, R42, R43 ;  /* 0x0000002a193a7210 */ /* 0x000fe2000795e02b */
[----:B------:R-:W-:Y:S01]  /*81f0*/  IMAD.X R27, RZ, RZ, RZ, P3 ;  /* 0x000000ffff1b7224 */ /* 0x000fe200018e06ff */
[----:B------:R-:W-:Y:S01]  /*8200*/  SHF.R.S32.HI R21, RZ, 0x1f, R22 ;  /* 0x0000001fff157819 */ /* 0x000fe20000011416 */
[----:B------:R-:W-:Y:S01]  /*8210*/  IMAD R67, R19, 0xdf490f1, R12 ;  /* 0x0df490f113437824 */ /* 0x000fe200078e020c */
[----:B------:R-:W-:Y:S01]  /*8220*/  LOP3.LUT R23, R23, 0xfffffffe, RZ, 0xc0, !PT ;  /* 0xfffffffe17177812 */ /* 0x000fe200078ec0ff */
[C---:B------:R-:W-:Y:S01]  /*8230*/  IMAD R43, R19.reuse, 0xc5e1a99, R24 ;  /* 0x0c5e1a99132b7824 */ /* 0x040fe200078e0218 */
[----:B------:R-:W-:Y:S01]  /*8240*/  IADD3 R37, P5, P6, R18, -0x7e7ea7a3, R37 ;  /* 0x8181585d12257810 */ /* 0x000fe20007ebe025 */
[C---:B------:R-:W-:Y:S01]  /*8250*/  IMAD R57, R19.reuse, 0x681240c5, R34 ;  /* 0x681240c513397824 */ /* 0x040fe200078e0222 */
[----:B------:R-:W-:Y:S01]  /*8260*/  IADD3 R21, P3, P4, R36, 0x47afba4a, R21 ;  /* 0x47afba4a24157810 */ /* 0x000fe20007c7e015 */
[----:B------:R-:W-:Y:S01]  /*8270*/  IMAD R59, R19, 0x432eb066, R26 ;  /* 0x432eb066133b7824 */ /* 0x000fe200078e021a */
[----:B------:R-:W-:Y:S01]  /*8280*/  SHF.R.S32.HI R18, RZ, 0x1f, R22 ;  /* 0x0000001fff127819 */ /* 0x000fe20000011416 */
[-C--:B------:R-:W-:Y:S01]  /*8290*/  IMAD R34, R25, R25.reuse, RZ ;  /* 0x0000001919227224 */ /* 0x080fe200078e02ff */
[----:B------:R-:W-:Y:S01]  /*82a0*/  IADD3.X R65, PT, PT, RZ, RZ, RZ, P2, P1 ;  /* 0x000000ffff417210 */ /* 0x000fe200017e24ff */
[----:B------:R-:W-:Y:S01]  /*82b0*/  IMAD R68, R35, R25, RZ ;  /* 0x0000001923447224 */ /* 0x000fe200078e02ff */
[----:B------:R-:W-:Y:S01]  /*82c0*/  IADD3 R23, P1, P2, R23, R27, R16 ;  /* 0x0000001b17177210 */ /* 0x000fe20007a3e010 */
[----:B------:R-:W-:Y:S01]  /*82d0*/  IMAD R27, R19, -0x7ff8138b, R20 ;  /* 0x8007ec75131b7824 */ /* 0x000fe200078e0214 */
[----:B------:R-:W-:Y:S01]  /*82e0*/  IADD3.X R16, PT, PT, RZ, -0x1, R18, P3, P4 ;  /* 0xffffffffff107810 */ /* 0x000fe20001fe8412 */
[C---:B------:R-:W-:Y:S01]  /*82f0*/  IMAD R20, R10.reuse, 0x30644e72, RZ ;  /* 0x30644e720a147824 */ /* 0x040fe200078e02ff */
[----:B------:R-:W-:Y:S01]  /*8300*/  IADD3.X R38, PT, PT, RZ, RZ, RZ, P5, P6 ;  /* 0x000000ffff267210 */ /* 0x000fe20002fec4ff */
[----:B------:R-:W-:Y:S01]  /*8310*/  IMAD R24, R10, 0x3c208c16, R27 ;  /* 0x3c208c160a187824 */ /* 0x000fe200078e021b */
[----:B------:R-:W-:Y:S01]  /*8320*/  IADD3.X R18, PT, PT, RZ, RZ, RZ, P1, P2 ;  /* 0x000000ffff127210 */ /* 0x000fe20000fe44ff */
[----:B------:R-:W-:Y:S01]  /*8330*/  IMAD R68, R37, R66, R68 ;  /* 0x0000004225447224 */ /* 0x000fe200078e0244 */
[----:B------:R-:W-:Y:S01]  /*8340*/  IADD3 R22, P5, PT, R39, R14, RZ ;  /* 0x0000000e27167210 */ /* 0x000fe20007fbe0ff */
[----:B------:R-:W-:Y:S01]  /*8350*/  IMAD R71, R37, R35, RZ ;  /* 0x0000002325477224 */ /* 0x000fe200078e02ff */
[----:B------:R-:W-:Y:S01]  /*8360*/  IADD3 R65, P1, P2, R40, R65, R44 ;  /* 0x0000004128417210 */ /* 0x000fe20007a3e02c */
[----:B------:R-:W-:Y:S01]  /*8370*/  IMAD R9, R33, R53, R9 ;  /* 0x0000003521097224 */ /* 0x000fe200078e0209 */
[----:B------:R-:W-:Y:S01]  /*8380*/  SHF.R.S32.HI R14, RZ, 0x1f, R16 ;  /* 0x0000001fff0e7819 */ /* 0x000fe20000011410 */
[----:B------:R-:W-:Y:S01]  /*8390*/  IMAD R69, R19, 0x47b01102, R22 ;  /* 0x47b0110213457824 */ /* 0x000fe200078e0216 */
[----:B------:R-:W-:Y:S01]  /*83a0*/  IADD3 R38, P4, P3, R21, -0x47afba4a, R38 ;  /* 0xb85045b615267810 */ /* 0x000fe20007b9e026 */
[-C--:B------:R-:W-:Y:S01]  /*83b0*/  IMAD R7, R33, R54.reuse, R7 ;  /* 0x0000003621077224 */ /* 0x080fe200078e0207 */
[----:B------:R-:W-:Y:S01]  /*83c0*/  IADD3.X R44, PT, PT, RZ, RZ, RZ, P1, P2 ;  /* 0x000000ffff2c7210 */ /* 0x000fe20000fe44ff */
[----:B------:R-:W-:Y:S01]  /*83d0*/  IMAD R17, R29, R54, R17 ;  /* 0x000000361d117224 */ /* 0x000fe200078e0211 */
[----:B------:R-:W-:Y:S01]  /*83e0*/  SHF.R.S32.HI R21, RZ, 0x1f, R16 ;  /* 0x0000001fff157819 */ /* 0x000fe20000011410 */
[----:B------:R-:W-:Y:S01]  /*83f0*/  IMAD R74, R38, R38, RZ ;  /* 0x00000026264a7224 */ /* 0x000fe200078e02ff */
[----:B------:R-:W-:Y:S01]  /*8400*/  IADD3 R12, P1, P2, R23, 0x1ece5fd7, R14 ;  /* 0x1ece5fd7170c7810 */ /* 0x000fe20007a3e00e */
[C---:B------:R-:W-:Y:S01]  /*8410*/  IMAD R14, R10.reuse, 0x6871ca8d, R43 ;  /* 0x6871ca8d0a0e7824 */ /* 0x040fe200078e022b */
[----:B------:R-:W-:Y:S01]  /*8420*/  IADD3.X R39, PT, PT, RZ, RZ, RZ, P4, P3 ;  /* 0x000000ffff277210 */ /* 0x000fe200027e64ff */
[C---:B------:R-:W-:Y:S01]  /*8430*/  IMAD R43, R10.reuse, -0x687e956f, R57 ;  /* 0x97816a910a2b7824 */ /* 0x040fe200078e0239 */
[----:B------:R-:W-:Y:S01]  /*8440*/  IADD3 RZ, P4, PT, RZ, R23, RZ ;  /* 0x00000017ffff7210 */ /* 0x000fe20007f9e0ff */
[----:B------:R-:W-:Y:S01]  /*8450*/  IMAD R23, R10, -0x7e7ea7a3, R59 ;  /* 0x8181585d0a177824 */ /* 0x000fe200078e023b */
[----:B------:R-:W-:Y:S01]  /*8460*/  IADD3.X R21, PT, PT, RZ, -0x1, R21, P1, P2 ;  /* 0xffffffffff157810 */ /* 0x000fe20000fe4415 */
[----:B------:R-:W-:Y:S01]  /*8470*/  IMAD R13, R29, R52, R13 ;  /* 0x000000341d0d7224 */ /* 0x000fe200078e020d */
[----:B------:R-:W-:Y:S01]  /*8480*/  IADD3 R41, P3, P6, R44, R35, R45 ;  /* 0x000000232c297210 */ /* 0x000fe20007e7e02d */
[----:B------:R-:W-:Y:S01]  /*8490*/  IMAD R44, R66, R66, RZ ;  /* 0x00000042422c7224 */ /* 0x000fe200078e02ff */
[----:B------:R-:W-:Y:S01]  /*84a0*/  LEA.HI.X.SX32 R21, R21, R18, 0x1, P4 ;  /* 0x0000001215157211 */ /* 0x000fe200020f0eff */
[----:B------:R-:W-:Y:S01]  /*84b0*/  IMAD R17, R6, 0x432eb066, R17 ;  /* 0x432eb06606117824 */ /* 0x000fe200078e0211 */
[----:B------:R-:W-:Y:S01]  /*84c0*/  IADD3 R24, P4, PT, R24, 0x278302b9, RZ ;  /* 0x278302b918187810 */ /* 0x000fe20007f9e0ff */
[----:B------:R-:W-:Y:S01]  /*84d0*/  IMAD R72, R44, 0xdf490f1, RZ ;  /* 0x0df490f12c487824 */ /* 0x000fe200078e02ff */
[----:B------:R-:W-:Y:S01]  /*84e0*/  IADD3.X R63, PT, PT, RZ, RZ, RZ, P3, P6 ;  /* 0x000000ffff3f7210 */ /* 0x000fe20001fec4ff */
[----:B------:R-:W-:Y:S01]  /*84f0*/  IMAD R15, R28, R52, R15 ;  /* 0x000000341c0f7224 */ /* 0x000fe200078e020f */
[----:B------:R-:W-:Y:S01]  /*8500*/  IADD3 R39, P1, P2, R12, -0x1ece5fd7, R39 ;  /* 0xe131a0290c277810 */ /* 0x000fe20007a3e027 */
[----:B------:R-:W-:Y:S01]  /*8510*/  IMAD R12, R49, R49, RZ ;  /* 0x00000031310c7224 */ /* 0x000fe200078e02ff */
[----:B------:R-:W-:Y:S01]  /*8520*/  IADD3 R61, P3, PT, R61, 0x278302b9, RZ ;  /* 0x278302b93d3d7810 */ /* 0x000fe20007f7e0ff */
[----:B------:R-:W-:Y:S01]  /*8530*/  IMAD.X R45, RZ, RZ, -0x1, P4 ;  /* 0xffffffffff2d7424 */ /* 0x000fe200020e06ff */
[----:B------:R-:W-:Y:S01]  /*8540*/  LOP3.LUT R20, R20, 0xfffffffe, RZ, 0xc0, !PT ;  /* 0xfffffffe14147812 */ /* 0x000fe200078ec0ff */
[----:B------:R-:W-:Y:S01]  /*8550*/  IMAD R17, R28, R55, R17 ;  /* 0x000000371c117224 */ /* 0x000fe200078e0211 */
[----:B------:R-:W-:Y:S01]  /*8560*/  IADD3.X R19, PT, PT, RZ, RZ, RZ, P5, !PT ;  /* 0x000000ffff137210 */ /* 0x000fe20002ffe4ff */
[----:B------:R-:W-:Y:S01]  /*8570*/  IMAD.X R60, RZ, RZ, -0x1, P3 ;  /* 0xffffffffff3c7424 */ /* 0x000fe200018e06ff */
[----:B------:R-:W-:Y:S01]  /*8580*/  IADD3 R63, P4, P5, R37, R63, R46 ;  /* 0x0000003f253f7210 */ /* 0x000fe20007d9e02e */
[----:B------:R-:W-:Y:S01]  /*8590*/  IMAD R46, R44, 0x432eb066, RZ ;  /* 0x432eb0662c2e7824 */ /* 0x000fe200078e02ff */
[----:B------:R-:W-:Y:S01]  /*85a0*/  IADD3 R20, P3, P6, R20, R19, R12 ;  /* 0x0000001314147210 */ /* 0x000fe20007e7e00c */
[----:B------:R-:W-:Y:S01]  /*85b0*/  IMAD R5, R31, R54, R5 ;  /* 0x000000361f057224 */ /* 0x000fe200078e0205 */
[----:B------:R-:W-:Y:S01]  /*85c0*/  IADD3.X R19, PT, PT, RZ, RZ, RZ, P4, P5 ;  /* 0x000000ffff137210 */ /* 0x000fe200027ea4ff */
[----:B------:R-:W-:Y:S01]  /*85d0*/  IMAD R15, R6, -0x7ff8138b, R15 ;  /* 0x8007ec75060f7824 */ /* 0x000fe200078e020f */
[----:B------:R-:W-:Y:S01]  /*85e0*/  IADD3.X R12, PT, PT, RZ, RZ, RZ, P1, P2 ;  /* 0x000000ffff0c7210 */ /* 0x000fe20000fe44ff */
[----:B------:R-:W-:Y:S01]  /*85f0*/  IMAD R5, R30, R55, R5 ;  /* 0x000000371e057224 */ /* 0x000fe200078e0205 */
[----:B------:R-:W-:-:S02]  /*8600*/  IADD3 R64, P4, P5, R19, R38, R47 ;  /* 0x0000002613407210 */ /* 0x000fc40007d9e02f */
[----:B------:R-:W-:Y:S01]  /*8610*/  SHF.R.S32.HI R19, RZ, 0x1f, R60 ;  /* 0x0000001fff137819 */ /* 0x000fe2000001143c */
[----:B------:R-:W-:Y:S01]  /*8620*/  IMAD R5, R33, R52, R5 ;  /* 0x0000003421057224 */ /* 0x000fe200078e0205 */
[----:B------:R-:W-:Y:S02]  /*8630*/  IADD3.X R62, PT, PT, RZ, RZ, RZ, P4, P5 ;  /* 0x000000ffff3e7210 */ /* 0x000fe400027ea4ff */
[----:B------:R-:W-:Y:S01]  /*8640*/  IADD3 R58, P4, P5, R19, -0x3c208c16, R58 ;  /* 0xc3df73ea133a7810 */ /* 0x000fe20007d9e03a */
[----:B------:R-:W-:Y:S01]  /*8650*/  IMAD.WIDE.U32 R18, R44, -0x1b799c77, RZ ;  /* 0xe48663892c127825 */ /* 0x000fe200078e00ff */
[----:B------:R-:W-:Y:S02]  /*8660*/  IADD3.X R42, PT, PT, RZ, RZ, RZ, P3, P6 ;  /* 0x000000ffff2a7210 */ /* 0x000fe40001fec4ff */
[----:B------:R-:W-:Y:S01]  /*8670*/  SHF.R.S32.HI R60, RZ, 0x1f, R60 ;  /* 0x0000001fff3c7819 */ /* 0x000fe2000001143c */
[----:B------:R-:W-:Y:S01]  /*8680*/  IMAD R18, R40, R66, RZ ;  /* 0x0000004228127224 */ /* 0x000fe200078e02ff */
[----:B------:R-:W-:-:S02]  /*8690*/  IADD3 R16, P1, PT, RZ, R39, RZ ;  /* 0x00000027ff107210 */ /* 0x000fc40007f3e0ff */
[----:B------:R-:W-:Y:S02]  /*86a0*/  IADD3 R24, P6, PT, R24, -0x278302b9, RZ ;  /* 0xd87cfd4718187810 */ /* 0x000fe40007fde0ff */
[----:B------:R-:W-:Y:S01]  /*86b0*/  SHF.R.S32.HI R27, RZ, 0x1f, R45 ;  /* 0x0000001fff1b7819 */ /* 0x000fe2000001142d */
[----:B------:R-:W-:Y:S01]  /*86c0*/  IMAD.X R21, R21, 0x1, R12, P1 ;  /* 0x0000000115157824 */ /* 0x000fe200008e060c */
[----:B------:R-:W-:Y:S01]  /*86d0*/  IADD3.X R60, PT, PT, R60, -0x1, RZ, P4, P5 ;  /* 0xffffffff3c3c7810 */ /* 0x000fe200027ea4ff */
[----:B------:R-:W-:Y:S01]  /*86e0*/  IMAD.X R22, RZ, RZ, RZ, P6 ;  /* 0x000000ffff167224 */ /* 0x000fe200030e06ff */
[----:B------:R-:W-:Y:S01]  /*86f0*/  IADD3 R62, P4, P5, R39, R62, R48 ;  /* 0x0000003e273e7210 */ /* 0x000fe20007d9e030 */
[----:B------:R-:W-:Y:S01]  /*8700*/  IMAD R12, R10, -0x47afba4a, R67 ;  /* 0xb85045b60a0c7824 */ /* 0x000fe200078e0243 */
[----:B------:R-:W-:Y:S01]  /*8710*/  IADD3 R27, P2, P1, R14, -0x3c208c16, R27 ;  /* 0xc3df73ea0e1b7810 */ /* 0x000fe2000795e01b */
[----:B------:R-:W-:Y:S01]  /*8720*/  IMAD.SHL.U32 R59, R24, 0x2, RZ ;  /* 0x00000002183b7824 */ /* 0x000fe200078e00ff */
[----:B------:R-:W-:Y:S01]  /*8730*/  IADD3 RZ, P3, PT, RZ, R16, RZ ;  /* 0x00000010ffff7210 */ /* 0x000fe20007f7e0ff */
[----:B------:R-:W-:Y:S01]  /*8740*/  IMAD R16, R10, -0x1ece5fd7, R69 ;  /* 0xe131a0290a107824 */ /* 0x000fe200078e0245 */
[----:B------:R-:W-:-:S02]  /*8750*/  IADD3.X R48, PT, PT, RZ, RZ, RZ, P4, P5 ;  /* 0x000000ffff307210 */ /* 0x000fc400027ea4ff */
[----:B------:R-:W-:Y:S02]  /*8760*/  IADD3 RZ, P6, PT, RZ, R62, RZ ;  /* 0x0000003effff7210 */ /* 0x000fe40007fde0ff */
[--C-:B------:R-:W-:Y:S02]  /*8770*/  SHF.R.S32.HI R14, RZ, 0x1f, R60.reuse ;  /* 0x0000001fff0e7819 */ /* 0x100fe4000001143c */
[----:B------:R-:W-:Y:S02]  /*8780*/  IADD3 R22, P4, P5, R22, 0x3c208c16, R27 ;  /* 0x3c208c1616167810 */ /* 0x000fe40007d9e01b */
[----:B------:R-:W-:Y:S01]  /*8790*/  IADD3.X R56, PT, PT, R48, R49, R21, P6, P3 ;  /* 0x0000003130387210 */ /* 0x000fe200037e6415 */
[----:B------:R-:W-:Y:S01]  /*87a0*/  IMAD R48, R40, R35, RZ ;  /* 0x0000002328307224 */ /* 0x000fe200078e02ff */
[----:B------:R-:W-:Y:S01]  /*87b0*/  IADD3 R65, P3, P6, R14, -0x6871ca8d, R65 ;  /* 0x978e35730e417810 */ /* 0x000fe20007e7e041 */
[----:B------:R-:W-:Y:S01]  /*87c0*/  IMAD R14, R66, R25, RZ ;  /* 0x00000019420e7224 */ /* 0x000fe200078e02ff */
[----:B------:R-:W-:Y:S01]  /*87d0*/  SHF.R.S32.HI R60, RZ, 0x1f, R60 ;  /* 0x0000001fff3c7819 */ /* 0x000fe2000001143c */
[----:B------:R-:W-:Y:S01]  /*87e0*/  IMAD.SHL.U32 R27, R22, 0x2, RZ ;  /* 0x00000002161b7824 */ /* 0x000fe200078e00ff */
[----:B------:R-:W-:-:S02]  /*87f0*/  SHF.R.U64 R10, R24, 0x1f, RZ ;  /* 0x0000001f180a7819 */ /* 0x000fc400000012ff */
[----:B------:R-:W-:Y:S02]  /*8800*/  IADD3.X R60, PT, PT, R60, -0x1, RZ, P3, P6 ;  /* 0xffffffff3c3c7810 */ /* 0x000fe40001fec4ff */
[----:B------:R-:W-:Y:S02]  /*8810*/  SHF.R.S32.HI R45, RZ, 0x1f, R45 ;  /* 0x0000001fff2d7819 */ /* 0x000fe4000001142d */
[----:B------:R-:W-:Y:S02]  /*8820*/  SHF.L.U32 R14, R14, 0x1, RZ ;  /* 0x000000010e0e7819 */ /* 0x000fe400000006ff */
[----:B------:R-:W-:Y:S02]  /*8830*/  LOP3.LUT R27, R27, R10, RZ, 0xfc, !PT ;  /* 0x0000000a1b1b7212 */ /* 0x000fe400078efcff */
[----:B------:R-:W-:Y:S01]  /*8840*/  SHF.R.S32.HI R10, RZ, 0x1f, R60 ;  /* 0x0000001fff0a7819 */ /* 0x000fe2000001143c */
[----:B------:R-:W-:Y:S01]  /*8850*/  IMAD R47, R14, -0x1b799c77, RZ ;  /* 0xe48663890e2f7824 */ /* 0x000fe200078e02ff */
[----:B------:R-:W-:-:S02]  /*8860*/  IADD3.X R45, PT, PT, RZ, -0x1, R45, P2, P1 ;  /* 0xffffffffff2d7810 */ /* 0x000fc400017e242d */
[----:B------:R-:W-:Y:S01]  /*8870*/  IADD3 R41, P1, P2, R10, 0x687e956f, R41 ;  /* 0x687e956f0a297810 */ /* 0x000fe20007a3e029 */
[----:B------:R-:W-:Y:S01]  /*8880*/  IMAD R47, R44, -0x782df87e, R47 ;  /* 0x87d207822c2f7824 */ /* 0x000fe200078e022f */
[----:B------:R-:W-:Y:S02]  /*8890*/  SHF.R.S32.HI R60, RZ, 0x1f, R60 ;  /* 0x0000001fff3c7819 */ /* 0x000fe4000001143c */
[----:B------:R-:W-:Y:S02]  /*88a0*/  LOP3.LUT R59, R59, 0xfffffffe, RZ, 0xc0, !PT ;  /* 0xfffffffe3b3b7812 */ /* 0x000fe400078ec0ff */
[----:B------:R-:W-:Y:S02]  /*88b0*/  SHF.R.S32.HI R14, RZ, 0x1f, R45 ;  /* 0x0000001fff0e7819 */ /* 0x000fe4000001142d */
[----:B------:R-:W-:Y:S02]  /*88c0*/  IADD3.X R60, PT, PT, R60, -0x1, RZ, P1, P2 ;  /* 0xffffffff3c3c7810 */ /* 0x000fe40000fe44ff */
[----:B------:R-:W-:-:S02]  /*88d0*/  IADD3 R59, P3, PT, R59, 0x278302b9, RZ ;  /* 0x278302b93b3b7810 */ /* 0x000fc40007f7e0ff */
[----:B------:R-:W-:Y:S01]  /*88e0*/  IADD3 R14, P1, P2, R43, -0x6871ca8d, R14 ;  /* 0x978e35732b0e7810 */ /* 0x000fe20007a3e00e */
[----:B------:R-:W-:Y:S01]  /*88f0*/  IMAD.IADD R43, R19, 0x1, R47 ;  /* 0x00000001132b7824 */ /* 0x000fe200078e022f */
[----:B------:R-:W-:Y:S01]  /*8900*/  SHF.R.S32.HI R45, RZ, 0x1f, R45 ;  /* 0x0000001fff2d7819 */ /* 0x000fe2000001142d */
[----:B------:R-:W-:Y:S01]  /*8910*/  IMAD.X R57, RZ, RZ, -0x1, P3 ;  /* 0xffffffffff397424 */ /* 0x000fe200018e06ff */
[----:B------:R-:W-:Y:S01]  /*8920*/  SHF.R.S32.HI R10, RZ, 0x1f, R60 ;  /* 0x0000001fff0a7819 */ /* 0x000fe2000001143c */
[----:B------:R-:W-:Y:S01]  /*8930*/  IMAD.SHL.U32 R47, R18, 0x2, RZ ;  /* 0x00000002122f7824 */ /* 0x000fe200078e00ff */
[----:B------:R-:W-:Y:S01]  /*8940*/  IADD3.X R19, PT, PT, RZ, RZ, RZ, P4, P5 ;  /* 0x000000ffff137210 */ /* 0x000fe200027ea4ff */
[----:B------:R-:W-:Y:S01]  /*8950*/  IMAD R72, R43, -0x47afba4a, R72 ;  /* 0xb85045b62b487824 */ /* 0x000fe200078e0248 */
[----:B------:R-:W-:Y:S02]  /*8960*/  IADD3.X R45, PT, PT, RZ, -0x1, R45, P1, P2 ;  /* 0xffffffffff2d7810 */ /* 0x000fe40000fe442d */
[----:B------:R-:W-:-:S02]  /*8970*/  IADD3 R63, P1, P2, R10, 0x7e7ea7a3, R63 ;  /* 0x7e7ea7a30a3f7810 */ /* 0x000fc40007a3e03f */
[----:B------:R-:W-:Y:S02]  /*8980*/  SHF.R.S32.HI R60, RZ, 0x1f, R60 ;  /* 0x0000001fff3c7819 */ /* 0x000fe4000001143c */
[----:B------:R-:W-:Y:S02]  /*8990*/  IADD3 R14, P4, P5, R14, 0x6871ca8d, R19 ;  /* 0x6871ca8d0e0e7810 */ /* 0x000fe40007d9e013 */
[----:B------:R-:W-:Y:S02]  /*89a0*/  SHF.R.S32.HI R36, RZ, 0x1f, R57 ;  /* 0x0000001fff247819 */ /* 0x000fe40000011439 */
[----:B------:R-:W-:Y:S02]  /*89b0*/  SHF.R.S32.HI R26, RZ, 0x1f, R45 ;  /* 0x0000001fff1a7819 */ /* 0x000fe4000001142d */
[----:B------:R-:W-:Y:S02]  /*89c0*/  IADD3.X R60, PT, PT, R60, -0x1, RZ, P1, P2 ;  /* 0xffffffff3c3c7810 */ /* 0x000fe40000fe44ff */
[----:B------:R-:W-:Y:S01]  /*89d0*/  SHF.R.U64 R10, R22, 0x1f, R19 ;  /* 0x0000001f160a7819 */ /* 0x000fe20000001213 */
[----:B------:R-:W-:Y:S01]  /*89e0*/  IMAD.SHL.U32 R19, R14, 0x2, RZ ;  /* 0x000000020e137824 */ /* 0x000fe200078e00ff */
[----:B------:R-:W-:-:S02]  /*89f0*/  IADD3 R36, P3, P6, R36, -0x3c208c16, R27 ;  /* 0xc3df73ea24247810 */ /* 0x000fc40007e7e01b */
[----:B------:R-:W-:Y:S02]  /*8a00*/  IADD3 R26, P1, P2, R23, 0x687e956f, R26 ;  /* 0x687e956f171a7810 */ /* 0x000fe40007a3e01a */
[----:B------:R-:W-:Y:S02]  /*8a10*/  SHF.R.S32.HI R57, RZ, 0x1f, R57 ;  /* 0x0000001fff397819 */ /* 0x000fe40000011439 */
[----:B------:R-:W-:Y:S02]  /*8a20*/  SHF.R.S32.HI R23, RZ, 0x1f, R60 ;  /* 0x0000001fff177819 */ /* 0x000fe4000001143c */
[----:B------:R-:W-:Y:S02]  /*8a30*/  LOP3.LUT R47, R47, 0xfffffffe, RZ, 0xc0, !PT ;  /* 0xfffffffe2f2f7812 */ /* 0x000fe400078ec0ff */
[----:B------:R-:W-:Y:S01]  /*8a40*/  LOP3.LUT R19, R19, 0x1, R10, 0xf8, !PT ;  /* 0x0000000113137812 */ /* 0x000fe200078ef80a */
[----:B------:R-:W-:Y:S01]  /*8a50*/  IMAD R10, R44, -0x7ff8138b, RZ ;  /* 0x8007ec752c0a7824 */ /* 0x000fe200078e02ff */
[----:B------:R-:W-:-:S02]  /*8a60*/  IADD3.X R57, PT, PT, R57, -0x1, RZ, P3, P6 ;  /* 0xffffffff39397810 */ /* 0x000fc40001fec4ff */
[----:B------:R-:W-:Y:S01]  /*8a70*/  IADD3.X R27, PT, PT, RZ, RZ, RZ, P4, P5 ;  /* 0x000000ffff1b7210 */ /* 0x000fe200027ea4ff */
[----:B------:R-:W-:Y:S01]  /*8a80*/  IMAD R10, R43, 0x3c208c16, R10 ;  /* 0x3c208c162b0a7824 */ /* 0x000fe200078e020a */
[----:B------:R-:W-:Y:S01]  /*8a90*/  IADD3 R64, P4, P5, R23, 0x47afba4a, R64 ;  /* 0x47afba4a17407810 */ /* 0x000fe20007d9e040 */
[----:B------:R-:W-:Y:S01]  /*8aa0*/  IMAD R23, R43, -0x7e7ea7a3, R46 ;  /* 0x8181585d2b177824 */ /* 0x000fe200078e022e */
[----:B------:R-:W-:Y:S02]  /*8ab0*/  SHF.R.S32.HI R60, RZ, 0x1f, R60 ;  /* 0x0000001fff3c7819 */ /* 0x000fe4000001143c */
[----:B------:R-:W-:Y:S01]  /*8ac0*/  IADD3 R47, P3, PT, R34, R47, RZ ;  /* 0x0000002f222f7210 */ /* 0x000fe20007f7e0ff */
[----:B------:R-:W-:Y:S01]  /*8ad0*/  IMAD.U32 R48, R48, 0x2, R23 ;  /* 0x0000000230307824 */ /* 0x000fe200078e0017 */
[----:B------:R-:W-:Y:S01]  /*8ae0*/  SHF.R.S32.HI R34, RZ, 0x1f, R57 ;  /* 0x0000001fff227819 */ /* 0x000fe20000011439 */
[----:B------:R-:W-:Y:S01]  /*8af0*/  IMAD R23, R40, R25, RZ ;  /* 0x0000001928177224 */ /* 0x000fe200078e02ff */
[----:B------:R-:W-:Y:S01]  /*8b00*/  IADD3.X R60, PT, PT, R60, -0x1, RZ, P4, P5 ;  /* 0xffffffff3c3c7810 */ /* 0x000fe200027ea4ff */
[----:B------:R-:W-:Y:S01]  /*8b10*/  IMAD.IADD R47, R47, 0x1, R10 ;  /* 0x000000012f2f7824 */ /* 0x000fe200078e020a */
[----:B------:R-:W-:Y:S01]  /*8b20*/  SHF.R.S32.HI R45, RZ, 0x1f, R45 ;  /* 0x0000001fff2d7819 */ /* 0x000fe2000001142d */
[----:B------:R-:W-:Y:S01]  /*8b30*/  IMAD R23, R35, R66, R23 ;  /* 0x0000004223177224 */ /* 0x000fe200078e0217 */
[----:B------:R-:W-:Y:S01]  /*8b40*/  IADD3 R34, P5, P6, R34, -0x6871ca8d, R19 ;  /* 0x978e357322227810 */ /* 0x000fe20007ebe013 */
[----:B------:R-:W-:Y:S01]  /*8b50*/  IMAD R75, R47, 0xc5e1a99, R48 ;  /* 0x0c5e1a992f4b7824 */ /* 0x000fe200078e0230 */
[----:B------:R-:W-:-:S02]  /*8b60*/  IADD3.X R49, PT, PT, RZ, RZ, RZ, P3, !PT ;  /* 0x000000ffff317210 */ /* 0x000fc40001ffe4ff */
[----:B------:R-:W-:Y:S02]  /*8b70*/  SHF.R.S32.HI R19, RZ, 0x1f, R60 ;  /* 0x0000001fff137819 */ /* 0x000fe4000001143c */
[----:B------:R-:W-:Y:S02]  /*8b80*/  IADD3 R10, P3, P4, R26, -0x687e956f, R27 ;  /* 0x97816a911a0a7810 */ /* 0x000fe40007c7e01b */
[----:B------:R-:W-:Y:S02]  /*8b90*/  IADD3.X R45, PT, PT, RZ, -0x1, R45, P1, P2 ;  /* 0xffffffffff2d7810 */ /* 0x000fe40000fe442d */
[----:B------:R-:W-:Y:S02]  /*8ba0*/  SHF.R.S32.HI R57, RZ, 0x1f, R57 ;  /* 0x0000001fff397819 */ /* 0x000fe40000011439 */
[----:B------:R-:W-:Y:S01]  /*8bb0*/  IADD3 R62, P1, P2, R19, 0x1ece5fd7, R62 ;  /* 0x1ece5fd7133e7810 */ /* 0x000fe20007a3e03e */
[----:B------:R-:W-:Y:S01]  /*8bc0*/  IMAD.SHL.U32 R19, R10, 0x2, RZ ;  /* 0x000000020a137824 */ /* 0x000fe200078e00ff */
[----:B------:R-:W-:-:S02]  /*8bd0*/  SHF.R.U64 R26, R14, 0x1f, R27 ;  /* 0x0000001f0e1a7819 */ /* 0x000fc4000000121b */
[----:B------:R-:W-:Y:S02]  /*8be0*/  SHF.R.S32.HI R60, RZ, 0x1f, R60 ;  /* 0x0000001fff3c7819 */ /* 0x000fe4000001143c */
[----:B------:R-:W-:Y:S02]  /*8bf0*/  SHF.R.S32.HI R27, RZ, 0x1f, R45 ;  /* 0x0000001fff1b7819 */ /* 0x000fe4000001142d */
[----:B------:R-:W-:Y:S02]  /*8c00*/  IADD3.X R57, PT, PT, R57, -0x1, RZ, P5, P6 ;  /* 0xffffffff39397810 */ /* 0x000fe40002fec4ff */
[----:B------:R-:W-:Y:S02]  /*8c10*/  IADD3.X R60, PT, PT, R60, -0x1, RZ, P1, P2 ;  /* 0xffffffff3c3c7810 */ /* 0x000fe40000fe44ff */
[----:B------:R-:W-:Y:S02]  /*8c20*/  SHF.L.U64.HI R18, R18, 0x1, R23 ;  /* 0x0000000112127819 */ /* 0x000fe40000010217 */
[----:B------:R-:W-:Y:S01]  /*8c30*/  IADD3 R12, P1, P2, R12, 0x7e7ea7a3, R27 ;  /* 0x7e7ea7a30c0c7810 */ /* 0x000fe20007a3e01b */
[----:B------:R-:W-:Y:S01]  /*8c40*/  IMAD R27, R40, R40, RZ ;  /* 0x00000028281b7224 */ /* 0x000fe200078e02ff */
[----:B------:R-:W-:-:S02]  /*8c50*/  LOP3.LUT R19, R19, 0x1, R26, 0xf8, !PT ;  /* 0x0000000113137812 */ /* 0x000fc400078ef81a */
[----:B------:R-:W-:Y:S01]  /*8c60*/  SHF.R.S32.HI R45, RZ, 0x1f, R45 ;  /* 0x0000001fff2d7819 */ /* 0x000fe2000001142d */
[C---:B------:R-:W-:Y:S01]  /*8c70*/  IMAD R46, R44.reuse, 0x681240c5, R27 ;  /* 0x681240c52c2e7824 */ /* 0x040fe200078e021b */
[----:B------:R-:W-:Y:S02]  /*8c80*/  SHF.R.S32.HI R26, RZ, 0x1f, R57 ;  /* 0x0000001fff1a7819 */ /* 0x000fe40000011439 */
[----:B------:R-:W-:Y:S01]  /*8c90*/  IADD3 R49, P5, PT, R49, R18, RZ ;  /* 0x0000001231317210 */ /* 0x000fe20007fbe0ff */
[----:B------:R-:W-:Y:S01]  /*8ca0*/  IMAD R18, R44, 0xc5e1a99, RZ ;  /* 0x0c5e1a992c127824 */ /* 0x000fe200078e02ff */
[----:B------:R-:W-:Y:S01]  /*8cb0*/  IADD3.X R45, PT, PT, RZ, -0x1, R45, P1, P2 ;  /* 0xffffffffff2d7810 */ /* 0x000fe20000fe442d */
[C---:B------:R-:W-:Y:S01]  /*8cc0*/  IMAD R67, R43.reuse, -0x687e956f, R46 ;  /* 0x97816a912b437824 */ /* 0x040fe200078e022e */
[----:B------:R-:W-:Y:S01]  /*8cd0*/  IADD3 R26, P2, P1, R26, 0x687e956f, R19 ;  /* 0x687e956f1a1a7810 */ /* 0x000fe2000795e013 */
[----:B------:R-:W-:Y:S01]  /*8ce0*/  IMAD.X R70, RZ, RZ, RZ, P5 ;  /* 0x000000ffff467224 */ /* 0x000fe200028e06ff */
[----:B------:R-:W-:Y:S01]  /*8cf0*/  SHF.R.S32.HI R19, RZ, 0x1f, R60 ;  /* 0x0000001fff137819 */ /* 0x000fe2000001143c */
[----:B------:R-:W-:Y:S01]  /*8d00*/  IMAD R18, R43, 0x6871ca8d, R18 ;  /* 0x6871ca8d2b127824 */ /* 0x000fe200078e0212 */
[----:B------:R-:W-:Y:S01]  /*8d10*/  SHF.R.S32.HI R60, RZ, 0x1f, R60 ;  /* 0x0000001fff3c7819 */ /* 0x000fe2000001143c */
[----:B------:R-:W-:Y:S01]  /*8d20*/  IMAD.IADD R70, R70, 0x1, R67 ;  /* 0x0000000146467824 */ /* 0x000fe200078e0243 */
[----:B------:R-:W-:Y:S01]  /*8d30*/  IADD3 R56, P6, P5, R19, -0x30644e72, R56 ;  /* 0xcf9bb18e13387810 */ /* 0x000fe20007dde038 */
[----:B------:R-:W-:Y:S01]  /*8d40*/  IMAD.IADD R49, R49, 0x1, R18 ;  /* 0x0000000131317824 */ /* 0x000fe200078e0212 */
[----:B------:R-:W-:Y:S01]  /*8d50*/  IADD3.X R19, PT, PT, RZ, RZ, RZ, P3, P4 ;  /* 0x000000ffff137210 */ /* 0x000fe20001fe84ff */
[----:B------:R-:W-:Y:S01]  /*8d60*/  IMAD R70, R47, -0x7ff8138b, R70 ;  /* 0x8007ec752f467824 */ /* 0x000fe200078e0246 */
[----:B------:R-:W-:-:S02]  /*8d70*/  IADD3.X R60, PT, PT, R60, -0x1, RZ, P6, P5 ;  /* 0xffffffff3c3c7810 */ /* 0x000fc400037ea4ff */
[----:B------:R-:W-:Y:S02]  /*8d80*/  IADD3 R12, P4, P3, R12, -0x7e7ea7a3, R19 ;  /* 0x8181585d0c0c7810 */ /* 0x000fe40007b9e013 */
[----:B------:R-:W-:Y:S02]  /*8d90*/  SHF.R.S32.HI R57, RZ, 0x1f, R57 ;  /* 0x0000001fff397819 */ /* 0x000fe40000011439 */
[----:B------:R-:W-:Y:S01]  /*8da0*/  LOP3.LUT R46, R60, 0xd87cfd47, RZ, 0xc0, !PT ;  /* 0xd87cfd473c2e7812 */ /* 0x000fe200078ec0ff */
[----:B------:R-:W-:Y:S01]  /*8db0*/  IMAD.SHL.U32 R18, R12, 0x2, RZ ;  /* 0x000000020c127824 */ /* 0x000fe200078e00ff */
[----:B------:R-:W-:Y:S02]  /*8dc0*/  SHF.R.S32.HI R27, RZ, 0x1f, R45 ;  /* 0x0000001fff1b7819 */ /* 0x000fe4000001142d */
[----:B------:R-:W-:Y:S02]  /*8dd0*/  SHF.R.U64 R19, R10, 0x1f, R19 ;  /* 0x0000001f0a137819 */ /* 0x000fe40000001213 */
[----:B------:R-:W-:-:S02]  /*8de0*/  IADD3.X R57, PT, PT, R57, -0x1, RZ, P2, P1 ;  /* 0xffffffff39397810 */ /* 0x000fc400017e24ff */
[----:B------:R-:W-:Y:S01]  /*8df0*/  IADD3 R61, P1, PT, R46, R61, RZ ;  /* 0x0000003d2e3d7210 */ /* 0x000fe20007f3e0ff */
[----:B------:R-:W-:Y:S01]  /*8e00*/  IMAD R46, R49, -0x1b799c77, RZ ;  /* 0xe4866389312e7824 */ /* 0x000fe200078e02ff */
[----:B------:R-:W-:Y:S02]  /*8e10*/  IADD3 R16, P6, P5, R16, 0x47afba4a, R27 ;  /* 0x47afba4a10107810 */ /* 0x000fe40007dde01b */
[----:B------:R-:W-:Y:S01]  /*8e20*/  LOP3.LUT R18, R18, 0x1, R19, 0xf8, !PT ;  /* 0x0000000112127812 */ /* 0x000fe200078ef813 */
[----:B------:R-:W-:Y:S01]  /*8e30*/  IMAD.X R49, RZ, RZ, RZ, P1 ;  /* 0x000000ffff317224 */ /* 0x000fe200008e06ff */
[----:B------:R-:W-:Y:S02]  /*8e40*/  SHF.R.S32.HI R27, RZ, 0x1f, R57 ;  /* 0x0000001fff1b7819 */ /* 0x000fe40000011439 */
[----:B------:R-:W-:Y:S02]  /*8e50*/  SHF.R.S32.HI R69, RZ, 0x1f, R45 ;  /* 0x0000001fff457819 */ /* 0x000fe4000001142d */
[----:B------:R-:W-:Y:S01]  /*8e60*/  IADD3 R27, P2, P1, R27, 0x7e7ea7a3, R18 ;  /* 0x7e7ea7a31b1b7810 */ /* 0x000fe2000795e012 */
[----:B------:R-:W-:Y:S01]  /*8e70*/  IMAD.WIDE.U32 R18, R47, -0x1b799c77, RZ ;  /* 0xe48663892f127825 */ /* 0x000fe200078e00ff */
[----:B------:R-:W-:-:S02]  /*8e80*/  SHF.L.W.U32.HI R23, R23, 0x1, R68 ;  /* 0x0000000117177819 */ /* 0x000fc40000010e44 */
[----:B------:R-:W-:Y:S01]  /*8e90*/  LOP3.LUT R45, R60, 0x3c208c16, RZ, 0xc0, !PT ;  /* 0x3c208c163c2d7812 */ /* 0x000fe200078ec0ff */
[----:B------:R-:W-:Y:S01]  /*8ea0*/  IMAD R18, R47, -0x782df87e, R46 ;  /* 0x87d207822f127824 */ /* 0x000fe200078e022e */
[----:B------:R-:W-:Y:S02]  /*8eb0*/  IADD3.X R69, PT, PT, RZ, -0x1, R69, P6, P5 ;  /* 0xffffffffff457810 */ /* 0x000fe400037ea445 */
[----:B------:R-:W-:Y:S01]  /*8ec0*/  IADD3 R58, P5, P6, R49, R45, R58 ;  /* 0x0000002d313a7210 */ /* 0x000fe20007ebe03a */
[-C--:B------:R-:W-:Y:S01]  /*8ed0*/  IMAD R45, R37, R25.reuse, RZ ;  /* 0x00000019252d7224 */ /* 0x080fe200078e02ff */
[----:B------:R-:W-:Y:S01]  /*8ee0*/  IADD3 R46, PT, PT, R19, R18, RZ ;  /* 0x00000012132e7210 */ /* 0x000fe20007ffe0ff */
[----:B------:R-:W-:Y:S01]  /*8ef0*/  IMAD R18, R37, R40, RZ ;  /* 0x0000002825127224 */ /* 0x000fe200078e02ff */
[----:B------:R-:W-:Y:S01]  /*8f00*/  SHF.R.S32.HI R57, RZ, 0x1f, R57 ;  /* 0x0000001fff397819 */ /* 0x000fe20000011439 */
[----:B------:R-:W-:Y:S01]  /*8f10*/  IMAD.IADD R19, R23, 0x1, R70 ;  /* 0x0000000117137824 */ /* 0x000fe200078e0246 */
[----:B------:R-:W-:Y:S01]  /*8f20*/  IADD3.X R23, PT, PT, RZ, RZ, RZ, P4, P3 ;  /* 0x000000ffff177210 */ /* 0x000fe200027e64ff */
[C---:B------:R-:W-:Y:S01]  /*8f30*/  IMAD R18, R38.reuse, R25, R18 ;  /* 0x0000001926127224 */ /* 0x040fe200078e0212 */
[----:B------:R-:W-:Y:S01]  /*8f40*/  IADD3.X R57, PT, PT, R57, -0x1, RZ, P2, P1 ;  /* 0xffffffff39397810 */ /* 0x000fe200017e24ff */
[-C--:B------:R-:W-:Y:S01]  /*8f50*/  IMAD R67, R38, R66.reuse, R45 ;  /* 0x0000004226437224 */ /* 0x080fe200078e022d */
[----:B------:R-:W-:Y:S01]  /*8f60*/  IADD3 R16, P2, P1, R16, -0x47afba4a, R23 ;  /* 0xb85045b610107810 */ /* 0x000fe2000795e017 */
[----:B------:R-:W-:Y:S01]  /*8f70*/  IMAD R49, R39, R66, R18 ;  /* 0x0000004227317224 */ /* 0x000fe200078e0212 */
[----:B------:R-:W-:Y:S01]  /*8f80*/  SHF.R.S32.HI R45, RZ, 0x1f, R69 ;  /* 0x0000001fff2d7819 */ /* 0x000fe20000011445 */
[----:B------:R-:W-:Y:S01]  /*8f90*/  IMAD R70, R35, R35, RZ ;  /* 0x0000002323467224 */ /* 0x000fe200078e02ff */
[----:B------:R-:W-:Y:S01]  /*8fa0*/  SHF.L.W.U32.HI R68, R68, 0x1, R67 ;  /* 0x0000000144447819 */ /* 0x000fe20000010e43 */
[----:B------:R-:W-:Y:S01]  /*8fb0*/  IMAD.SHL.U32 R18, R16, 0x2, RZ ;  /* 0x0000000210127824 */ /* 0x000fe200078e00ff */
[----:B------:R-:W-:-:S02]  /*8fc0*/  SHF.L.W.U32.HI R67, R67, 0x1, R49 ;  /* 0x0000000143437819 */ /* 0x000fc40000010e31 */
[----:B------:R-:W-:Y:S01]  /*8fd0*/  SHF.R.U64 R23, R12, 0x1f, R23 ;  /* 0x0000001f0c177819 */ /* 0x000fe20000001217 */
[----:B------:R-:W-:Y:S01]  /*8fe0*/  IMAD.IADD R75, R68, 0x1, R75 ;  /* 0x00000001444b7824 */ /* 0x000fe200078e024b */
[----:B------:R-:W-:Y:S02]  /*8ff0*/  IADD3 RZ, P3, PT, RZ, R20, RZ ;  /* 0x00000014ffff7210 */ /* 0x000fe40007f7e0ff */
[----:B------:R-:W-:Y:S01]  /*9000*/  IADD3.X R48, PT, PT, RZ, RZ, RZ, P5, P6 ;  /* 0x000000ffff307210 */ /* 0x000fe20002fec4ff */
[----:B------:R-:W-:Y:S01]  /*9010*/  IMAD R75, R46, 0x6871ca8d, R75 ;  /* 0x6871ca8d2e4b7824 */ /* 0x000fe200078e024b */
[----:B------:R-:W-:Y:S02]  /*9020*/  IADD3 R20, P6, P5, R20, 0x1ece5fd7, R45 ;  /* 0x1ece5fd714147810 */ /* 0x000fe40007dde02d */
[----:B------:R-:W-:Y:S01]  /*9030*/  IADD3 R67, P4, PT, R70, R67, RZ ;  /* 0x0000004346437210 */ /* 0x000fe20007f9e0ff */
[----:B------:R-:W-:Y:S01]  /*9040*/  IMAD R70, R38, R40, R71 ;  /* 0x0000002826467224 */ /* 0x000fe200078e0247 */
[----:B------:R-:W-:-:S02]  /*9050*/  LOP3.LUT R18, R18, 0x1, R23, 0xf8, !PT ;  /* 0x0000000112127812 */ /* 0x000fc400078ef817 */
[----:B------:R-:W-:Y:S01]  /*9060*/  IADD3.X R73, PT, PT, RZ, RZ, RZ, P2, P1 ;  /* 0x000000ffff497210 */ /* 0x000fe200017e24ff */
[----:B------:R-:W-:Y:S01]  /*9070*/  IMAD R70, R39, R25, R70 ;  /* 0x0000001927467224 */ /* 0x000fe200078e0246 */
[----:B------:R-:W-:Y:S01]  /*9080*/  SHF.R.S32.HI R45, RZ, 0x1f, R69 ;  /* 0x0000001fff2d7819 */ /* 0x000fe20000011445 */
[----:B------:R-:W-:Y:S01]  /*9090*/  IMAD.X R68, RZ, RZ, RZ, P4 ;  /* 0x000000ffff447224 */ /* 0x000fe200020e06ff */
[----:B------:R-:W-:Y:S01]  /*90a0*/  SHF.R.S32.HI R23, RZ, 0x1f, R57 ;  /* 0x0000001fff177819 */ /* 0x000fe20000011439 */
[----:B------:R-:W-:Y:S01]  /*90b0*/  IMAD R66, R21, R66, R70 ;  /* 0x0000004215427224 */ /* 0x000fe200078e0246 */
[----:B------:R-:W-:Y:S01]  /*90c0*/  IADD3 R20, P2, P1, R20, -0x1ece5fd7, R73 ;  /* 0xe131a02914147810 */ /* 0x000fe2000795e049 */
[----:B------:R-:W-:Y:S01]  /*90d0*/  IMAD R70, R39, R37, RZ ;  /* 0x0000002527467224 */ /* 0x000fe200078e02ff */
[----:B------:R-:W-:Y:S02]  /*90e0*/  IADD3.X R45, PT, PT, RZ, -0x1, R45, P6, P5 ;  /* 0xffffffffff2d7810 */ /* 0x000fe400037ea42d */
[----:B------:R-:W-:Y:S01]  /*90f0*/  IADD3 R23, P6, P5, R23, 0x47afba4a, R18 ;  /* 0x47afba4a17177810 */ /* 0x000fe20007dde012 */
[----:B------:R-:W-:Y:S01]  /*9100*/  IMAD R18, R38, R35, RZ ;  /* 0x0000002326127224 */ /* 0x000fe200078e02ff */
[----:B------:R-:W-:-:S02]  /*9110*/  IADD3 R69, P4, PT, RZ, R20, RZ ;  /* 0x00000014ff457210 */ /* 0x000fc40007f9e0ff */
[----:B------:R-:W-:Y:S01]  /*9120*/  LEA.HI.X.SX32 R45, R45, R42, 0x1, P3 ;  /* 0x0000002a2d2d7211 */ /* 0x000fe200018f0eff */
[CC--:B------:R-:W-:Y:S01]  /*9130*/  IMAD R18, R39.reuse, R40.reuse, R18 ;  /* 0x0000002827127224 */ /* 0x0c0fe200078e0212 */
[----:B------:R-:W-:Y:S01]  /*9140*/  IADD3 RZ, P3, PT, RZ, R69, RZ ;  /* 0x00000045ffff7210 */ /* 0x000fe20007f7e0ff */
[-C--:B------:R-:W-:Y:S01]  /*9150*/  IMAD R42, R39, R35.reuse, RZ ;  /* 0x00000023272a7224 */ /* 0x080fe200078e02ff */
[----:B------:R-:W-:Y:S01]  /*9160*/  SHF.R.S32.HI R57, RZ, 0x1f, R57 ;  /* 0x0000001fff397819 */ /* 0x000fe20000011439 */
[----:B------:R-:W-:Y:S01]  /*9170*/  IMAD R69, R21, R35, R70 ;  /* 0x0000002315457224 */ /* 0x000fe200078e0246 */
[----:B------:R-:W-:Y:S01]  /*9180*/  SHF.L.W.U32.HI R49, R49, 0x1, R66 ;  /* 0x0000000131317819 */ /* 0x000fe20000010e42 */
[C---:B------:R-:W-:Y:S01]  /*9190*/  IMAD R71, R21.reuse, R25, R18 ;  /* 0x0000001915477224 */ /* 0x040fe200078e0212 */
[----:B------:R-:W-:Y:S01]  /*91a0*/  SHF.R.U64 R73, R16, 0x1f, R73 ;  /* 0x0000001f10497819 */ /* 0x000fe20000001249 */
[----:B------:R-:W-:Y:S02]  /*91b0*/  IMAD R40, R21, R40, R42 ;  /* 0x0000002815287224 */ /* 0x000fe400078e022a */
[----:B------:R-:W-:-:S02]  /*91c0*/  IMAD R35, R47, 0x681240c5, R72 ;  /* 0x681240c52f237824 */ /* 0x000fc400078e0248 */
[C---:B------:R-:W-:Y:S02]  /*91d0*/  IMAD R25, R46.reuse, 0x3c208c16, R19 ;  /* 0x3c208c162e197824 */ /* 0x040fe400078e0213 */
[----:B------:R-:W-:Y:S02]  /*91e0*/  IMAD R42, R75, -0x1b799c77, RZ ;  /* 0xe48663894b2a7824 */ /* 0x000fe400078e02ff */
[----:B------:R-:W-:Y:S02]  /*91f0*/  IMAD R72, R46, -0x687e956f, R35 ;  /* 0x97816a912e487824 */ /* 0x000fe400078e0223 */
[----:B------:R-:W-:-:S04]  /*9200*/  IMAD.WIDE.U32 R18, R25, -0x1b799c77, RZ ;  /* 0xe486638919127825 */ /* 0x000fc800078e00ff */
[----:B------:R-:W-:Y:S02]  /*9210*/  IMAD R35, R25, -0x782df87e, R42 ;  /* 0x87d2078219237824 */ /* 0x000fe400078e022a */
[----:B------:R-:W-:Y:S02]  /*9220*/  IMAD.SHL.U32 R70, R20, 0x2, RZ ;  /* 0x0000000214467824 */ /* 0x000fe400078e00ff */
[----:B------:R-:W-:Y:S01]  /*9230*/  IMAD.IADD R35, R19, 0x1, R35 ;  /* 0x0000000113237824 */ /* 0x000fe200078e0223 */
[----:B------:R-:W-:Y:S01]  /*9240*/  IADD3.X R19, PT, PT, R57, -0x1, RZ, P6, P5 ;  /* 0xffffffff39137810 */ /* 0x000fe200037ea4ff */
[----:B------:R-:W-:Y:S01]  /*9250*/  IMAD R42, R25, -0x7ff8138b, R72 ;  /* 0x8007ec75192a7824 */ /* 0x000fe200078e0248 */
[----:B------:R-:W-:Y:S01]  /*9260*/  IADD3 R18, P5, PT, R49, R68, RZ ;  /* 0x0000004431127210 */ /* 0x000fe20007fbe0ff */
[----:B------:R-:W-:Y:S01]  /*9270*/  IMAD R72, R39, R38, RZ ;  /* 0x0000002627487224 */ /* 0x000fe200078e02ff */
[----:B------:R-:W-:Y:S02]  /*9280*/  LOP3.LUT R49, R60, 0x6871ca8d, RZ, 0xc0, !PT ;  /* 0x6871ca8d3c317812 */ /* 0x000fe400078ec0ff */
[----:B------:R-:W-:Y:S01]  /*9290*/  SHF.L.W.U32.HI R68, R66, 0x1, R71 ;  /* 0x0000000142447819 */ /* 0x000fe20000010e47 */
[----:B------:R-:W-:Y:S01]  /*92a0*/  IMAD R72, R21, R37, R72 ;  /* 0x0000002515487224 */ /* 0x000fe200078e0248 */
[----:B------:R-:W-:-:S02]  /*92b0*/  LOP3.LUT R70, R70, 0xfffffffe, RZ, 0xc0, !PT ;  /* 0xfffffffe46467812 */ /* 0x000fc400078ec0ff */
[----:B------:R-:W-:Y:S02]  /*92c0*/  IADD3.X R66, PT, PT, RZ, RZ, RZ, P2, P1 ;  /* 0x000000ffff427210 */ /* 0x000fe400017e24ff */
[----:B------:R-:W-:Y:S01]  /*92d0*/  IADD3 R65, P2, P6, R48, R49, R65 ;  /* 0x0000003130417210 */ /* 0x000fe20007e5e041 */
[----:B------:R-:W-:Y:S01]  /*92e0*/  IMAD R48, R44, 0x47b01102, RZ ;  /* 0x47b011022c307824 */ /* 0x000fe200078e02ff */
[----:B------:R-:W-:Y:S01]  /*92f0*/  IADD3 R42, PT, PT, R67, R42, RZ ;  /* 0x0000002a432a7210 */ /* 0x000fe20007ffe0ff */
[----:B------:R-:W-:Y:S01]  /*9300*/  IMAD R67, R37, R37, R68 ;  /* 0x0000002525437224 */ /* 0x000fe200078e0244 */
[----:B------:R-:W-:Y:S01]  /*9310*/  SHF.L.W.U32.HI R44, R71, 0x1, R40 ;  /* 0x00000001472c7819 */ /* 0x000fe20000010e28 */
[-C--:B------:R-:W-:Y:S01]  /*9320*/  IMAD R49, R37, R38.reuse, RZ ;  /* 0x0000002625317224 */ /* 0x080fe200078e02ff */
[----:B------:R-:W-:Y:S01]  /*9330*/  LOP3.LUT R70, R70, 0x1, R73, 0xf8, !PT ;  /* 0x0000000146467812 */ /* 0x000fe200078ef849 */
[----:B------:R-:W-:Y:S01]  /*9340*/  IMAD R71, R21, R38, RZ ;  /* 0x0000002615477224 */ /* 0x000fe200078e02ff */
[----:B------:R-:W-:Y:S01]  /*9350*/  SHF.R.S32.HI R37, RZ, 0x1f, R19 ;  /* 0x0000001fff257819 */ /* 0x000fe20000011413 */
[----:B------:R-:W-:Y:S01]  /*9360*/  IMAD.U32 R44, R49, 0x2, R44 ;  /* 0x00000002312c7824 */ /* 0x000fe200078e002c */
[----:B------:R-:W-:Y:S01]  /*9370*/  IADD3.X R68, PT, PT, RZ, RZ, RZ, P2, P6 ;  /* 0x000000ffff447210 */ /* 0x000fe200017ec4ff */
[----:B------:R-:W-:Y:S01]  /*9380*/  IMAD.X R67, RZ, RZ, R67, P5 ;  /* 0x000000ffff437224 */ /* 0x000fe200028e0643 */
[----:B------:R-:W-:Y:S01]  /*9390*/  IADD3 RZ, P1, PT, RZ, R70, RZ ;  /* 0x00000046ffff7210 */ /* 0x000fe20007f3e0ff */
[----:B------:R-:W-:Y:S01]  /*93a0*/  IMAD R42, R35, 0x3c208c16, R42 ;  /* 0x3c208c16232a7824 */ /* 0x000fe200078e022a */
[----:B------:R-:W-:Y:S01]  /*93b0*/  IADD3 R37, P2, P6, R37, 0x1ece5fd7, R70 ;  /* 0x1ece5fd725257810 */ /* 0x000fe20007e5e046 */
[----:B------:R-:W-:Y:S01]  /*93c0*/  IMAD R70, R43, -0x1ece5fd7, R48 ;  /* 0xe131a0292b467824 */ /* 0x000fe200078e0230 */
[----:B------:R-:W-:Y:S01]  /*93d0*/  SHF.L.W.U32.HI R49, R40, 0x1, R69 ;  /* 0x0000000128317819 */ /* 0x000fe20000010e45 */
[----:B------:R-:W-:Y:S01]  /*93e0*/  IMAD R48, R39, R21, RZ ;  /* 0x0000001527307224 */ /* 0x000fe200078e02ff */
[----:B------:R-:W-:Y:S01]  /*93f0*/  SHF.L.W.U32.HI R57, R69, 0x1, R72 ;  /* 0x0000000145397819 */ /* 0x000fe20000010e48 */
[----:B------:R-:W-:Y:S01]  /*9400*/  IMAD R69, R43, 0x30644e72, RZ ;  /* 0x30644e722b457824 */ /* 0x000fe200078e02ff */
[----:B------:R-:W-:Y:S01]  /*9410*/  SHF.L.W.U32.HI R38, R72, 0x1, R71 ;  /* 0x0000000148267819 */ /* 0x000fe20000010e47 */
[----:B------:R-:W-:Y:S01]  /*9420*/  IMAD.SHL.U32 R43, R48, 0x2, RZ ;  /* 0x00000002302b7824 */ /* 0x000fe200078e00ff */
[----:B------:R-:W-:Y:S01]  /*9430*/  SHF.L.W.U32.HI R40, R71, 0x1, RZ ;  /* 0x0000000147287819 */ /* 0x000fe20000010eff */
[----:B------:R-:W-:Y:S01]  /*9440*/  IMAD R71, R58, R58, RZ ;  /* 0x0000003a3a477224 */ /* 0x000fe200078e02ff */
[----:B------:R-:W-:Y:S01]  /*9450*/  LOP3.LUT R48, R69, 0xfffffffe, RZ, 0xc0, !PT ;  /* 0xfffffffe45307812 */ /* 0x000fe200078ec0ff */
[----:B------:R-:W-:Y:S01]  /*9460*/  IMAD R69, R47, 0x432eb066, R70 ;  /* 0x432eb0662f457824 */ /* 0x000fe200078e0246 */
[----:B------:R-:W-:Y:S01]  /*9470*/  LOP3.LUT R40, R40, R43, RZ, 0xfc, !PT ;  /* 0x0000002b28287212 */ /* 0x000fe200078efcff */
[----:B------:R-:W-:Y:S01]  /*9480*/  IMAD R38, R39, R39, R38 ;  /* 0x0000002727267224 */ /* 0x000fe200078e0226 */
[----:B------:R-:W-:Y:S01]  /*9490*/  SHF.R.S32.HI R43, RZ, 0x1f, R19 ;  /* 0x0000001fff2b7819 */ /* 0x000fe20000011413 */
[----:B------:R-:W-:Y:S01]  /*94a0*/  IMAD.X R39, R45, 0x1, R66, P4 ;  /* 0x000000012d277824 */ /* 0x000fe200020e0642 */
[----:B------:R-:W-:Y:S01]  /*94b0*/  IADD3 R48, P4, PT, R48, R67, RZ ;  /* 0x0000004330307210 */ /* 0x000fe20007f9e0ff */
[----:B------:R-:W-:Y:S01]  /*94c0*/  IMAD R70, R46, -0x7e7ea7a3, R69 ;  /* 0x8181585d2e467824 */ /* 0x000fe200078e0245 */
[----:B------:R-:W-:Y:S01]  /*94d0*/  LOP3.LUT R67, R60, 0x97816a91, RZ, 0xc0, !PT ;  /* 0x97816a913c437812 */ /* 0x000fe200078ec0ff */
[----:B------:R-:W-:Y:S01]  /*94e0*/  IMAD R21, R21, R21, RZ ;  /* 0x0000001515157224 */ /* 0x000fe200078e02ff */
[----:B------:R-:W-:Y:S01]  /*94f0*/  IADD3.X R43, PT, PT, R43, -0x1, RZ, P2, P6 ;  /* 0xffffffff2b2b7810 */ /* 0x000fe200017ec4ff */
[----:B------:R-:W-:Y:S01]  /*9500*/  IMAD R70, R25, 0xc5e1a99, R70 ;  /* 0x0c5e1a9919467824 */ /* 0x000fe200078e0246 */
[----:B------:R-:W-:Y:S01]  /*9510*/  IADD3 R67, P2, P6, R68, R67, R41 ;  /* 0x0000004344437210 */ /* 0x000fe20007e5e029 */
[----:B------:R-:W-:Y:S01]  /*9520*/  IMAD.X R69, RZ, RZ, RZ, P4 ;  /* 0x000000ffff457224 */ /* 0x000fe200020e06ff */
[----:B------:R-:W-:Y:S01]  /*9530*/  SHF.L.U64.HI R66, R20, 0x1, R66 ;  /* 0x0000000114427819 */ /* 0x000fe20000010242 */
[----:B------:R-:W-:Y:S01]  /*9540*/  IMAD R45, R35, 0x6871ca8d, R70 ;  /* 0x6871ca8d232d7824 */ /* 0x000fe200078e0246 */
[----:B------:R-:W-:-:S02]  /*9550*/  LOP3.LUT R68, R60, 0x8181585d, RZ, 0xc0, !PT ;  /* 0x8181585d3c447812 */ /* 0x000fc400078ec0ff */
[----:B------:R-:W-:Y:S01]  /*9560*/  IADD3.X R19, PT, PT, RZ, RZ, RZ, P2, P6 ;  /* 0x000000ffff137210 */ /* 0x000fe200017ec4ff */
[----:B------:R-:W-:Y:S01]  /*9570*/  IMAD.IADD R45, R18, 0x1, R45 ;  /* 0x00000001122d7824 */ /* 0x000fe200078e022d */
[----:B------:R-:W-:Y:S01]  /*9580*/  LOP3.LUT R66, R66, 0x1, RZ, 0xc0, !PT ;  /* 0x0000000142427812 */ /* 0x000fe200078ec0ff */
[----:B------:R-:W-:Y:S01]  /*9590*/  IMAD R18, R61, R58, RZ ;  /* 0x0000003a3d127224 */ /* 0x000fe200078e02ff */
[----:B------:R-:W-:Y:S01]  /*95a0*/  IADD3 R63, P2, P4, R19, R68, R63 ;  /* 0x00000044133f7210 */ /* 0x000fe20007c5e03f */
[----:B------:R-:W-:Y:S01]  /*95b0*/  IMAD R68, R65, R61, RZ ;  /* 0x0000003d41447224 */ /* 0x000fe200078e02ff */
[----:B------:R-:W-:Y:S01]  /*95c0*/  IADD3.X R66, PT, PT, R66, R39, R39, P1, P3 ;  /* 0x0000002742427210 */ /* 0x000fe20000fe6427 */
[----:B------:R-:W-:Y:S01]  /*95d0*/  IMAD R45, R45, -0x1b799c77, RZ ;  /* 0xe48663892d2d7824 */ /* 0x000fe200078e02ff */
[----:B------:R-:W-:Y:S01]  /*95e0*/  SHF.R.S32.HI R41, RZ, 0x1f, R43 ;  /* 0x0000001fff297819 */ /* 0x000fe2000001142b */
[----:B------:R-:W-:Y:S01]  /*95f0*/  IMAD.SHL.U32 R70, R68, 0x2, RZ ;  /* 0x0000000244467824 */ /* 0x000fe200078e00ff */
[----:B------:R-:W-:-:S02]  /*9600*/  SHF.L.U32 R18, R18, 0x1, RZ ;  /* 0x0000000112127819 */ /* 0x000fc400000006ff */
[----:B------:R-:W-:Y:S02]  /*9610*/  IADD3 R41, P6, P1, R41, -0x30644e72, R66 ;  /* 0xcf9bb18e29297810 */ /* 0x000fe400079de042 */
[----:B------:R-:W-:Y:S01]  /*9620*/  SHF.R.S32.HI R43, RZ, 0x1f, R43 ;  /* 0x0000001fff2b7819 */ /* 0x000fe2000001142b */
[----:B------:R-:W-:Y:S01]  /*9630*/  IMAD R72, R18, -0x1b799c77, RZ ;  /* 0xe486638912487824 */ /* 0x000fe200078e02ff */
[----:B------:R-:W-:Y:S02]  /*9640*/  IADD3.X R66, PT, PT, RZ, RZ, RZ, P2, P4 ;  /* 0x000000ffff427210 */ /* 0x000fe400017e84ff */
[----:B------:R-:W-:Y:S02]  /*9650*/  LOP3.LUT R19, R60, 0xb85045b6, RZ, 0xc0, !PT ;  /* 0xb85045b63c137812 */ /* 0x000fe400078ec0ff */
[----:B------:R-:W-:Y:S01]  /*9660*/  IADD3 R44, P2, PT, R69, R44, RZ ;  /* 0x0000002c452c7210 */ /* 0x000fe20007f5e0ff */
[----:B------:R-:W-:Y:S01]  /*9670*/  IMAD R69, R61, R61, RZ ;  /* 0x0000003d3d457224 */ /* 0x000fe200078e02ff */
[----:B------:R-:W-:-:S02]  /*9680*/  LOP3.LUT R70, R70, 0xfffffffe, RZ, 0xc0, !PT ;  /* 0xfffffffe46467812 */ /* 0x000fc400078ec0ff */
[----:B------:R-:W-:Y:S01]  /*9690*/  IADD3.X R43, PT, PT, R43, -0x1, RZ, P6, P1 ;  /* 0xffffffff2b2b7810 */ /* 0x000fe200037e24ff */
[C---:B------:R-:W-:Y:S01]  /*96a0*/  IMAD R73, R69.reuse, -0x782df87e, R72 ;  /* 0x87d2078245497824 */ /* 0x040fe200078e0248 */
[----:B------:R-:W-:Y:S01]  /*96b0*/  IADD3 R64, P1, P6, R66, R19, R64 ;  /* 0x0000001342407210 */ /* 0x000fe20007e3e040 */
[----:B------:R-:W-:Y:S01]  /*96c0*/  IMAD.WIDE.U32 R18, R69, -0x1b799c77, RZ ;  /* 0xe486638945127825 */ /* 0x000fe200078e00ff */
[----:B------:R-:W-:Y:S02]  /*96d0*/  IADD3 R18, P4, PT, R71, R70, RZ ;  /* 0x0000004647127210 */ /* 0x000fe40007f9e0ff */
[----:B------:R-:W-:Y:S01]  /*96e0*/  LOP3.LUT R66, R43, 0xd87cfd47, RZ, 0xc0, !PT ;  /* 0xd87cfd472b427812 */ /* 0x000fe200078ec0ff */
[----:B------:R-:W-:Y:S01]  /*96f0*/  IMAD.IADD R70, R19, 0x1, R73 ;  /* 0x0000000113467824 */ /* 0x000fe200078e0249 */
[----:B------:R-:W-:Y:S01]  /*9700*/  LOP3.LUT R71, R60, 0xe131a029, RZ, 0xc0, !PT ;  /* 0xe131a0293c477812 */ /* 0x000fe200078ec0ff */
[----:B------:R-:W-:Y:S01]  /*9710*/  IMAD.X R19, RZ, RZ, RZ, P4 ;  /* 0x000000ffff137224 */ /* 0x000fe200020e06ff */
[----:B------:R-:W-:Y:S01]  /*9720*/  IADD3.X R72, PT, PT, RZ, RZ, RZ, P1, P6 ;  /* 0x000000ffff487210 */ /* 0x000fe20000fec4ff */
[----:B------:R-:W-:Y:S01]  /*9730*/  IMAD R79, R69, 0x432eb066, RZ ;  /* 0x432eb066454f7824 */ /* 0x000fe200078e02ff */
[----:B------:R-:W-:-:S02]  /*9740*/  IADD3 R59, P1, PT, R66, R59, RZ ;  /* 0x0000003b423b7210 */ /* 0x000fc40007f3e0ff */
[----:B------:R-:W-:Y:S01]  /*9750*/  IADD3 R66, P4, P6, R72, R71, R62 ;  /* 0x0000004748427210 */ /* 0x000fe20007e9e03e */
[----:B------:R-:W-:Y:S01]  /*9760*/  IMAD R62, R65, R58, RZ ;  /* 0x0000003a413e7224 */ /* 0x000fe200078e02ff */
[----:B------:R-:W-:Y:S01]  /*9770*/  LOP3.LUT R73, R60, 0x30644e72, RZ, 0xc0, !PT ;  /* 0x30644e723c497812 */ /* 0x000fe200078ec0ff */
[----:B------:R-:W-:Y:S01]  /*9780*/  IMAD R71, R69, -0x7ff8138b, RZ ;  /* 0x8007ec7545477824 */ /* 0x000fe200078e02ff */
[----:B------:R-:W-:Y:S01]  /*9790*/  IADD3 R49, P5, PT, R74, R49, RZ ;  /* 0x000000314a317210 */ /* 0x000fe20007fbe0ff */
[----:B------:R-:W-:Y:S01]  /*97a0*/  IMAD R75, R67, R61, R62 ;  /* 0x0000003d434b7224 */ /* 0x000fe200078e023e */
[----:B------:R-:W-:Y:S01]  /*97b0*/  IADD3.X R62, PT, PT, RZ, RZ, RZ, P4, P6 ;  /* 0x000000ffff3e7210 */ /* 0x000fe200027ec4ff */
[----:B------:R-:W-:Y:S01]  /*97c0*/  IMAD R77, R70, 0x3c208c16, R71 ;  /* 0x3c208c16464d7824 */ /* 0x000fe200078e0247 */
[----:B------:R-:W-:Y:S01]  /*97d0*/  IADD3 RZ, P4, P6, R66, RZ, RZ ;  /* 0x000000ff42ff7210 */ /* 0x000fe20007e9e0ff */
[----:B------:R-:W-:Y:S02]  /*97e0*/  IMAD R72, R70, -0x7e7ea7a3, R79 ;  /* 0x8181585d46487824 */ /* 0x000fe400078e024f */
[----:B------:R-:W-:Y:S01]  /*97f0*/  IMAD.IADD R60, R18, 0x1, R77 ;  /* 0x00000001123c7824 */ /* 0x000fe200078e024d */
[----:B------:R-:W-:Y:S01]  /*9800*/  SHF.L.U64.HI R18, R68, 0x1, R75 ;  /* 0x0000000144127819 */ /* 0x000fe2000001024b */
[----:B------:R-:W-:Y:S01]  /*9810*/  IMAD R77, R69, 0xc5e1a99, RZ ;  /* 0x0c5e1a99454d7824 */ /* 0x000fe200078e02ff */
[----:B------:R-:W-:Y:S01]  /*9820*/  IADD3.X R56, PT, PT, R62, R73, R56, P4, P6 ;  /* 0x000000493e387210 */ /* 0x000fe200027ec438 */
[----:B------:R-:W-:Y:S01]  /*9830*/  IMAD R62, R63, R67, RZ ;  /* 0x000000433f3e7224 */ /* 0x000fe200078e02ff */
[----:B------:R-:W-:Y:S01]  /*9840*/  IADD3 R18, P4, PT, R19, R18, RZ ;  /* 0x0000001213127210 */ /* 0x000fe20007f9e0ff */
[----:B------:R-:W-:-:S02]  /*9850*/  IMAD R73, R63, R65, RZ ;  /* 0x000000413f497224 */ /* 0x000fc400078e02ff */
[----:B------:R-:W-:Y:S02]  /*9860*/  IMAD R79, R70, 0x6871ca8d, R77 ;  /* 0x6871ca8d464f7824 */ /* 0x000fe400078e024d */
[-C--:B------:R-:W-:Y:S02]  /*9870*/  IMAD R19, R63, R58.reuse, RZ ;  /* 0x0000003a3f137224 */ /* 0x080fe400078e02ff */
[C---:B------:R-:W-:Y:S02]  /*9880*/  IMAD R77, R64.reuse, R65, R62 ;  /* 0x00000041404d7224 */ /* 0x040fe400078e023e */
[-C--:B------:R-:W-:Y:S02]  /*9890*/  IMAD R73, R64, R58.reuse, R73 ;  /* 0x0000003a40497224 */ /* 0x080fe400078e0249 */
[----:B------:R-:W-:Y:S02]  /*98a0*/  IMAD R71, R65, R67, RZ ;  /* 0x0000004341477224 */ /* 0x000fe400078e02ff */
[----:B------:R-:W-:-:S02]  /*98b0*/  IMAD R62, R67, R58, RZ ;  /* 0x0000003a433e7224 */ /* 0x000fc400078e02ff */
[-C--:B------:R-:W-:Y:S02]  /*98c0*/  IMAD R19, R64, R61.reuse, R19 ;  /* 0x0000003d40137224 */ /* 0x080fe400078e0213 */
[C---:B------:R-:W-:Y:S02]  /*98d0*/  IMAD R77, R66.reuse, R58, R77 ;  /* 0x0000003a424d7224 */ /* 0x040fe400078e024d */
[-C--:B------:R-:W-:Y:S02]  /*98e0*/  IMAD R68, R66, R61.reuse, R73 ;  /* 0x0000003d42447224 */ /* 0x080fe400078e0249 */
[----:B------:R-:W-:Y:S02]  /*98f0*/  IMAD.U32 R71, R71, 0x2, R72 ;  /* 0x0000000247477824 */ /* 0x000fe400078e0048 */
[----:B------:R-:W-:Y:S02]  /*9900*/  IMAD R62, R63, R61, R62 ;  /* 0x0000003d3f3e7224 */ /* 0x000fe400078e023e */
[----:B------:R-:W-:-:S02]  /*9910*/  IMAD R72, R64, R67, RZ ;  /* 0x0000004340487224 */ /* 0x000fc400078e02ff */
[----:B------:R-:W-:Y:S01]  /*9920*/  IMAD R81, R56, R61, R77 ;  /* 0x0000003d38517224 */ /* 0x000fe200078e024d */
[----:B------:R-:W-:Y:S01]  /*9930*/  SHF.L.W.U32.HI R61, R19, 0x1, R68 ;  /* 0x00000001133d7819 */ /* 0x000fe20000010e44 */
[----:B------:R-:W-:Y:S01]  /*9940*/  IMAD R74, R67, R67, RZ ;  /* 0x00000043434a7224 */ /* 0x000fe200078e02ff */
[----:B------:R-:W-:Y:S01]  /*9950*/  SHF.L.W.U32.HI R75, R75, 0x1, R62 ;  /* 0x000000014b4b7819 */ /* 0x000fe20000010e3e */
[-C--:B------:R-:W-:Y:S01]  /*9960*/  IMAD R77, R66, R65.reuse, R72 ;  /* 0x00000041424d7224 */ /* 0x080fe200078e0248 */
[----:B------:R-:W-:Y:S01]  /*9970*/  SHF.L.W.U32.HI R73, R62, 0x1, R19 ;  /* 0x000000013e497819 */ /* 0x000fe20000010e13 */
[----:B------:R-:W-:Y:S01]  /*9980*/  IMAD R62, R65, R65, RZ ;  /* 0x00000041413e7224 */ /* 0x000fe200078e02ff */
[----:B------:R-:W-:Y:S01]  /*9990*/  IADD3 R61, P6, PT, R74, R61, RZ ;  /* 0x0000003d4a3d7210 */ /* 0x000fe20007fde0ff */
[----:B------:R-:W-:Y:S01]  /*99a0*/  IMAD.IADD R18, R18, 0x1, R79 ;  /* 0x0000000112127824 */ /* 0x000fe200078e024f */
[----:B------:R-:W-:Y:S01]  /*99b0*/  SHF.L.W.U32.HI R68, R68, 0x1, R81 ;  /* 0x0000000144447819 */ /* 0x000fe20000010e51 */
[----:B------:R-:W-:Y:S01]  /*99c0*/  IMAD R58, R56, R58, R77 ;  /* 0x0000003a383a7224 */ /* 0x000fe200078e024d */
[----:B------:R-:W-:Y:S01]  /*99d0*/  IADD3.X R19, PT, PT, RZ, RZ, RZ, P6, !PT ;  /* 0x000000ffff137210 */ /* 0x000fe200037fe4ff */
[----:B------:R-:W-:-:S02]  /*99e0*/  IMAD R77, R69, 0xdf490f1, RZ ;  /* 0x0df490f1454d7824 */ /* 0x000fc400078e02ff */
[C---:B------:R-:W-:Y:S01]  /*99f0*/  IMAD R83, R69.reuse, 0x681240c5, R62 ;  /* 0x681240c545537824 */ /* 0x040fe200078e023e */
[----:B------:R-:W-:Y:S01]  /*9a00*/  IADD3 R68, P6, PT, R68, R19, RZ ;  /* 0x0000001344447210 */ /* 0x000fe20007fde0ff */
[----:B------:R-:W-:Y:S01]  /*9a10*/  IMAD R79, R69, 0x47b01102, RZ ;  /* 0x47b01102454f7824 */ /* 0x000fe200078e02ff */
[----:B------:R-:W-:Y:S01]  /*9a20*/  SHF.L.W.U32.HI R62, R81, 0x1, R58 ;  /* 0x00000001513e7819 */ /* 0x000fe20000010e3a */
[----:B------:R-:W-:Y:S02]  /*9a30*/  IMAD R69, R18, -0x1b799c77, RZ ;  /* 0xe486638912457824 */ /* 0x000fe400078e02ff */
[----:B------:R-:W-:Y:S02]  /*9a40*/  IMAD R76, R70, -0x687e956f, R83 ;  /* 0x97816a91464c7824 */ /* 0x000fe400078e0253 */
[----:B------:R-:W-:Y:S02]  /*9a50*/  IMAD R83, R60, -0x782df87e, R69 ;  /* 0x87d207823c537824 */ /* 0x000fe400078e0245 */
[----:B------:R-:W-:-:S02]  /*9a60*/  IMAD R69, R66, R67, RZ ;  /* 0x0000004342457224 */ /* 0x000fc400078e02ff */
[----:B------:R-:W-:-:S04]  /*9a70*/  IMAD.WIDE.U32 R18, R60, -0x1b799c77, RZ ;  /* 0xe48663893c127825 */ /* 0x000fc800078e00ff */
[C---:B------:R-:W-:Y:S02]  /*9a80*/  IMAD R77, R70.reuse, -0x47afba4a, R77 ;  /* 0xb85045b6464d7824 */ /* 0x040fe400078e024d */
[----:B------:R-:W-:Y:S02]  /*9a90*/  IMAD R79, R70, -0x1ece5fd7, R79 ;  /* 0xe131a029464f7824 */ /* 0x000fe400078e024f */
[----:B------:R-:W-:Y:S02]  /*9aa0*/  IMAD R69, R56, R65, R69 ;  /* 0x0000004138457224 */ /* 0x000fe400078e0245 */
[----:B------:R-:W-:Y:S02]  /*9ab0*/  IMAD R70, R70, 0x30644e72, RZ ;  /* 0x30644e7246467824 */ /* 0x000fe400078e02ff */
[----:B------:R-:W-:Y:S01]  /*9ac0*/  IMAD R81, R63, R63, R62 ;  /* 0x0000003f3f517224 */ /* 0x000fe200078e023e */
[----:B------:R-:W-:Y:S01]  /*9ad0*/  SHF.L.W.U32.HI R58, R58, 0x1, R69 ;  /* 0x000000013a3a7819 */ /* 0x000fe20000010e45 */
[----:B------:R-:W-:Y:S01]  /*9ae0*/  IMAD.X R18, RZ, RZ, RZ, P6 ;  /* 0x000000ffff127224 */ /* 0x000fe200030e06ff */
[----:B------:R-:W-:Y:S01]  /*9af0*/  LOP3.LUT R70, R70, 0xfffffffe, RZ, 0xc0, !PT ;  /* 0xfffffffe46467812 */ /* 0x000fe200078ec0ff */
[----:B------:R-:W-:-:S02]  /*9b00*/  IMAD.IADD R72, R19, 0x1, R83 ;  /* 0x0000000113487824 */ /* 0x000fc400078e0253 */
[----:B------:R-:W-:Y:S02]  /*9b10*/  IMAD R74, R66, R63, RZ ;  /* 0x0000003f424a7224 */ /* 0x000fe400078e02ff */
[----:B------:R-:W-:Y:S02]  /*9b20*/  IMAD.IADD R19, R18, 0x1, R81 ;  /* 0x0000000112137824 */ /* 0x000fe400078e0251 */
[-C--:B------:R-:W-:Y:S02]  /*9b30*/  IMAD R65, R63, R64.reuse, RZ ;  /* 0x000000403f417224 */ /* 0x080fe400078e02ff */
[----:B------:R-:W-:Y:S01]  /*9b40*/  IMAD R74, R56, R67, R74 ;  /* 0x00000043384a7224 */ /* 0x000fe200078e024a */
[----:B------:R-:W-:Y:S01]  /*9b50*/  IADD3 R70, P6, PT, R70, R19, RZ ;  /* 0x0000001346467210 */ /* 0x000fe20007fde0ff */
[----:B------:R-:W-:Y:S02]  /*9b60*/  IMAD.U32 R58, R65, 0x2, R58 ;  /* 0x00000002413a7824 */ /* 0x000fe400078e003a */
[----:B------:R-:W-:Y:S01]  /*9b70*/  IMAD.X R65, RZ, RZ, RZ, P4 ;  /* 0x000000ffff417224 */ /* 0x000fe200020e06ff */
[----:B------:R-:W-:Y:S01]  /*9b80*/  SHF.L.W.U32.HI R18, R69, 0x1, R74 ;  /* 0x0000000145127819 */ /* 0x000fe20000010e4a */
[----:B------:R-:W-:-:S02]  /*9b90*/  IMAD R19, R64, R64, RZ ;  /* 0x0000004040137224 */ /* 0x000fc400078e02ff */
[----:B------:R-:W-:Y:S01]  /*9ba0*/  IMAD.X R69, RZ, RZ, RZ, P6 ;  /* 0x000000ffff457224 */ /* 0x000fe200030e06ff */
[----:B------:R-:W-:Y:S01]  /*9bb0*/  IADD3 R75, PT, PT, R65, R76, R75 ;  /* 0x0000004c414b7210 */ /* 0x000fe20007ffe04b */
[----:B------:R-:W-:Y:S01]  /*9bc0*/  IMAD R78, R60, 0xc5e1a99, R71 ;  /* 0x0c5e1a993c4e7824 */ /* 0x000fe200078e0247 */
[----:B------:R-:W-:Y:S01]  /*9bd0*/  IADD3 R19, P4, PT, R19, R18, RZ ;  /* 0x0000001213137210 */ /* 0x000fe20007f9e0ff */
[----:B------:R-:W-:Y:S01]  /*9be0*/  IMAD R67, R47, 0xdf490f1, RZ ;  /* 0x0df490f12f437824 */ /* 0x000fe200078e02ff */
[----:B------:R-:W-:Y:S01]  /*9bf0*/  IADD3 R69, P6, PT, R69, R58, RZ ;  /* 0x0000003a45457210 */ /* 0x000fe20007fde0ff */
[----:B------:R-:W-:Y:S02]  /*9c00*/  IMAD R47, R47, 0x47b01102, RZ ;  /* 0x47b011022f2f7824 */ /* 0x000fe400078e02ff */
[----:B------:R-:W-:Y:S02]  /*9c10*/  IMAD R18, R72, 0x30644e72, RZ ;  /* 0x30644e7248127824 */ /* 0x000fe400078e02ff */
[----:B------:R-:W-:-:S02]  /*9c20*/  IMAD.IADD R73, R73, 0x1, R78 ;  /* 0x0000000149497824 */ /* 0x000fc400078e024e */
[----:B------:R-:W-:Y:S02]  /*9c30*/  IMAD R65, R60, -0x7ff8138b, R75 ;  /* 0x8007ec753c417824 */ /* 0x000fe400078e024b */
[----:B------:R-:W-:Y:S01]  /*9c40*/  IMAD R58, R46, -0x1ece5fd7, R47 ;  /* 0xe131a0292e3a7824 */ /* 0x000fe200078e022f */
[----:B------:R-:W-:Y:S01]  /*9c50*/  LOP3.LUT R47, R18, 0xfffffffe, RZ, 0xc0, !PT ;  /* 0xfffffffe122f7812 */ /* 0x000fe200078ec0ff */
[----:B------:R-:W-:Y:S01]  /*9c60*/  IMAD R73, R72, 0x6871ca8d, R73 ;  /* 0x6871ca8d48497824 */ /* 0x000fe200078e0249 */
[----:B------:R-:W-:Y:S01]  /*9c70*/  IADD3.X R18, PT, PT, RZ, RZ, RZ, P6, !PT ;  /* 0x000000ffff127210 */ /* 0x000fe200037fe4ff */
[C---:B------:R-:W-:Y:S02]  /*9c80*/  IMAD R62, R46.reuse, -0x47afba4a, R67 ;  /* 0xb85045b62e3e7824 */ /* 0x040fe400078e0243 */
[----:B------:R-:W-:Y:S02]  /*9c90*/  IMAD R46, R46, 0x30644e72, RZ ;  /* 0x30644e722e2e7824 */ /* 0x000fe400078e02ff */
[----:B------:R-:W-:-:S02]  /*9ca0*/  IMAD R65, R72, 0x3c208c16, R65 ;  /* 0x3c208c1648417824 */ /* 0x000fc400078e0241 */
[----:B------:R-:W-:Y:S01]  /*9cb0*/  IMAD.X R67, RZ, RZ, RZ, P2 ;  /* 0x000000ffff437224 */ /* 0x000fe200010e06ff */
[----:B------:R-:W-:Y:S01]  /*9cc0*/  IADD3 R47, P2, P6, R18, R19, R47 ;  /* 0x00000013122f7210 */ /* 0x000fe20007e5e02f */
[----:B------:R-:W-:Y:S01]  /*9cd0*/  IMAD R76, R73, -0x1b799c77, RZ ;  /* 0xe4866389494c7824 */ /* 0x000fe200078e02ff */
[----:B------:R-:W-:Y:S01]  /*9ce0*/  LOP3.LUT R46, R46, 0xfffffffe, RZ, 0xc0, !PT ;  /* 0xfffffffe2e2e7812 */ /* 0x000fe200078ec0ff */
[----:B------:R-:W-:Y:S01]  /*9cf0*/  IMAD.WIDE.U32 R18, R65, -0x1b799c77, RZ ;  /* 0xe486638941127825 */ /* 0x000fe200078e00ff */
[----:B------:R-:W-:Y:S02]  /*9d00*/  IADD3.X R71, PT, PT, RZ, RZ, RZ, P2, P6 ;  /* 0x000000ffff477210 */ /* 0x000fe400017ec4ff */
[----:B------:R-:W-:Y:S01]  /*9d10*/  IADD3 R46, P6, P2, R67, R49, R46 ;  /* 0x00000031432e7210 */ /* 0x000fe20007ade02e */
[----:B------:R-:W-:Y:S02]  /*9d20*/  IMAD R79, R60, 0x432eb066, R79 ;  /* 0x432eb0663c4f7824 */ /* 0x000fe400078e024f */
[----:B------:R-:W-:-:S02]  /*9d30*/  IMAD R18, R65, -0x782df87e, R76 ;  /* 0x87d2078241127824 */ /* 0x000fc400078e024c */
[----:B------:R-:W-:Y:S02]  /*9d40*/  IMAD R73, R66, R64, RZ ;  /* 0x0000004042497224 */ /* 0x000fe400078e02ff */
[----:B------:R-:W-:Y:S02]  /*9d50*/  IMAD R77, R60, 0x681240c5, R77 ;  /* 0x681240c53c4d7824 */ /* 0x000fe400078e024d */
[----:B------:R-:W-:Y:S02]  /*9d60*/  IMAD R78, R72, -0x7e7ea7a3, R79 ;  /* 0x8181585d484e7824 */ /* 0x000fe400078e024f */
[----:B------:R-:W-:Y:S02]  /*9d70*/  IMAD.IADD R67, R19, 0x1, R18 ;  /* 0x0000000113437824 */ /* 0x000fe400078e0212 */
[----:B------:R-:W-:Y:S02]  /*9d80*/  IMAD R19, R60, 0xdf490f1, RZ ;  /* 0x0df490f13c137824 */ /* 0x000fe400078e02ff */
[----:B------:R-:W-:-:S02]  /*9d90*/  IMAD R73, R56, R63, R73 ;  /* 0x0000003f38497224 */ /* 0x000fc400078e0249 */
[----:B------:R-:W-:Y:S02]  /*9da0*/  IMAD R76, R72, -0x687e956f, R77 ;  /* 0x97816a91484c7824 */ /* 0x000fe400078e024d */
[C---:B------:R-:W-:Y:S01]  /*9db0*/  IMAD R63, R65.reuse, 0xc5e1a99, R78 ;  /* 0x0c5e1a99413f7824 */ /* 0x040fe200078e024e */
[----:B------:R-:W-:Y:S01]  /*9dc0*/  SHF.L.W.U32.HI R74, R74, 0x1, R73 ;  /* 0x000000014a4a7819 */ /* 0x000fe20000010e49 */
[----:B------:R-:W-:Y:S02]  /*9dd0*/  IMAD R49, R60, 0x47b01102, RZ ;  /* 0x47b011023c317824 */ /* 0x000fe400078e02ff */
[----:B------:R-:W-:Y:S02]  /*9de0*/  IMAD R60, R72, -0x47afba4a, R19 ;  /* 0xb85045b6483c7824 */ /* 0x000fe400078e0213 */
[----:B------:R-:W-:Y:S02]  /*9df0*/  IMAD R18, R65, -0x7ff8138b, R76 ;  /* 0x8007ec7541127824 */ /* 0x000fe400078e024c */
[----:B------:R-:W-:-:S02]  /*9e00*/  IMAD.IADD R68, R68, 0x1, R63 ;  /* 0x0000000144447824 */ /* 0x000fc400078e023f */
[----:B------:R-:W-:Y:S02]  /*9e10*/  IMAD R60, R65, 0x681240c5, R60 ;  /* 0x681240c5413c7824 */ /* 0x000fe400078e023c */
[----:B------:R-:W-:Y:S02]  /*9e20*/  IMAD R64, R56, R64, RZ ;  /* 0x0000004038407224 */ /* 0x000fe400078e02ff */
[----:B------:R-:W-:Y:S02]  /*9e30*/  IMAD.IADD R18, R61, 0x1, R18 ;  /* 0x000000013d127824 */ /* 0x000fe400078e0212 */
[C---:B------:R-:W-:Y:S02]  /*9e40*/  IMAD R68, R67.reuse, 0x6871ca8d, R68 ;  /* 0x6871ca8d43447824 */ /* 0x040fe400078e0244 */
[----:B------:R-:W-:Y:S02]  /*9e50*/  IMAD.X R19, RZ, RZ, RZ, P4 ;  /* 0x000000ffff137224 */ /* 0x000fe400020e06ff */
[----:B------:R-:W-:-:S02]  /*9e60*/  IMAD R75, R67, -0x687e956f, R60 ;  /* 0x97816a91434b7824 */ /* 0x000fc400078e023c */
[----:B------:R-:W-:Y:S01]  /*9e70*/  IMAD R72, R72, -0x1ece5fd7, R49 ;  /* 0xe131a02948487824 */ /* 0x000fe200078e0231 */
[----:B------:R-:W-:Y:S01]  /*9e80*/  SHF.L.W.U32.HI R49, R73, 0x1, R64 ;  /* 0x0000000149317819 */ /* 0x000fe20000010e40 */
[----:B------:R-:W-:Y:S01]  /*9e90*/  IMAD R61, R67, 0x3c208c16, R18 ;  /* 0x3c208c16433d7824 */ /* 0x000fe200078e0212 */
[----:B------:R-:W-:Y:S01]  /*9ea0*/  IADD3 R74, P4, PT, R74, R19, RZ ;  /* 0x000000134a4a7210 */ /* 0x000fe20007f9e0ff */
[----:B------:R-:W-:Y:S01]  /*9eb0*/  IMAD R68, R68, -0x1b799c77, RZ ;  /* 0xe486638944447824 */ /* 0x000fe200078e02ff */
[----:B------:R-:W-:Y:S01]  /*9ec0*/  IADD3 R70, PT, PT, R70, R75, RZ ;  /* 0x0000004b46467210 */ /* 0x000fe20007ffe0ff */
[----:B------:R-:W-:Y:S01]  /*9ed0*/  IMAD.WIDE.U32 R18, R61, -0x1b799c77, RZ ;  /* 0xe48663893d127825 */ /* 0x000fe200078e00ff */
[----:B------:R-:W-:-:S03]  /*9ee0*/  SHF.L.W.U32.HI R18, R64, 0x1, RZ ;  /* 0x0000000140127819 */ /* 0x000fc60000010eff */
[----:B------:R-:W-:Y:S02]  /*9ef0*/  IMAD R63, R61, -0x782df87e, R68 ;  /* 0x87d207823d3f7824 */ /* 0x000fe400078e0244 */
[C---:B------:R-:W-:Y:S02]  /*9f00*/  IMAD R49, R66.reuse, R66, R49 ;  /* 0x0000004242317224 */ /* 0x040fe400078e0231 */
[----:B------:R-:W-:Y:S02]  /*9f10*/  IMAD R73, R66, R56, RZ ;  /* 0x0000003842497224 */ /* 0x000fe400078e02ff */
[----:B------:R-:W-:Y:S02]  /*9f20*/  IMAD.IADD R63, R19, 0x1, R63 ;  /* 0x00000001133f7824 */ /* 0x000fe400078e023f */
[----:B------:R-:W-:Y:S02]  /*9f30*/  IMAD R70, R61, -0x7ff8138b, R70 ;  /* 0x8007ec753d467824 */ /* 0x000fe400078e0246 */
[----:B------:R-:W-:-:S02]  /*9f40*/  IMAD R72, R65, 0x432eb066, R72 ;  /* 0x432eb06641487824 */ /* 0x000fc400078e0248 */
[----:B------:R-:W-:Y:S02]  /*9f50*/  IMAD.SHL.U32 R73, R73, 0x2, RZ ;  /* 0x0000000249497824 */ /* 0x000fe400078e00ff */
[----:B------:R-:W-:Y:S01]  /*9f60*/  IMAD.X R64, RZ, RZ, R49, P4 ;  /* 0x000000ffff407224 */ /* 0x000fe200020e0631 */
[----:B------:R-:W-:Y:S01]  /*9f70*/  IADD3 R66, P4, PT, R71, R74, RZ ;  /* 0x0000004a47427210 */ /* 0x000fe20007f9e0ff */
[----:B------:R-:W-:Y:S01]  /*9f80*/  IMAD R70, R63, 0x3c208c16, R70 ;  /* 0x3c208c163f467824 */ /* 0x000fe200078e0246 */
[----:B------:R-:W-:Y:S01]  /*9f90*/  LOP3.LUT R73, R18, R73, RZ, 0xfc, !PT ;  /* 0x0000004912497212 */ /* 0x000fe200078efcff */
[C---:B------:R-:W-:Y:S01]  /*9fa0*/  IMAD R72, R67.reuse, -0x7e7ea7a3, R72 ;  /* 0x8181585d43487824 */ /* 0x040fe200078e0248 */
[----:B------:R-:W-:Y:S01]  /*9fb0*/  IADD3.X R49, PT, PT, RZ, RZ, RZ, P6, P2 ;  /* 0x000000ffff317210 */ /* 0x000fe200037e44ff */
[----:B------:R-:W-:Y:S02]  /*9fc0*/  IMAD R18, R67, 0x30644e72, RZ ;  /* 0x30644e7243127824 */ /* 0x000fe400078e02ff */
[----:B------:R-:W-:Y:S01]  /*9fd0*/  IMAD.X R19, RZ, RZ, RZ, P4 ;  /* 0x000000ffff137224 */ /* 0x000fe200020e06ff */
[----:B------:R-:W-:Y:S01]  /*9fe0*/  IADD3 R71, P4, PT, R70, 0x278302b9, RZ ;  /* 0x278302b946477810 */ /* 0x000fe20007f9e0ff */
[----:B------:R-:W-:Y:S01]  /*9ff0*/  IMAD R60, R61, 0xc5e1a99, R72 ;  /* 0x0c5e1a993d3c7824 */ /* 0x000fe200078e0248 */
[----:B------:R-:W-:Y:S01]  /*a000*/  LOP3.LUT R18, R18, 0xfffffffe, RZ, 0xc0, !PT ;  /* 0xfffffffe12127812 */ /* 0x000fe200078ec0ff */
[----:B------:R-:W-:Y:S01]  /*a010*/  IMAD R68, R65, 0xdf490f1, RZ ;  /* 0x0df490f141447824 */ /* 0x000fe200078e02ff */
[----:B------:R-:W-:Y:S01]  /*a020*/  IADD3 R71, P2, PT, R71, -0x278302b9, RZ ;  /* 0xd87cfd4747477810 */ /* 0x000fe20007f5e0ff */
[----:B------:R-:W-:-:S02]  /*a030*/  IMAD.IADD R60, R69, 0x1, R60 ;  /* 0x00000001453c7824 */ /* 0x000fc400078e023c */
[----:B------:R-:W-:Y:S01]  /*a040*/  IMAD.X R72, RZ, RZ, -0x1, P4 ;  /* 0xffffffffff487424 */ /* 0x000fe200020e06ff */
[----:B------:R-:W-:Y:S01]  /*a050*/  IADD3 R18, P4, P6, R19, R18, R64 ;  /* 0x0000001213127210 */ /* 0x000fe20007e9e040 */
[----:B------:R-:W-:Y:S02]  /*a060*/  IMAD R68, R67, -0x47afba4a, R68 ;  /* 0xb85045b643447824 */ /* 0x000fe400078e0244 */
[----:B------:R-:W-:Y:S01]  /*a070*/  IMAD R19, R63, 0x6871ca8d, R60 ;  /* 0x6871ca8d3f137824 */ /* 0x000fe200078e023c */
[----:B------:R-:W-:Y:S01]  /*a080*/  SHF.R.S32.HI R60, RZ, 0x1f, R72 ;  /* 0x0000001fff3c7819 */ /* 0x000fe20000011448 */
[----:B------:R-:W-:Y:S01]  /*a090*/  IMAD R68, R61, 0x681240c5, R68 ;  /* 0x681240c53d447824 */ /* 0x000fe200078e0244 */
[----:B------:R-:W-:Y:S01]  /*a0a0*/  IADD3.X R64, PT, PT, RZ, RZ, RZ, P4, P6 ;  /* 0x000000ffff407210 */ /* 0x000fe200027ec4ff */
[----:B------:R-:W-:Y:S01]  /*a0b0*/  IMAD R70, R65, 0x47b01102, RZ ;  /* 0x47b0110241467824 */ /* 0x000fe200078e02ff */
[----:B------:R-:W-:Y:S01]  /*a0c0*/  IADD3 R60, P4, P6, R19, -0x3c208c16, R60 ;  /* 0xc3df73ea133c7810 */ /* 0x000fe20007e9e03c */
[----:B------:R-:W-:Y:S01]  /*a0d0*/  IMAD.IADD R68, R47, 0x1, R68 ;  /* 0x000000012f447824 */ /* 0x000fe200078e0244 */
[----:B------:R-:W-:Y:S01]  /*a0e0*/  SHF.R.S32.HI R72, RZ, 0x1f, R72 ;  /* 0x0000001fff487819 */ /* 0x000fe20000011448 */
[C---:B------:R-:W-:Y:S01]  /*a0f0*/  IMAD R47, R63.reuse, 0x30644e72, RZ ;  /* 0x30644e723f2f7824 */ /* 0x040fe200078e02ff */
[----:B------:R-:W-:Y:S01]  /*a100*/  IADD3.X R65, PT, PT, RZ, RZ, RZ, P2, !PT ;  /* 0x000000ffff417210 */ /* 0x000fe200017fe4ff */
[----:B------:R-:W-:Y:S01]  /*a110*/  IMAD R19, R63, -0x687e956f, R68 ;  /* 0x97816a913f137824 */ /* 0x000fe200078e0244 */
[----:B------:R-:W-:Y:S01]  /*a120*/  IADD3.X R72, PT, PT, RZ, -0x1, R72, P4, P6 ;  /* 0xffffffffff487810 */ /* 0x000fe200027ec448 */
[----:B------:R-:W-:Y:S01]  /*a130*/  IMAD R74, R67, -0x1ece5fd7, R70 ;  /* 0xe131a029434a7824 */ /* 0x000fe200078e0246 */
[----:B------:R-:W-:Y:S01]  /*a140*/  IADD3 R64, P4, PT, R64, R73, RZ ;  /* 0x0000004940407210 */ /* 0x000fe20007f9e0ff */
[----:B------:R-:W-:Y:S01]  /*a150*/  IMAD R70, R56, R56, RZ ;  /* 0x0000003838467224 */ /* 0x000fe200078e02ff */
[----:B------:R-:W-:Y:S01]  /*a160*/  SHF.R.S32.HI R68, RZ, 0x1f, R72 ;  /* 0x0000001fff447819 */ /* 0x000fe20000011448 */
[----:B------:R-:W-:Y:S01]  /*a170*/  IMAD R58, R25, 0x432eb066, R58 ;  /* 0x432eb066193a7824 */ /* 0x000fe200078e023a */
[----:B------:R-:W-:Y:S01]  /*a180*/  IADD3 R65, P2, P6, R65, 0x3c208c16, R60 ;  /* 0x3c208c1641417810 */ /* 0x000fe20007e5e03c */
[----:B------:R-:W-:Y:S01]  /*a190*/  IMAD.X R67, RZ, RZ, RZ, P4 ;  /* 0x000000ffff437224 */ /* 0x000fe200020e06ff */
[----:B------:R-:W-:Y:S01]  /*a1a0*/  LOP3.LUT R56, R47, 0xfffffffe, RZ, 0xc0, !PT ;  /* 0xfffffffe2f387812 */ /* 0x000fe200078ec0ff */
[----:B------:R-:W-:Y:S01]  /*a1b0*/  IMAD.X R60, RZ, RZ, RZ, P5 ;  /* 0x000000ffff3c7224 */ /* 0x000fe200028e06ff */
[----:B------:R-:W-:Y:S01]  /*a1c0*/  IADD3 R68, P4, P5, R19, -0x6871ca8d, R68 ;  /* 0x978e357313447810 */ /* 0x000fe20007d9e044 */
[----:B------:R-:W-:Y:S01]  /*a1d0*/  IMAD.X R47, RZ, RZ, RZ, P1 ;  /* 0x000000ffff2f7224 */ /* 0x000fe200008e06ff */
[----:B------:R-:W-:-:S02]  /*a1e0*/  SHF.R.S32.HI R72, RZ, 0x1f, R72 ;  /* 0x0000001fff487819 */ /* 0x000fc40000011448 */
[----:B------:R-:W-:Y:S02]  /*a1f0*/  LOP3.LUT R19, R43, 0x3c208c16, RZ, 0xc0, !PT ;  /* 0x3c208c162b137812 */ /* 0x000fe400078ec0ff */
[----:B------:R-:W-:Y:S02]  /*a200*/  IADD3.X R69, PT, PT, RZ, RZ, RZ, P2, P6 ;  /* 0x000000ffff457210 */ /* 0x000fe400017ec4ff */
[----:B------:R-:W-:Y:S01]  /*a210*/  IADD3 R56, P1, P2, R67, R56, R70 ;  /* 0x0000003843387210 */ /* 0x000fe20007a3e046 */
[----:B------:R-:W-:Y:S01]  /*a220*/  IMAD R67, R61, 0x432eb066, R74 ;  /* 0x432eb0663d437824 */ /* 0x000fe200078e024a */
[----:B------:R-:W-:Y:S02]  /*a230*/  IADD3.X R72, PT, PT, RZ, -0x1, R72, P4, P5 ;  /* 0xffffffffff487810 */ /* 0x000fe400027ea448 */
[----:B------:R-:W-:Y:S01]  /*a240*/  IADD3 R19, P4, P5, R47, R19, R36 ;  /* 0x000000132f137210 */ /* 0x000fe20007d9e024 */
[----:B------:R-:W-:Y:S01]  /*a250*/  IMAD.IADD R66, R66, 0x1, R67 ;  /* 0x0000000142427824 */ /* 0x000fe200078e0243 */
[----:B------:R-:W-:-:S02]  /*a260*/  IADD3.X R47, PT, PT, RZ, RZ, RZ, P1, P2 ;  /* 0x000000ffff2f7210 */ /* 0x000fc40000fe44ff */
[----:B------:R-:W-:Y:S01]  /*a270*/  IADD3 R60, P1, PT, R57, R60, RZ ;  /* 0x0000003c393c7210 */ /* 0x000fe20007f3e0ff */
[----:B------:R-:W-:Y:S01]  /*a280*/  IMAD R73, R63, -0x7e7ea7a3, R66 ;  /* 0x8181585d3f497824 */ /* 0x000fe200078e0242 */
[----:B------:R-:W-:Y:S02]  /*a290*/  IADD3.X R57, PT, PT, RZ, RZ, RZ, P4, P5 ;  /* 0x000000ffff397210 */ /* 0x000fe400027ea4ff */
[----:B------:R-:W-:Y:S02]  /*a2a0*/  IADD3 R36, P4, PT, R71, -R24, RZ ;  /* 0x8000001847247210 */ /* 0x000fe40007f9e0ff */
[----:B------:R-:W-:Y:S02]  /*a2b0*/  IADD3 R69, P2, P6, R68, 0x6871ca8d, R69 ;  /* 0x6871ca8d44457810 */ /* 0x000fe40007e5e045 */
[----:B------:R-:W-:Y:S01]  /*a2c0*/  LOP3.LUT R67, R43, 0x6871ca8d, RZ, 0xc0, !PT ;  /* 0x6871ca8d2b437812 */ /* 0x000fe200078ec0ff */
[----:B------:R-:W-:Y:S01]  /*a2d0*/  IMAD.X R70, RZ, RZ, -0x1, P4 ;  /* 0xffffffffff467424 */ /* 0x000fe200020e06ff */
[----:B------:R-:W-:-:S02]  /*a2e0*/  SHF.R.S32.HI R68, RZ, 0x1f, R72 ;  /* 0x0000001fff447819 */ /* 0x000fc40000011448 */
[----:B------:R-:W-:Y:S02]  /*a2f0*/  IADD3 R67, P4, P5, R57, R67, R34 ;  /* 0x0000004339437210 */ /* 0x000fe40007d9e022 */
[----:B------:R-:W-:Y:S02]  /*a300*/  IADD3.X R71, PT, PT, RZ, RZ, RZ, P2, P6 ;  /* 0x000000ffff477210 */ /* 0x000fe400017ec4ff */
[----:B------:R-:W-:Y:S02]  /*a310*/  IADD3 R68, P2, P6, R73, 0x687e956f, R68 ;  /* 0x687e956f49447810 */ /* 0x000fe40007e5e044 */
[----:B------:R-:W-:Y:S02]  /*a320*/  SHF.R.S32.HI R34, RZ, 0x1f, R72 ;  /* 0x0000001fff227819 */ /* 0x000fe40000011448 */
[----:B------:R-:W-:Y:S02]  /*a330*/  SHF.R.S32.HI R66, RZ, 0x1f, R70 ;  /* 0x0000001fff427819 */ /* 0x000fe40000011446 */
[----:B------:R-:W-:-:S02]  /*a340*/  IADD3.X R57, PT, PT, RZ, RZ, RZ, P4, P5 ;  /* 0x000000ffff397210 */ /* 0x000fc400027ea4ff */
[----:B------:R-:W-:Y:S02]  /*a350*/  IADD3 R59, P4, PT, R59, R24, RZ ;  /* 0x000000183b3b7210 */ /* 0x000fe40007f9e0ff */
[----:B------:R-:W-:Y:S02]  /*a360*/  IADD3.X R34, PT, PT, RZ, -0x1, R34, P2, P6 ;  /* 0xffffffffff227810 */ /* 0x000fe400017ec422 */
[----:B------:R-:W-:Y:S01]  /*a370*/  IADD3 R24, P5, P2, R65, R66, -R22 ;  /* 0x0000004241187210 */ /* 0x000fe20007abe816 */
[----:B------:R-:W-:Y:S01]  /*a380*/  IMAD R66, R25, 0x681240c5, R62 ;  /* 0x681240c519427824 */ /* 0x000fe200078e023e */
[----:B------:R-:W-:Y:S02]  /*a390*/  LOP3.LUT R65, R43, 0x97816a91, RZ, 0xc0, !PT ;  /* 0x97816a912b417812 */ /* 0x000fe400078ec0ff */
[----:B------:R-:W-:Y:S02]  /*a3a0*/  IADD3.X R62, PT, PT, RZ, RZ, RZ, P4, !PT ;  /* 0x000000ffff3e7210 */ /* 0x000fe400027fe4ff */
[----:B------:R-:W-:-:S02]  /*a3b0*/  SHF.R.S32.HI R70, RZ, 0x1f, R70 ;  /* 0x0000001fff467819 */ /* 0x000fc40000011446 */
[----:B------:R-:W-:Y:S01]  /*a3c0*/  IADD3 R65, P4, P6, R57, R65, R26 ;  /* 0x0000004139417210 */ /* 0x000fe20007e9e01a */
[----:B------:R-:W-:Y:S01]  /*a3d0*/  IMAD R26, R61, 0xdf490f1, RZ ;  /* 0x0df490f13d1a7824 */ /* 0x000fe200078e02ff */
[----:B------:R-:W-:Y:S01]  /*a3e0*/  IADD3.X R70, PT, PT, RZ, -0x1, R70, P5, P2 ;  /* 0xffffffffff467810 */ /* 0x000fe20002fe4446 */
[----:B------:R-:W-:Y:S01]  /*a3f0*/  IMAD R57, R35, -0x687e956f, R66 ;  /* 0x97816a9123397824 */ /* 0x000fe200078e0242 */
[----:B------:R-:W-:Y:S01]  /*a400*/  IADD3 R71, P2, P5, R68, -0x687e956f, R71 ;  /* 0x97816a9144477810 */ /* 0x000fe20007d5e047 */
[----:B------:R-:W-:Y:S01]  /*a410*/  IMAD R73, R63, -0x47afba4a, R26 ;  /* 0xb85045b63f497824 */ /* 0x000fe200078e021a */
[----:B------:R-:W-:Y:S01]  /*a420*/  IADD3.X R68, PT, PT, RZ, RZ, RZ, P4, P6 ;  /* 0x000000ffff447210 */ /* 0x000fe200027ec4ff */
[----:B------:R-:W-:Y:S01]  /*a430*/  IMAD.IADD R57, R48, 0x1, R57 ;  /* 0x0000000130397824 */ /* 0x000fe200078e0239 */
[----:B------:R-:W-:Y:S01]  /*a440*/  IADD3.X R72, PT, PT, RZ, RZ, RZ, P2, P5 ;  /* 0x000000ffff487210 */ /* 0x000fe200017ea4ff */
[----:B------:R-:W-:Y:S01]  /*a450*/  IMAD.IADD R18, R18, 0x1, R73 ;  /* 0x0000000112127824 */ /* 0x000fe200078e0249 */
[----:B------:R-:W-:Y:S01]  /*a460*/  IADD3 R26, P5, P6, R62, R19, R22 ;  /* 0x000000133e1a7210 */ /* 0x000fe20007ebe016 */
[----:B------:R-:W-:Y:S01]  /*a470*/  IMAD R57, R42, -0x7ff8138b, R57 ;  /* 0x8007ec752a397824 */ /* 0x000fe200078e0239 */
[----:B------:R-:W-:-:S02]  /*a480*/  LOP3.LUT R66, R43, 0x8181585d, RZ, 0xc0, !PT ;  /* 0x8181585d2b427812 */ /* 0x000fc400078ec0ff */
[--C-:B------:R-:W-:Y:S02]  /*a490*/  SHF.R.S32.HI R73, RZ, 0x1f, R34.reuse ;  /* 0x0000001fff497819 */ /* 0x100fe40000011422 */
[----:B------:R-:W-:Y:S02]  /*a4a0*/  IADD3.X R48, PT, PT, RZ, RZ, RZ, P5, P6 ;  /* 0x000000ffff307210 */ /* 0x000fe40002fec4ff */
[----:B------:R-:W-:Y:S02]  /*a4b0*/  IADD3 R27, P2, P4, R68, R66, R27 ;  /* 0x00000042441b7210 */ /* 0x000fe40007c5e01b */
[----:B------:R-:W-:Y:S01]  /*a4c0*/  IADD3 R73, P5, P6, R18, 0x7e7ea7a3, R73 ;  /* 0x7e7ea7a312497810 */ /* 0x000fe20007ebe049 */
[C---:B------:R-:W-:Y:S01]  /*a4d0*/  IMAD.WIDE.U32 R18, R42.reuse, -0x1b799c77, RZ ;  /* 0xe48663892a127825 */ /* 0x040fe200078e00ff */
[----:B------:R-:W-:Y:S02]  /*a4e0*/  SHF.R.S32.HI R62, RZ, 0x1f, R34 ;  /* 0x0000001fff3e7819 */ /* 0x000fe40000011422 */
[----:B------:R-:W-:Y:S01]  /*a4f0*/  SHF.R.S32.HI R22, RZ, 0x1f, R70 ;  /* 0x0000001fff167819 */ /* 0x000fe20000011446 */
[----:B------:R-:W-:Y:S01]  /*a500*/  IMAD R18, R42, -0x782df87e, R45 ;  /* 0x87d207822a127824 */ /* 0x000fe200078e022d */
[----:B------:R-:W-:-:S02]  /*a510*/  LOP3.LUT R34, R43, 0xb85045b6, RZ, 0xc0, !PT ;  /* 0xb85045b62b227812 */ /* 0x000fc400078ec0ff */
[----:B------:R-:W-:Y:S01]  /*a520*/  IADD3.X R45, PT, PT, RZ, RZ, RZ, P2, P4 ;  /* 0x000000ffff2d7210 */ /* 0x000fe200017e84ff */
[----:B------:R-:W-:Y:S01]  /*a530*/  IMAD.IADD R18, R19, 0x1, R18 ;  /* 0x0000000113127824 */ /* 0x000fe200078e0212 */
[----:B------:R-:W-:Y:S02]  /*a540*/  IADD3.X R62, PT, PT, RZ, -0x1, R62, P5, P6 ;  /* 0xffffffffff3e7810 */ /* 0x000fe40002fec43e */
[----:B------:R-:W-:Y:S02]  /*a550*/  IADD3 R22, P5, P6, R69, R22, -R14 ;  /* 0x0000001645167210 */ /* 0x000fe40007ebe80e */
[----:B------:R-:W-:Y:S02]  /*a560*/  SHF.R.S32.HI R68, RZ, 0x1f, R70 ;  /* 0x0000001fff447819 */ /* 0x000fe40000011446 */
[----:B------:R-:W-:Y:S01]  /*a570*/  IADD3 R45, P2, P4, R45, R34, R23 ;  /* 0x000000222d2d7210 */ /* 0x000fe20007c5e017 */
[----:B------:R-:W-:Y:S01]  /*a580*/  IMAD R34, R61, 0x47b01102, RZ ;  /* 0x47b011023d227824 */ /* 0x000fe200078e02ff */
[----:B------:R-:W-:-:S02]  /*a590*/  IADD3.X R68, PT, PT, RZ, -0x1, R68, P5, P6 ;  /* 0xffffffffff447810 */ /* 0x000fc40002fec444 */
[----:B------:R-:W-:Y:S01]  /*a5a0*/  IADD3 R69, P5, P6, R73, -0x7e7ea7a3, R72 ;  /* 0x8181585d49457810 */ /* 0x000fe20007ebe048 */
[----:B------:R-:W-:Y:S01]  /*a5b0*/  IMAD R63, R63, -0x1ece5fd7, R34 ;  /* 0xe131a0293f3f7824 */ /* 0x000fe200078e0222 */
[----:B------:R-:W-:Y:S02]  /*a5c0*/  LOP3.LUT R66, R43, 0xe131a029, RZ, 0xc0, !PT ;  /* 0xe131a0292b427812 */ /* 0x000fe400078ec0ff */
[----:B------:R-:W-:Y:S02]  /*a5d0*/  IADD3.X R23, PT, PT, RZ, RZ, RZ, P2, P4 ;  /* 0x000000ffff177210 */ /* 0x000fe400017e84ff */
[----:B------:R-:W-:Y:S02]  /*a5e0*/  IADD3.X R61, PT, PT, RZ, RZ, RZ, P5, P6 ;  /* 0x000000ffff3d7210 */ /* 0x000fe40002fec4ff */
[----:B------:R-:W-:Y:S01]  /*a5f0*/  IADD3 R23, P2, P4, R23, R66, R37 ;  /* 0x0000004217177210 */ /* 0x000fe20007c5e025 */
[----:B------:R-:W-:Y:S01]  /*a600*/  IMAD.IADD R37, R64, 0x1, R63 ;  /* 0x0000000140257824 */ /* 0x000fe200078e023f */
[----:B------:R-:W-:Y:S01]  /*a610*/  IADD3 R34, P5, P6, R48, R67, R14 ;  /* 0x0000004330227210 */ /* 0x000fe20007ebe00e */
[----:B------:R-:W-:Y:S01]  /*a620*/  IMAD R63, R35, -0x7e7ea7a3, R58 ;  /* 0x8181585d233f7824 */ /* 0x000fe200078e023a */
[----:B------:R-:W-:-:S02]  /*a630*/  SHF.R.S32.HI R66, RZ, 0x1f, R68 ;  /* 0x0000001fff427819 */ /* 0x000fc40000011444 */
[----:B------:R-:W-:Y:S01]  /*a640*/  IADD3.X R14, PT, PT, RZ, RZ, RZ, P2, P4 ;  /* 0x000000ffff0e7210 */ /* 0x000fe200017e84ff */
[----:B------:R-:W-:Y:S01]  /*a650*/  IMAD R63, R42, 0xc5e1a99, R63 ;  /* 0x0c5e1a992a3f7824 */ /* 0x000fe200078e023f */
[----:B------:R-:W-:Y:S02]  /*a660*/  IADD3.X R19, PT, PT, RZ, RZ, RZ, P5, P6 ;  /* 0x000000ffff137210 */ /* 0x000fe40002fec4ff */
[----:B------:R-:W-:Y:S02]  /*a670*/  LOP3.LUT R48, R43, 0x30644e72, RZ, 0xc0, !PT ;  /* 0x30644e722b307812 */ /* 0x000fe400078ec0ff */
[----:B------:R-:W-:Y:S02]  /*a680*/  IADD3 RZ, P2, P4, R23, RZ, RZ ;  /* 0x000000ff17ff7210 */ /* 0x000fe40007c5e0ff */
[----:B------:R-:W-:Y:S02]  /*a690*/  IADD3 R66, P5, P6, R71, R66, -R10 ;  /* 0x0000004247427210 */ /* 0x000fe40007ebe80a */
[----:B------:R-:W-:-:S02]  /*a6a0*/  SHF.R.S32.HI R64, RZ, 0x1f, R62 ;  /* 0x0000001fff407819 */ /* 0x000fc4000001143e */
[----:B------:R-:W-:Y:S01]  /*a6b0*/  SHF.R.S32.HI R58, RZ, 0x1f, R68 ;  /* 0x0000001fff3a7819 */ /* 0x000fe20000011444 */
[----:B------:R-:W-:Y:S01]  /*a6c0*/  IMAD R68, R25, 0xdf490f1, RZ ;  /* 0x0df490f119447824 */ /* 0x000fe200078e02ff */
[----:B------:R-:W-:Y:S01]  /*a6d0*/  IADD3.X R48, PT, PT, R14, R48, R41, P2, P4 ;  /* 0x000000300e307210 */ /* 0x000fe200017e8429 */
[----:B------:R-:W-:Y:S01]  /*a6e0*/  IMAD.IADD R41, R44, 0x1, R63 ;  /* 0x000000012c297824 */ /* 0x000fe200078e023f */
[----:B------:R-:W-:Y:S01]  /*a6f0*/  IADD3 R64, P2, P4, R37, 0x47afba4a, R64 ;  /* 0x47afba4a25407810 */ /* 0x000fe20007c5e040 */
[----:B------:R-:W-:Y:S01]  /*a700*/  IMAD R43, R35, -0x47afba4a, R68 ;  /* 0xb85045b6232b7824 */ /* 0x000fe200078e0244 */
[----:B------:R-:W-:Y:S02]  /*a710*/  IADD3.X R58, PT, PT, RZ, -0x1, R58, P5, P6 ;  /* 0xffffffffff3a7810 */ /* 0x000fe40002fec43a */
[----:B------:R-:W-:Y:S02]  /*a720*/  SHF.R.S32.HI R62, RZ, 0x1f, R62 ;  /* 0x0000001fff3e7819 */ /* 0x000fe4000001143e */
[----:B------:R-:W-:-:S02]  /*a730*/  IADD3 R14, P5, PT, R59, 0x278302b9, RZ ;  /* 0x278302b93b0e7810 */ /* 0x000fc40007fbe0ff */
[----:B------:R-:W-:Y:S02]  /*a740*/  IADD3.X R62, PT, PT, RZ, -0x1, R62, P2, P4 ;  /* 0xffffffffff3e7810 */ /* 0x000fe400017e843e */
[----:B------:R-:W-:Y:S01]  /*a750*/  IADD3 R65, P4, P2, R19, R65, R10 ;  /* 0x0000004113417210 */ /* 0x000fe20007a9e00a */
[----:B------:R-:W-:Y:S01]  /*a760*/  IMAD.X R44, RZ, RZ, -0x1, P5 ;  /* 0xffffffffff2c7424 */ /* 0x000fe200028e06ff */
[----:B------:R-:W-:Y:S02]  /*a770*/  SHF.R.S32.HI R37, RZ, 0x1f, R58 ;  /* 0x0000001fff257819 */ /* 0x000fe4000001143a */
[----:B------:R-:W-:Y:S02]  /*a780*/  IADD3.X R10, PT, PT, RZ, RZ, RZ, P4, P2 ;  /* 0x000000ffff0a7210 */ /* 0x000fe400027e44ff */
[----:B------:R-:W-:Y:S02]  /*a790*/  IADD3 R19, P5, P6, R69, R37, -R12 ;  /* 0x0000002545137210 */ /* 0x000fe40007ebe80c */
[----:B------:R-:W-:-:S02]  /*a7a0*/  SHF.R.S32.HI R58, RZ, 0x1f, R58 ;  /* 0x0000001fff3a7819 */ /* 0x000fc4000001143a */
[----:B------:R-:W-:Y:S02]  /*a7b0*/  SHF.R.S32.HI R37, RZ, 0x1f, R44 ;  /* 0x0000001fff257819 */ /* 0x000fe4000001142c */
[----:B------:R-:W-:Y:S02]  /*a7c0*/  IADD3 R27, P2, P4, R10, R27, R12 ;  /* 0x0000001b0a1b7210 */ /* 0x000fe40007c5e00c */
[----:B------:R-:W-:Y:S02]  /*a7d0*/  IADD3.X R58, PT, PT, RZ, -0x1, R58, P5, P6 ;  /* 0xffffffffff3a7810 */ /* 0x000fe40002fec43a */
[----:B------:R-:W-:Y:S01]  /*a7e0*/  IADD3 R12, P5, P6, R37, -0x3c208c16, R26 ;  /* 0xc3df73ea250c7810 */ /* 0x000fe20007ebe01a */
[----:B------:R-:W-:Y:S01]  /*a7f0*/  IMAD R37, R42, 0x681240c5, R43 ;  /* 0x681240c52a257824 */ /* 0x000fe200078e022b */
[----:B------:R-:W-:Y:S02]  /*a800*/  SHF.R.S32.HI R44, RZ, 0x1f, R44 ;  /* 0x0000001fff2c7819 */ /* 0x000fe4000001142c */
[----:B------:R-:W-:-:S02]  /*a810*/  IADD3.X R26, PT, PT, RZ, RZ, RZ, P2, P4 ;  /* 0x000000ffff1a7210 */ /* 0x000fc400017e84ff */
[----:B------:R-:W-:Y:S02]  /*a820*/  IADD3 R10, P2, P4, R64, -0x47afba4a, R61 ;  /* 0xb85045b6400a7810 */ /* 0x000fe40007c5e03d */
[----:B------:R-:W-:Y:S02]  /*a830*/  SHF.R.S32.HI R43, RZ, 0x1f, R58 ;  /* 0x0000001fff2b7819 */ /* 0x000fe4000001143a */
[----:B------:R-:W-:Y:S02]  /*a840*/  IADD3.X R44, PT, PT, R44, -0x1, RZ, P5, P6 ;  /* 0xffffffff2c2c7810 */ /* 0x000fe40002fec4ff */
[----:B------:R-:W-:Y:S02]  /*a850*/  IADD3 R37, PT, PT, R46, R37, RZ ;  /* 0x000000252e257210 */ /* 0x000fe40007ffe0ff */
[----:B------:R-:W-:Y:S02]  /*a860*/  IADD3 R10, P5, P6, R10, R43, -R16 ;  /* 0x0000002b0a0a7210 */ /* 0x000fe40007ebe810 */
[----:B------:R-:W-:Y:S01]  /*a870*/  SHF.R.S32.HI R46, RZ, 0x1f, R58 ;  /* 0x0000001fff2e7819 */ /* 0x000fe2000001143a */
[----:B------:R-:W-:Y:S01]  /*a880*/  IMAD R37, R18, -0x687e956f, R37 ;  /* 0x97816a9112257824 */ /* 0x000fe200078e0225 */
[----:B------:R-:W-:-:S02]  /*a890*/  IADD3.X R59, PT, PT, RZ, RZ, RZ, P2, P4 ;  /* 0x000000ffff3b7210 */ /* 0x000fc400017e84ff */
[----:B------:R-:W-:Y:S02]  /*a8a0*/  SHF.R.S32.HI R43, RZ, 0x1f, R44 ;  /* 0x0000001fff2b7819 */ /* 0x000fe4000001142c */
[----:B------:R-:W-:Y:S02]  /*a8b0*/  IADD3 R26, P2, P4, R26, R45, R16 ;  /* 0x0000002d1a1a7210 */ /* 0x000fe40007c5e010 */
[----:B------:R-:W-:Y:S02]  /*a8c0*/  SHF.R.S32.HI R61, RZ, 0x1f, R62 ;  /* 0x0000001fff3d7819 */ /* 0x000fe4000001143e */
[----:B------:R-:W-:Y:S02]  /*a8d0*/  IADD3.X R46, PT, PT, RZ, -0x1, R46, P5, P6 ;  /* 0xffffffffff2e7810 */ /* 0x000fe40002fec42e */
[----:B------:R-:W-:Y:S02]  /*a8e0*/  IADD3 R16, P5, P6, R43, -0x6871ca8d, R34 ;  /* 0x978e35732b107810 */ /* 0x000fe40007ebe022 */
[----:B------:R-:W-:-:S02]  /*a8f0*/  SHF.R.S32.HI R45, RZ, 0x1f, R44 ;  /* 0x0000001fff2d7819 */ /* 0x000fc4000001142c */
[----:B------:R-:W-:Y:S02]  /*a900*/  IADD3.X R43, PT, PT, RZ, RZ, RZ, P2, P4 ;  /* 0x000000ffff2b7210 */ /* 0x000fe400017e84ff */
[----:B------:R-:W-:Y:S01]  /*a910*/  IADD3 R34, P2, P4, R56, 0x1ece5fd7, R61 ;  /* 0x1ece5fd738227810 */ /* 0x000fe20007c5e03d */
[----:B------:R-:W-:Y:S01]  /*a920*/  IMAD R56, R25, 0x47b01102, RZ ;  /* 0x47b0110219387824 */ /* 0x000fe200078e02ff */
[----:B------:R-:W-:Y:S02]  /*a930*/  SHF.R.S32.HI R44, RZ, 0x1f, R62 ;  /* 0x0000001fff2c7819 */ /* 0x000fe4000001143e */
[----:B------:R-:W-:Y:S02]  /*a940*/  IADD3.X R45, PT, PT, R45, -0x1, RZ, P5, P6 ;  /* 0xffffffff2d2d7810 */ /* 0x000fe40002fec4ff */
[----:B------:R-:W-:Y:S02]  /*a950*/  IADD3 R60, P5, PT, R49, R60, RZ ;  /* 0x0000003c313c7210 */ /* 0x000fe40007fbe0ff */
[----:B------:R-:W-:-:S02]  /*a960*/  IADD3.X R49, PT, PT, RZ, -0x1, R44, P2, P4 ;  /* 0xffffffffff317810 */ /* 0x000fc400017e842c */
[----:B------:R-:W-:Y:S01]  /*a970*/  IADD3 R34, P2, P4, R34, -0x1ece5fd7, R59 ;  /* 0xe131a02922227810 */ /* 0x000fe20007c5e03b */
[C---:B------:R-:W-:Y:S01]  /*a980*/  IMAD R59, R35.reuse, -0x1ece5fd7, R56 ;  /* 0xe131a029233b7824 */ /* 0x040fe200078e0238 */
[----:B------:R-:W-:Y:S01]  /*a990*/  SHF.R.S32.HI R25, RZ, 0x1f, R46 ;  /* 0x0000001fff197819 */ /* 0x000fe2000001142e */
[----:B------:R-:W-:Y:S01]  /*a9a0*/  IMAD R56, R18, 0x6871ca8d, R41 ;  /* 0x6871ca8d12387824 */ /* 0x000fe200078e0229 */
[----:B------:R-:W-:Y:S01]  /*a9b0*/  IADD3.X R44, PT, PT, RZ, RZ, RZ, P2, P4 ;  /* 0x000000ffff2c7210 */ /* 0x000fe200017e84ff */
[----:B------:R-:W-:Y:S01]  /*a9c0*/  IMAD R59, R42, 0x432eb066, R59 ;  /* 0x432eb0662a3b7824 */ /* 0x000fe200078e023b */
[----:B------:R-:W-:Y:S01]  /*a9d0*/  IADD3 R34, P2, P4, R34, R25, -R20 ;  /* 0x0000001922227210 */ /* 0x000fe20007c5e814 */
[----:B------:R-:W-:Y:S01]  /*a9e0*/  IMAD R35, R35, 0x30644e72, RZ ;  /* 0x30644e7223237824 */ /* 0x000fe200078e02ff */
[----:B------:R-:W-:Y:S01]  /*a9f0*/  SHF.R.S32.HI R25, RZ, 0x1f, R46 ;  /* 0x0000001fff197819 */ /* 0x000fe2000001142e */
[----:B------:R-:W-:Y:S01]  /*aa00*/  IMAD R46, R18, 0x3c208c16, R57 ;  /* 0x3c208c16122e7824 */ /* 0x000fe200078e0239 */
[----:B------:R-:W-:-:S02]  /*aa10*/  SHF.R.S32.HI R57, RZ, 0x1f, R49 ;  /* 0x0000001fff397819 */ /* 0x000fc40000011431 */
[----:B------:R-:W-:Y:S02]  /*aa20*/  IADD3.X R25, PT, PT, RZ, -0x1, R25, P2, P4 ;  /* 0xffffffffff197810 */ /* 0x000fe400017e8419 */
[----:B------:R-:W-:Y:S02]  /*aa30*/  IADD3 R46, P2, PT, R46, 0x278302b9, RZ ;  /* 0x278302b92e2e7810 */ /* 0x000fe40007f5e0ff */
[----:B------:R-:W-:Y:S02]  /*aa40*/  IADD3 R43, P4, P6, R43, R23, R20 ;  /* 0x000000172b2b7210 */ /* 0x000fe40007e9e014 */
[----:B------:R-:W-:Y:S01]  /*aa50*/  IADD3 R57, PT, PT, R44, R57, R47 ;  /* 0x000000392c397210 */ /* 0x000fe20007ffe02f */
[----:B------:R-:W-:Y:S01]  /*aa60*/  IMAD.X R58, RZ, RZ, -0x1, P2 ;  /* 0xffffffffff3a7424 */ /* 0x000fe200010e06ff */
[----:B------:R-:W-:Y:S01]  /*aa70*/  SHF.R.S32.HI R20, RZ, 0x1f, R25 ;  /* 0x0000001fff147819 */ /* 0x000fe20000011419 */
[----:B------:R-:W-:Y:S01]  /*aa80*/  IMAD.IADD R47, R60, 0x1, R59 ;  /* 0x000000013c2f7824 */ /* 0x000fe200078e023b */
[----:B------:R-:W-:Y:S01]  /*aa90*/  IADD3.X R23, PT, PT, RZ, RZ, RZ, P4, P6 ;  /* 0x000000ffff177210 */ /* 0x000fe200027ec4ff */
[----:B------:R-:W-:Y:S01]  /*aaa0*/  IMAD.X R59, RZ, RZ, RZ, P5 ;  /* 0x000000ffff3b7224 */ /* 0x000fe200028e06ff */
[----:B------:R-:W-:-:S02]  /*aab0*/  IADD3 R57, P2, P4, R57, R20, -R39 ;  /* 0x0000001439397210 */ /* 0x000fc40007c5e827 */
[----:B------:R-:W-:Y:S02]  /*aac0*/  SHF.R.S32.HI R20, RZ, 0x1f, R25 ;  /* 0x0000001fff147819 */ /* 0x000fe40000011419 */
[----:B------:R-:W-:Y:S02]  /*aad0*/  SHF.R.S32.HI R49, RZ, 0x1f, R58 ;  /* 0x0000001fff317819 */ /* 0x000fe4000001143a */
[----:B------:R-:W-:Y:S02]  /*aae0*/  IADD3.X R20, PT, PT, RZ, -0x1, R20, P2, P4 ;  /* 0xffffffffff147810 */ /* 0x000fe400017e8414 */
[----:B------:R-:W-:Y:S02]  /*aaf0*/  IADD3 RZ, P6, PT, RZ, R43, RZ ;  /* 0x0000002bffff7210 */ /* 0x000fe40007fde0ff */
[----:B------:R-:W-:Y:S02]  /*ab00*/  SHF.R.S32.HI R44, RZ, 0x1f, R45 ;  /* 0x0000001fff2c7819 */ /* 0x000fe4000001142d */
[----:B------:R-:W-:-:S02]  /*ab10*/  LOP3.LUT R25, R20, 0xd87cfd47, RZ, 0xc0, !PT ;  /* 0xd87cfd4714197812 */ /* 0x000fc400078ec0ff */
[----:B------:R-:W-:Y:S01]  /*ab20*/  IADD3 R49, P2, P4, R56, -0x3c208c16, R49 ;  /* 0xc3df73ea38317810 */ /* 0x000fe20007c5e031 */
[----:B------:R-:W-:Y:S01]  /*ab30*/  IMAD.X R56, RZ, RZ, R38, P1 ;  /* 0x000000ffff387224 */ /* 0x000fe200008e0626 */
[----:B------:R-:W-:Y:S02]  /*ab40*/  IADD3.X R39, PT, PT, R23, R48, R39, P6, P3 ;  /* 0x0000003017277210 */ /* 0x000fe400037e6427 */
[----:B------:R-:W-:Y:S02]  /*ab50*/  IADD3 R23, P6, P3, R44, 0x687e956f, R65 ;  /* 0x687e956f2c177810 */ /* 0x000fe40007bde041 */
[----:B------:R-:W-:Y:S02]  /*ab60*/  IADD3 R41, P1, PT, R46, -0x278302b9, RZ ;  /* 0xd87cfd472e297810 */ /* 0x000fe40007f3e0ff */
[----:B------:R-:W-:Y:S01]  /*ab70*/  IADD3 R44, P5, PT, R25, R36, RZ ;  /* 0x00000024192c7210 */ /* 0x000fe20007fbe0ff */
[----:B------:R-:W-:Y:S01]  /*ab80*/  IMAD R25, R42, 0xdf490f1, RZ ;  /* 0x0df490f12a197824 */ /* 0x000fe200078e02ff */
[----:B------:R-:W-:Y:S01]  /*ab90*/  LOP3.LUT R38, R35, 0xfffffffe, RZ, 0xc0, !PT ;  /* 0xfffffffe23267812 */ /* 0x000fe200078ec0ff */
[----:B------:R-:W-:Y:S01]  /*aba0*/  IMAD.X R36, RZ, RZ, RZ, P1 ;  /* 0x000000ffff247224 */ /* 0x000fe200008e06ff */
[----:B------:R-:W-:Y:S01]  /*abb0*/  SHF.R.S32.HI R48, RZ, 0x1f, R45 ;  /* 0x0000001fff307819 */ /* 0x000fe2000001142d */
[----:B------:R-:W-:Y:S01]  /*abc0*/  IMAD.X R35, RZ, RZ, RZ, P5 ;  /* 0x000000ffff237224 */ /* 0x000fe200028e06ff */
[----:B------:R-:W-:Y:S01]  /*abd0*/  IADD3 R38, P1, P5, R59, R56, R38 ;  /* 0x000000383b267210 */ /* 0x000fe20007d3e026 */
[----:B------:R-:W-:Y:S01]  /*abe0*/  IMAD R61, R18, -0x47afba4a, R25 ;  /* 0xb85045b6123d7824 */ /* 0x000fe200078e0219 */
[----:B------:R-:W-:Y:S01]  /*abf0*/  LOP3.LUT R25, R20, 0x3c208c16, RZ, 0xc0, !PT ;  /* 0x3c208c1614197812 */ /* 0x000fe200078ec0ff */
[----:B------:R-:W-:Y:S01]  /*ac00*/  IMAD R56, R18, 0x30644e72, RZ ;  /* 0x30644e7212387824 */ /* 0x000fe200078e02ff */
[----:B------:R-:W-:-:S02]  /*ac10*/  IADD3.X R48, PT, PT, R48, -0x1, RZ, P6, P3 ;  /* 0xffffffff30307810 */ /* 0x000fc400037e64ff */
[----:B------:R-:W-:Y:S02]  /*ac20*/  IADD3.X R59, PT, PT, RZ, RZ, RZ, P1, P5 ;  /* 0x000000ffff3b7210 */ /* 0x000fe40000fea4ff */
[----:B------:R-:W-:Y:S01]  /*ac30*/  IADD3 R45, P1, P6, R36, 0x3c208c16, R49 ;  /* 0x3c208c16242d7810 */ /* 0x000fe20007e3e031 */
[----:B------:R-:W-:Y:S01]  /*ac40*/  IMAD R49, R42, 0x47b01102, RZ ;  /* 0x47b011022a317824 */ /* 0x000fe200078e02ff */
[----:B------:R-:W-:Y:S02]  /*ac50*/  IADD3 R24, P3, P5, R35, R25, R24 ;  /* 0x0000001923187210 */ /* 0x000fe40007d7e018 */
[----:B------:R-:W-:Y:S01]  /*ac60*/  SHF.R.S32.HI R36, RZ, 0x1f, R48 ;  /* 0x0000001fff247819 */ /* 0x000fe20000011430 */
[----:B------:R-:W-:Y:S01]  /*ac70*/  IMAD R49, R18, -0x1ece5fd7, R49 ;  /* 0xe131a02912317824 */ /* 0x000fe200078e0231 */
[----:B------:R-:W-:Y:S02]  /*ac80*/  SHF.R.S32.HI R58, RZ, 0x1f, R58 ;  /* 0x0000001fff3a7819 */ /* 0x000fe4000001143a */
[----:B------:R-:W-:-:S02]  /*ac90*/  IADD3.X R25, PT, PT, RZ, RZ, RZ, P3, P5 ;  /* 0x000000ffff197210 */ /* 0x000fc40001fea4ff */
[----:B------:R-:W-:Y:S02]  /*aca0*/  IADD3 R27, P3, P5, R36, 0x7e7ea7a3, R27 ;  /* 0x7e7ea7a3241b7810 */ /* 0x000fe40007d7e01b */
[----:B------:R-:W-:Y:S02]  /*acb0*/  SHF.R.S32.HI R48, RZ, 0x1f, R48 ;  /* 0x0000001fff307819 */ /* 0x000fe40000011430 */
[----:B------:R-:W-:Y:S02]  /*acc0*/  LOP3.LUT R65, R20, 0x6871ca8d, RZ, 0xc0, !PT ;  /* 0x6871ca8d14417812 */ /* 0x000fe400078ec0ff */
[----:B------:R-:W-:Y:S02]  /*acd0*/  IADD3.X R58, PT, PT, RZ, -0x1, R58, P2, P4 ;  /* 0xffffffffff3a7810 */ /* 0x000fe400017e843a */
[----:B------:R-:W-:Y:S02]  /*ace0*/  IADD3.X R48, PT, PT, R48, -0x1, RZ, P3, P5 ;  /* 0xffffffff30307810 */ /* 0x000fe40001fea4ff */
[----:B------:R-:W-:-:S02]  /*acf0*/  IADD3 R46, P2, PT, R59, R40, RZ ;  /* 0x000000283b2e7210 */ /* 0x000fc40007f5e0ff */
[----:B------:R-:W-:Y:S01]  /*ad00*/  IADD3 R65, P3, P4, R25, R65, R22 ;  /* 0x0000004119417210 */ /* 0x000fe20007c7e016 */
[----:B------:R-:W-:Y:S01]  /*ad10*/  IMAD.SHL.U32 R22, R45, 0x2, RZ ;  /* 0x000000022d167824 */ /* 0x000fe200078e00ff */
[----:B------:R-:W-:Y:S01]  /*ad20*/  SHF.R.S32.HI R40, RZ, 0x1f, R58 ;  /* 0x0000001fff287819 */ /* 0x000fe2000001143a */
[----:B------:R-:W-:Y:S01]  /*ad30*/  IMAD.IADD R46, R46, 0x1, R49 ;  /* 0x000000012e2e7824 */ /* 0x000fe200078e0231 */
[----:B------:R-:W-:Y:S01]  /*ad40*/  SHF.R.U64 R25, R41, 0x1f, RZ ;  /* 0x0000001f29197819 */ /* 0x000fe200000012ff */
[----:B------:R-:W-:Y:S01]  /*ad50*/  IMAD.X R49, RZ, RZ, RZ, P2 ;  /* 0x000000ffff317224 */ /* 0x000fe200010e06ff */
[----:B------:R-:W-:Y:S02]  /*ad60*/  IADD3.X R36, PT, PT, RZ, RZ, RZ, P3, P4 ;  /* 0x000000ffff247210 */ /* 0x000fe40001fe84ff */
[----:B------:R-:W-:Y:S02]  /*ad70*/  IADD3 R40, P3, P4, R37, -0x6871ca8d, R40 ;  /* 0x978e357325287810 */ /* 0x000fe40007c7e028 */
[----:B------:R-:W-:-:S02]  /*ad80*/  LOP3.LUT R22, R22, R25, RZ, 0xfc, !PT ;  /* 0x0000001916167212 */ /* 0x000fc400078efcff */
[----:B------:R-:W-:Y:S02]  /*ad90*/  SHF.R.S32.HI R58, RZ, 0x1f, R58 ;  /* 0x0000001fff3a7819 */ /* 0x000fe4000001143a */
[----:B------:R-:W-:Y:S02]  /*ada0*/  LOP3.LUT R37, R20, 0x97816a91, RZ, 0xc0, !PT ;  /* 0x97816a9114257812 */ /* 0x000fe400078ec0ff */
[----:B------:R-:W-:Y:S02]  /*adb0*/  SHF.R.S32.HI R25, RZ, 0x1f, R48 ;  /* 0x0000001fff197819 */ /* 0x000fe40000011430 */
[----:B------:R-:W-:Y:S02]  /*adc0*/  IADD3.X R58, PT, PT, RZ, -0x1, R58, P3, P4 ;  /* 0xffffffffff3a7810 */ /* 0x000fe40001fe843a */
[----:B------:R-:W-:Y:S01]  /*add0*/  IADD3 R66, P2, P5, R36, R37, R66 ;  /* 0x0000002524427210 */ /* 0x000fe20007d5e042 */
[----:B------:R-:W-:Y:S01]  /*ade0*/  IMAD R36, R18, -0x7e7ea7a3, R47 ;  /* 0x8181585d12247824 */ /* 0x000fe200078e022f */
[----:B------:R-:W-:-:S02]  /*adf0*/  IADD3 R25, P4, P3, R26, 0x47afba4a, R25 ;  /* 0x47afba4a1a197810 */ /* 0x000fc40007b9e019 */
[----:B------:R-:W-:Y:S02]  /*ae00*/  SHF.R.S32.HI R48, RZ, 0x1f, R48 ;  /* 0x0000001fff307819 */ /* 0x000fe40000011430 */
[----:B------:R-:W-:Y:S02]  /*ae10*/  SHF.R.S32.HI R37, RZ, 0x1f, R58 ;  /* 0x0000001fff257819 */ /* 0x000fe4000001143a */
[----:B------:R-:W-:Y:S02]  /*ae20*/  LOP3.LUT R26, R20, 0x8181585d, RZ, 0xc0, !PT ;  /* 0x8181585d141a7812 */ /* 0x000fe400078ec0ff */
[----:B------:R-:W-:Y:S02]  /*ae30*/  IADD3.X R47, PT, PT, RZ, RZ, RZ, P2, P5 ;  /* 0x000000ffff2f7210 */ /* 0x000fe400017ea4ff */
[----:B------:R-:W-:Y:S02]  /*ae40*/  IADD3.X R48, PT, PT, RZ, -0x1, R48, P4, P3 ;  /* 0xffffffffff307810 */ /* 0x000fe400027e6430 */
[----:B------:R-:W-:-:S02]  /*ae50*/  IADD3 R37, P2, P5, R36, 0x687e956f, R37 ;  /* 0x687e956f24257810 */ /* 0x000fc40007d5e025 */
[----:B------:R-:W-:Y:S02]  /*ae60*/  IADD3 R47, P3, P4, R47, R26, R19 ;  /* 0x0000001a2f2f7210 */ /* 0x000fe40007c7e013 */
[----:B------:R-:W-:Y:S02]  /*ae70*/  SHF.R.S32.HI R58, RZ, 0x1f, R58 ;  /* 0x0000001fff3a7819 */ /* 0x000fe4000001143a */
[----:B------:R-:W-:Y:S02]  /*ae80*/  SHF.R.S32.HI R26, RZ, 0x1f, R48 ;  /* 0x0000001fff1a7819 */ /* 0x000fe40000011430 */
[----:B------:R-:W-:Y:S02]  /*ae90*/  LOP3.LUT R56, R56, 0xfffffffe, RZ, 0xc0, !PT ;  /* 0xfffffffe38387812 */ /* 0x000fe400078ec0ff */
[----:B------:R-:W-:Y:S02]  /*aea0*/  IADD3.X R58, PT, PT, RZ, -0x1, R58, P2, P5 ;  /* 0xffffffffff3a7810 */ /* 0x000fe400017ea43a */
[----:B------:R-:W-:-:S02]  /*aeb0*/  IADD3.X R18, PT, PT, RZ, RZ, RZ, P3, P4 ;  /* 0x000000ffff127210 */ /* 0x000fc40001fe84ff */
[----:B------:R-:W-:Y:S02]  /*aec0*/  IADD3 R26, P4, P5, R43, 0x1ece5fd7, R26 ;  /* 0x1ece5fd72b1a7810 */ /* 0x000fe40007d9e01a */
[----:B------:R-:W-:Y:S02]  /*aed0*/  SHF.R.S32.HI R48, RZ, 0x1f, R48 ;  /* 0x0000001fff307819 */ /* 0x000fe40000011430 */
[----:B------:R-:W-:Y:S02]  /*aee0*/  IADD3 R56, P2, P3, R49, R56, R21 ;  /* 0x0000003831387210 */ /* 0x000fe40007b5e015 */
[----:B------:R-:W-:Y:S02]  /*aef0*/  LOP3.LUT R49, R20, 0xb85045b6, RZ, 0xc0, !PT ;  /* 0xb85045b614317812 */ /* 0x000fe400078ec0ff */
[----:B------:R-:W-:Y:S02]  /*af00*/  IADD3 R35, PT, PT, R38, R61, RZ ;  /* 0x0000003d26237210 */ /* 0x000fe40007ffe0ff */
[----:B------:R-:W-:-:S02]  /*af10*/  SHF.R.S32.HI R36, RZ, 0x1f, R58 ;  /* 0x0000001fff247819 */ /* 0x000fc4000001143a */
[----:B------:R-:W-:Y:S02]  /*af20*/  IADD3.X R48, PT, PT, RZ, -0x1, R48, P4, P5 ;  /* 0xffffffffff307810 */ /* 0x000fe400027ea430 */
[----:B------:R-:W-:Y:S01]  /*af30*/  IADD3 R49, P4, P5, R18, R49, R10 ;  /* 0x0000003112317210 */ /* 0x000fe20007d9e00a */
[----:B------:R-:W-:Y:S01]  /*af40*/  IMAD.SHL.U32 R10, R41, 0x2, RZ ;  /* 0x00000002290a7824 */ /* 0x000fe200078e00ff */
[----:B------:R-:W-:Y:S02]  /*af50*/  IADD3.X R61, PT, PT, RZ, RZ, RZ, P2, P3 ;  /* 0x000000ffff3d7210 */ /* 0x000fe400017e64ff */
[----:B------:R-:W-:Y:S02]  /*af60*/  IADD3 R35, P2, P3, R35, 0x7e7ea7a3, R36 ;  /* 0x7e7ea7a323237810 */ /* 0x000fe40007b5e024 */
[----:B------:R-:W-:Y:S02]  /*af70*/  SHF.R.S32.HI R38, RZ, 0x1f, R48 ;  /* 0x0000001fff267819 */ /* 0x000fe40000011430 */
[----:B------:R-:W-:-:S02]  /*af80*/  SHF.R.S32.HI R58, RZ, 0x1f, R58 ;  /* 0x0000001fff3a7819 */ /* 0x000fc4000001143a */
[----:B------:R-:W-:Y:S02]  /*af90*/  LOP3.LUT R19, R20, 0xe131a029, RZ, 0xc0, !PT ;  /* 0xe131a02914137812 */ /* 0x000fe400078ec0ff */
[----:B------:R-:W-:Y:S02]  /*afa0*/  IADD3.X R36, PT, PT, RZ, RZ, RZ, P4, P5 ;  /* 0x000000ffff247210 */ /* 0x000fe400027ea4ff */
[----:B------:R-:W-:Y:S02]  /*afb0*/  IADD3 R38, P4, P5, R39, -0x30644e72, R38 ;  /* 0xcf9bb18e27267810 */ /* 0x000fe40007d9e026 */
[----:B------:R-:W-:Y:S02]  /*afc0*/  IADD3.X R58, PT, PT, RZ, -0x1, R58, P2, P3 ;  /* 0xffffffffff3a7810 */ /* 0x000fe400017e643a */
[----:B------:R-:W-:Y:S02]  /*afd0*/  SHF.R.S32.HI R48, RZ, 0x1f, R48 ;  /* 0x0000001fff307819 */ /* 0x000fe40000011430 */
[----:B------:R-:W-:-:S02]  /*afe0*/  IADD3 R36, P2, P3, R36, R19, R34 ;  /* 0x0000001324247210 */ /* 0x000fc40007b5e022 */
[----:B------:R-:W-:Y:S02]  /*aff0*/  IADD3.X R48, PT, PT, RZ, -0x1, R48, P4, P5 ;  /* 0xffffffffff307810 */ /* 0x000fe400027ea430 */
[----:B------:R-:W-:Y:S02]  /*b000*/  IADD3.X R21, PT, PT, RZ, RZ, RZ, P2, P3 ;  /* 0x000000ffff157210 */ /* 0x000fe400017e64ff */
[----:B------:R-:W-:Y:S02]  /*b010*/  LOP3.LUT R18, R20, 0x30644e72, RZ, 0xc0, !PT ;  /* 0x30644e7214127812 */ /* 0x000fe400078ec0ff */
[----:B------:R-:W-:Y:S02]  /*b020*/  IADD3 RZ, P2, P3, R36, RZ, RZ ;  /* 0x000000ff24ff7210 */ /* 0x000fe40007b5e0ff */
[----:B------:R-:W-:Y:S02]  /*b030*/  LOP3.LUT R20, R10, 0xfffffffe, RZ, 0xc0, !PT ;  /* 0xfffffffe0a147812 */ /* 0x000fe400078ec0ff */
[----:B------:R-:W-:-:S02]  /*b040*/  LOP3.LUT R19, R48, 0xd87cfd47, RZ, 0xc0, !PT ;  /* 0xd87cfd4730137812 */ /* 0x000fc400078ec0ff */
[----:B------:R-:W-:Y:S02]  /*b050*/  IADD3.X R57, PT, PT, R21, R18, R57, P2, P3 ;  /* 0x0000001215397210 */ /* 0x000fe400017e6439 */
[----:B------:R-:W-:Y:S02]  /*b060*/  IADD3 R20, P2, PT, R20, 0x278302b9, RZ ;  /* 0x278302b914147810 */ /* 0x000fe40007f5e0ff */
[----:B------:R-:W-:Y:S02]  /*b070*/  IADD3 R10, P3, PT, R19, R14, RZ ;  /* 0x0000000e130a7210 */ /* 0x000fe40007f7e0ff */
[--C-:B------:R-:W-:Y:S01]  /*b080*/  SHF.R.S32.HI R39, RZ, 0x1f, R58.reuse ;  /* 0x0000001fff277819 */ /* 0x100fe2000001143a */
[----:B------:R-:W-:Y:S01]  /*b090*/  IMAD.X R18, RZ, RZ, -0x1, P2 ;  /* 0xffffffffff127424 */ /* 0x000fe200010e06ff */
[----:B------:R-:W-:Y:S01]  /*b0a0*/  SHF.R.S32.HI R58, RZ, 0x1f, R58 ;  /* 0x0000001fff3a7819 */ /* 0x000fe2000001143a */
[----:B------:R-:W-:Y:S01]  /*b0b0*/  IMAD.X R42, RZ, RZ, RZ, P3 ;  /* 0x000000ffff2a7224 */ /* 0x000fe200018e06ff */
[----:B------:R-:W-:-:S02]  /*b0c0*/  IADD3 R46, P5, P4, R46, 0x47afba4a, R39 ;  /* 0x47afba4a2e2e7810 */ /* 0x000fc40007cbe027 */
[----:B------:R-:W-:Y:S02]  /*b0d0*/  IADD3.X R39, PT, PT, RZ, RZ, RZ, P1, P6 ;  /* 0x000000ffff277210 */ /* 0x000fe40000fec4ff */
[----:B------:R-:W-:Y:S02]  /*b0e0*/  LOP3.LUT R21, R48, 0x3c208c16, RZ, 0xc0, !PT ;  /* 0x3c208c1630157812 */ /* 0x000fe400078ec0ff */
[----:B------:R-:W-:Y:S01]  /*b0f0*/  IADD3 R41, P1, PT, R44, -R41, RZ ;  /* 0x800000292c297210 */ /* 0x000fe20007f3e0ff */
[----:B------:R-:W-:Y:S01]  /*b100*/  IMAD R44, R10, R10, RZ ;  /* 0x0000000a0a2c7224 */ /* 0x000fe200078e02ff */
[----:B------:R-:W-:Y:S02]  /*b110*/  SHF.R.S32.HI R19, RZ, 0x1f, R18 ;  /* 0x0000001fff137819 */ /* 0x000fe40000011412 */
[----:B------:R-:W-:Y:S01]  /*b120*/  IADD3.X R58, PT, PT, RZ, -0x1, R58, P5, P4 ;  /* 0xffffffffff3a7810 */ /* 0x000fe20002fe843a */
[----:B------:R-:W-:Y:S01]  /*b130*/  IMAD.X R67, RZ, RZ, -0x1, P1 ;  /* 0xffffffffff437424 */ /* 0x000fe200008e06ff */
[----:B------:R-:W-:-:S02]  /*b140*/  IADD3 R21, P4, P5, R42, R21, R12 ;  /* 0x000000152a157210 */ /* 0x000fc40007d9e00c */
[--C-:B------:R-:W-:Y:S02]  /*b150*/  IADD3 R14, P2, P3, R40, 0x6871ca8d, R39.reuse ;  /* 0x6871ca8d280e7810 */ /* 0x100fe40007b5e027 */
[----:B------:R-:W-:Y:S01]  /*b160*/  IADD3 R22, P1, P6, R19, -0x3c208c16, R22 ;  /* 0xc3df73ea13167810 */ /* 0x000fe20007e3e016 */
[----:B------:R-:W-:Y:S01]  /*b170*/  IMAD R42, R10, R21, RZ ;  /* 0x000000150a2a7224 */ /* 0x000fe200078e02ff */
[----:B------:R-:W-:Y:S02]  /*b180*/  LOP3.LUT R19, R48, 0x6871ca8d, RZ, 0xc0, !PT ;  /* 0x6871ca8d30137812 */ /* 0x000fe400078ec0ff */
[----:B------:R-:W-:Y:S02]  /*b190*/  IADD3.X R12, PT, PT, RZ, RZ, RZ, P4, P5 ;  /* 0x000000ffff0c7210 */ /* 0x000fe400027ea4ff */
[----:B------:R-:W-:Y:S02]  /*b1a0*/  SHF.R.U64 R39, R45, 0x1f, R39 ;  /* 0x0000001f2d277819 */ /* 0x000fe40000001227 */
[----:B------:R-:W-:-:S02]  /*b1b0*/  SHF.L.U32 R34, R14, 0x1, RZ ;  /* 0x000000010e227819 */ /* 0x000fc400000006ff */
[----:B------:R-:W-:Y:S02]  /*b1c0*/  SHF.R.S32.HI R40, RZ, 0x1f, R18 ;  /* 0x0000001fff287819 */ /* 0x000fe40000011412 */
[----:B------:R-:W-:Y:S02]  /*b1d0*/  SHF.R.S32.HI R18, RZ, 0x1f, R67 ;  /* 0x0000001fff127819 */ /* 0x000fe40000011443 */
[----:B------:R-:W-:Y:S01]  /*b1e0*/  IADD3 R12, P4, P5, R12, R19, R16 ;  /* 0x000000130c0c7210 */ /* 0x000fe20007d9e010 */
[----:B------:R-:W-:Y:S01]  /*b1f0*/  IMAD.SHL.U32 R16, R42, 0x2, RZ ;  /* 0x000000022a107824 */ /* 0x000fe200078e00ff */
[----:B------:R-:W-:Y:S02]  /*b200*/  LOP3.LUT R34, R34, 0x1, R39, 0xf8, !PT ;  /* 0x0000000122227812 */ /* 0x000fe400078ef827 */
[----:B------:R-:W-:Y:S01]  /*b210*/  IADD3.X R39, PT, PT, RZ, RZ, RZ, P2, P3 ;  /* 0x000000ffff277210 */ /* 0x000fe200017e64ff */
[----:B------:R-:W-:Y:S01]  /*b220*/  IMAD R59, R16, -0x1b799c77, RZ ;  /* 0xe4866389103b7824 */ /* 0x000fe200078e02ff */
[----:B------:R-:W-:Y:S01]  /*b230*/  IADD3 R45, P2, P3, R24, R18, -R45 ;  /* 0x00000012182d7210 */ /* 0x000fe20007b5e82d */
[----:B------:R-:W-:Y:S01]  /*b240*/  IMAD.WIDE.U32 R18, R44, -0x1b799c77, RZ ;  /* 0xe48663892c127825 */ /* 0x000fe200078e00ff */
[----:B------:R-:W-:-:S02]  /*b250*/  SHF.R.S32.HI R67, RZ, 0x1f, R67 ;  /* 0x0000001fff437819 */ /* 0x000fc40000011443 */
[--C-:B------:R-:W-:Y:S01]  /*b260*/  SHF.R.S32.HI R43, RZ, 0x1f, R58.reuse ;  /* 0x0000001fff2b7819 */ /* 0x100fe2000001143a */
[----:B------:R-:W-:Y:S01]  /*b270*/  IMAD R59, R44, -0x782df87e, R59 ;  /* 0x87d207822c3b7824 */ /* 0x000fe200078e023b */
[----:B------:R-:W-:Y:S02]  /*b280*/  LOP3.LUT R24, R48, 0x97816a91, RZ, 0xc0, !PT ;  /* 0x97816a9130187812 */ /* 0x000fe400078ec0ff */
[----:B------:R-:W-:Y:S01]  /*b290*/  IADD3.X R16, PT, PT, RZ, RZ, RZ, P4, P5 ;  /* 0x000000ffff107210 */ /* 0x000fe200027ea4ff */
[----:B------:R-:W-:Y:S01]  /*b2a0*/  IMAD.IADD R59, R19, 0x1, R59 ;  /* 0x00000001133b7824 */ /* 0x000fe200078e023b */
[----:B------:R-:W-:Y:S01]  /*b2b0*/  SHF.R.S32.HI R42, RZ, 0x1f, R58 ;  /* 0x0000001fff2a7819 */ /* 0x000fe2000001143a */
[----:B------:R-:W-:Y:S01]  /*b2c0*/  IMAD R58, R12, R10, RZ ;  /* 0x0000000a0c3a7224 */ /* 0x000fe200078e02ff */
[----:B------:R-:W-:Y:S02]  /*b2d0*/  IADD3.X R40, PT, PT, R40, -0x1, RZ, P1, P6 ;  /* 0xffffffff28287810 */ /* 0x000fe40000fec4ff */
[----:B------:R-:W-:-:S02]  /*b2e0*/  IADD3.X R67, PT, PT, RZ, -0x1, R67, P2, P3 ;  /* 0xffffffffff437810 */ /* 0x000fc400017e6443 */
[----:B------:R-:W-:Y:S02]  /*b2f0*/  IADD3 RZ, P1, PT, RZ, R56, RZ ;  /* 0x00000038ffff7210 */ /* 0x000fe40007f3e0ff */
[----:B------:R-:W-:Y:S01]  /*b300*/  IADD3 R56, P4, P5, R56, 0x1ece5fd7, R43 ;  /* 0x1ece5fd738387810 */ /* 0x000fe20007d9e02b */
[----:B------:R-:W-:Y:S01]  /*b310*/  IMAD.SHL.U32 R43, R58, 0x2, RZ ;  /* 0x000000023a2b7824 */ /* 0x000fe200078e00ff */
[----:B------:R-:W-:Y:S01]  /*b320*/  IADD3 R23, P3, P2, R16, R24, R23 ;  /* 0x0000001810177210 */ /* 0x000fe20007a7e017 */
[----:B------:R-:W-:Y:S01]  /*b330*/  IMAD R24, R21, R21, RZ ;  /* 0x0000001515187224 */ /* 0x000fe200078e02ff */
[----:B------:R-:W-:Y:S02]  /*b340*/  SHF.R.S32.HI R18, RZ, 0x1f, R67 ;  /* 0x0000001fff127819 */ /* 0x000fe40000011443 */
[----:B------:R-:W-:Y:S01]  /*b350*/  IADD3.X R42, PT, PT, RZ, -0x1, R42, P4, P5 ;  /* 0xffffffffff2a7810 */ /* 0x000fe200027ea42a */
[----:B------:R-:W-:Y:S01]  /*b360*/  IMAD R70, R23, R23, RZ ;  /* 0x0000001717467224 */ /* 0x000fe200078e02ff */
[----:B------:R-:W-:-:S02]  /*b370*/  IADD3 R37, P4, P5, R37, -0x687e956f, R39 ;  /* 0x97816a9125257810 */ /* 0x000fc40007d9e027 */
[----:B------:R-:W-:Y:S02]  /*b380*/  IADD3.X R16, PT, PT, RZ, RZ, RZ, P3, P2 ;  /* 0x000000ffff107210 */ /* 0x000fe40001fe44ff */
[----:B------:R-:W-:Y:S02]  /*b390*/  SHF.R.U64 R39, R14, 0x1f, R39 ;  /* 0x0000001f0e277819 */ /* 0x000fe40000001227 */
[----:B------:R-:W-:Y:S01]  /*b3a0*/  IADD3 R65, P2, P3, R65, R18, -R14 ;  /* 0x0000001241417210 */ /* 0x000fe20007b5e80e */
[----:B------:R-:W-:Y:S01]  /*b3b0*/  IMAD R18, R44, -0x7ff8138b, RZ ;  /* 0x8007ec752c127824 */ /* 0x000fe200078e02ff */
[----:B------:R-:W-:Y:S02]  /*b3c0*/  SHF.R.S32.HI R67, RZ, 0x1f, R67 ;  /* 0x0000001fff437819 */ /* 0x000fe40000011443 */
[----:B------:R-:W-:Y:S02]  /*b3d0*/  LOP3.LUT R14, R48, 0x8181585d, RZ, 0xc0, !PT ;  /* 0x8181585d300e7812 */ /* 0x000fe400078ec0ff */
[----:B------:R-:W-:-:S02]  /*b3e0*/  LOP3.LUT R43, R43, 0xfffffffe, RZ, 0xc0, !PT ;  /* 0xfffffffe2b2b7812 */ /* 0x000fc400078ec0ff */
[----:B------:R-:W-:Y:S02]  /*b3f0*/  IADD3.X R67, PT, PT, RZ, -0x1, R67, P2, P3 ;  /* 0xffffffffff437810 */ /* 0x000fe400017e6443 */
[----:B------:R-:W-:Y:S01]  /*b400*/  IADD3 R27, P2, P3, R16, R14, R27 ;  /* 0x0000000e101b7210 */ /* 0x000fe20007b5e01b */
[----:B------:R-:W-:Y:S01]  /*b410*/  IMAD R14, R59, 0x3c208c16, R18 ;  /* 0x3c208c163b0e7824 */ /* 0x000fe200078e0212 */
[----:B------:R-:W-:Y:S01]  /*b420*/  IADD3 R43, P6, PT, R24, R43, RZ ;  /* 0x0000002b182b7210 */ /* 0x000fe20007fde0ff */
[----:B------:R-:W-:Y:S01]  /*b430*/  IMAD R18, R12, R21, RZ ;  /* 0x000000150c127224 */ /* 0x000fe200078e02ff */
[----:B------:R-:W-:Y:S02]  /*b440*/  SHF.R.S32.HI R19, RZ, 0x1f, R40 ;  /* 0x0000001fff137819 */ /* 0x000fe40000011428 */
[----:B------:R-:W-:Y:S01]  /*b450*/  IADD3.X R16, PT, PT, RZ, RZ, RZ, P2, P3 ;  /* 0x000000ffff107210 */ /* 0x000fe200017e64ff */
[----:B------:R-:W-:Y:S01]  /*b460*/  IMAD.IADD R43, R43, 0x1, R14 ;  /* 0x000000012b2b7824 */ /* 0x000fe200078e020e */
[----:B------:R-:W-:Y:S01]  /*b470*/  LOP3.LUT R14, R48, 0xb85045b6, RZ, 0xc0, !PT ;  /* 0xb85045b6300e7812 */ /* 0x000fe200078ec0ff */
[----:B------:R-:W-:Y:S01]  /*b480*/  IMAD R69, R23, R10, R18 ;  /* 0x0000000a17457224 */ /* 0x000fe200078e0212 */
[----:B------:R-:W-:Y:S01]  /*b490*/  IADD3 R24, P2, P3, R19, -0x6871ca8d, R34 ;  /* 0x978e357313187810 */ /* 0x000fe20007b5e022 */
[----:B------:R-:W-:Y:S01]  /*b4a0*/  IMAD.X R18, RZ, RZ, RZ, P6 ;  /* 0x000000ffff127224 */ /* 0x000fe200030e06ff */
[----:B------:R-:W-:-:S02]  /*b4b0*/  LEA.HI.X.SX32 R61, R42, R61, 0x1, P1 ;  /* 0x0000003d2a3d7211 */ /* 0x000fc400008f0eff */
[----:B------:R-:W-:Y:S02]  /*b4c0*/  SHF.R.S32.HI R19, RZ, 0x1f, R67 ;  /* 0x0000001fff137819 */ /* 0x000fe40000011443 */
[----:B------:R-:W-:Y:S02]  /*b4d0*/  IADD3.X R42, PT, PT, RZ, RZ, RZ, P4, P5 ;  /* 0x000000ffff2a7210 */ /* 0x000fe400027ea4ff */
[----:B------:R-:W-:Y:S01]  /*b4e0*/  IADD3 R14, P4, P1, R16, R14, R25 ;  /* 0x0000000e100e7210 */ /* 0x000fe2000799e019 */
[----:B------:R-:W-:Y:S01]  /*b4f0*/  IMAD R16, R44, 0xc5e1a99, RZ ;  /* 0x0c5e1a992c107824 */ /* 0x000fe200078e02ff */
[----:B------:R-:W-:Y:S02]  /*b500*/  IADD3 R66, P5, P6, R19, R66, -R37 ;  /* 0x0000004213427210 */ /* 0x000fe40007ebe825 */
[----:B------:R-:W-:Y:S01]  /*b510*/  SHF.R.S32.HI R67, RZ, 0x1f, R67 ;  /* 0x0000001fff437819 */ /* 0x000fe20000011443 */
[----:B------:R-:W-:Y:S01]  /*b520*/  IMAD R63, R59, 0x6871ca8d, R16 ;  /* 0x6871ca8d3b3f7824 */ /* 0x000fe200078e0210 */
[----:B------:R-:W-:Y:S01]  /*b530*/  IADD3.X R16, PT, PT, RZ, RZ, RZ, P4, P1 ;  /* 0x000000ffff107210 */ /* 0x000fe200027e24ff */
[----:B------:R-:W-:Y:S01]  /*b540*/  IMAD R79, R14, R14, RZ ;  /* 0x0000000e0e4f7224 */ /* 0x000fe200078e02ff */
[----:B------:R-:W-:-:S02]  /*b550*/  IADD3.X R67, PT, PT, R67, -0x1, RZ, P5, P6 ;  /* 0xffffffff43437810 */ /* 0x000fc40002fec4ff */
[----:B------:R-:W-:Y:S02]  /*b560*/  IADD3 R34, P4, P5, R35, -0x7e7ea7a3, R42 ;  /* 0x8181585d23227810 */ /* 0x000fe40007d9e02a */
[----:B------:R-:W-:Y:S02]  /*b570*/  SHF.L.U64.HI R19, R58, 0x1, R69 ;  /* 0x000000013a137819 */ /* 0x000fe40000010245 */
[----:B------:R-:W-:Y:S02]  /*b580*/  LOP3.LUT R25, R48, 0xe131a029, RZ, 0xc0, !PT ;  /* 0xe131a02930197812 */ /* 0x000fe400078ec0ff */
[----:B------:R-:W-:Y:S02]  /*b590*/  IADD3.X R35, PT, PT, RZ, RZ, RZ, P4, P5 ;  /* 0x000000ffff237210 */ /* 0x000fe400027ea4ff */
[----:B------:R-:W-:Y:S01]  /*b5a0*/  IADD3 R18, P1, PT, R18, R19, RZ ;  /* 0x0000001312127210 */ /* 0x000fe20007f3e0ff */
[----:B------:R-:W-:Y:S01]  /*b5b0*/  IMAD R19, R12, R12, RZ ;  /* 0x0000000c0c137224 */ /* 0x000fe200078e02ff */
[----:B------:R-:W-:Y:S01]  /*b5c0*/  IADD3 R25, P5, P4, R16, R25, R26 ;  /* 0x0000001910197210 */ /* 0x000fe20007cbe01a */
[----:B------:R-:W-:Y:S01]  /*b5d0*/  IMAD R16, R23, R21, RZ ;  /* 0x0000001517107224 */ /* 0x000fe200078e02ff */
[----:B------:R-:W-:Y:S01]  /*b5e0*/  SHF.R.S32.HI R58, RZ, 0x1f, R67 ;  /* 0x0000001fff3a7819 */ /* 0x000fe20000011443 */
[----:B------:R-:W-:Y:S01]  /*b5f0*/  IMAD R26, R44, 0x432eb066, RZ ;  /* 0x432eb0662c1a7824 */ /* 0x000fe200078e02ff */
[----:B------:R-:W-:Y:S01]  /*b600*/  IADD3 R18, PT, PT, R18, R63, RZ ;  /* 0x0000003f12127210 */ /* 0x000fe20007ffe0ff */
[----:B------:R-:W-:Y:S01]  /*b610*/  IMAD.X R63, RZ, RZ, RZ, P1 ;  /* 0x000000ffff3f7224 */ /* 0x000fe200008e06ff */
[----:B------:R-:W-:Y:S01]  /*b620*/  IADD3 R58, P1, P6, R47, R58, -R34 ;  /* 0x0000003a2f3a7210 */ /* 0x000fe20007e3e822 */
[----:B------:R-:W-:Y:S01]  /*b630*/  IMAD R60, R44, 0x681240c5, R19 ;  /* 0x681240c52c3c7824 */ /* 0x000fe200078e0213 */
[----:B------:R-:W-:Y:S01]  /*b640*/  SHF.R.S32.HI R67, RZ, 0x1f, R67 ;  /* 0x0000001fff437819 */ /* 0x000fe20000011443 */
[----:B------:R-:W-:Y:S01]  /*b650*/  IMAD R68, R27, R10, R16 ;  /* 0x0000000a1b447224 */ /* 0x000fe200078e0210 */
[----:B------:R-:W-:Y:S01]  /*b660*/  LOP3.LUT R47, R48, 0x30644e72, RZ, 0xc0, !PT ;  /* 0x30644e72302f7812 */ /* 0x000fe200078ec0ff */
[C---:B------:R-:W-:Y:S01]  /*b670*/  IMAD R71, R59.reuse, -0x7e7ea7a3, R26 ;  /* 0x8181585d3b477824 */ /* 0x040fe200078e021a */
[----:B------:R-:W-:Y:S01]  /*b680*/  IADD3.X R67, PT, PT, RZ, -0x1, R67, P1, P6 ;  /* 0xffffffffff437810 */ /* 0x000fe20000fec443 */
[----:B------:R-:W-:Y:S01]  /*b690*/  IMAD R62, R59, -0x687e956f, R60 ;  /* 0x97816a913b3e7824 */ /* 0x000fe200078e023c */
[----:B------:R-:W-:Y:S01]  /*b6a0*/  SHF.L.W.U32.HI R16, R69, 0x1, R68 ;  /* 0x0000000145107819 */ /* 0x000fe20000010e44 */
[----:B------:R-:W-:Y:S01]  /*b6b0*/  IMAD R26, R18, -0x1b799c77, RZ ;  /* 0xe4866389121a7824 */ /* 0x000fe200078e02ff */
[----:B------:R-:W-:Y:S01]  /*b6c0*/  IADD3 RZ, P1, P6, R25, RZ, RZ ;  /* 0x000000ff19ff7210 */ /* 0x000fe20007e3e0ff */
[----:B------:R-:W-:Y:S01]  /*b6d0*/  IMAD.WIDE.U32 R18, R43, -0x1b799c77, RZ ;  /* 0xe48663892b127825 */ /* 0x000fe200078e00ff */
[----:B------:R-:W-:-:S02]  /*b6e0*/  IADD3.X R60, PT, PT, RZ, RZ, RZ, P5, P4 ;  /* 0x000000ffff3c7210 */ /* 0x000fc40002fe84ff */
[----:B------:R-:W-:Y:S01]  /*b6f0*/  IADD3 R18, PT, PT, R63, R62, R16 ;  /* 0x0000003e3f127210 */ /* 0x000fe20007ffe010 */
[----:B------:R-:W-:Y:S01]  /*b700*/  IMAD R69, R43, -0x782df87e, R26 ;  /* 0x87d207822b457824 */ /* 0x000fe200078e021a */
[----:B------:R-:W-:Y:S01]  /*b710*/  IADD3.X R16, PT, PT, R60, R47, R38, P1, P6 ;  /* 0x0000002f3c107210 */ /* 0x000fe20000fec426 */
[----:B------:R-:W-:Y:S01]  /*b720*/  IMAD R38, R27, R12, RZ ;  /* 0x0000000c1b267224 */ /* 0x000fe200078e02ff */
[----:B------:R-:W-:Y:S01]  /*b730*/  IADD3 R26, P4, P5, R46, -0x47afba4a, R35 ;  /* 0xb85045b62e1a7810 */ /* 0x000fe20007d9e023 */
[----:B------:R-:W-:Y:S01]  /*b740*/  IMAD R46, R44, 0xdf490f1, RZ ;  /* 0x0df490f12c2e7824 */ /* 0x000fe200078e02ff */
[----:B------:R-:W-:Y:S01]  /*b750*/  SHF.R.S32.HI R64, RZ, 0x1f, R67 ;  /* 0x0000001fff407819 */ /* 0x000fe20000011443 */
[----:B------:R-:W-:Y:S01]  /*b760*/  IMAD.IADD R62, R19, 0x1, R69 ;  /* 0x00000001133e7824 */ /* 0x000fe200078e0245 */
[----:B------:R-:W-:Y:S01]  /*b770*/  IADD3.X R47, PT, PT, RZ, RZ, RZ, P4, P5 ;  /* 0x000000ffff2f7210 */ /* 0x000fe200027ea4ff */
[----:B------:R-:W-:Y:S01]  /*b780*/  IMAD R19, R27, R21, RZ ;  /* 0x000000151b137224 */ /* 0x000fe200078e02ff */
[----:B------:R-:W-:Y:S01]  /*b790*/  IADD3 R64, P4, P5, R64, R49, -R26 ;  /* 0x0000003140407210 */ /* 0x000fe20007d9e81a */
[----:B------:R-:W-:Y:S01]  /*b7a0*/  IMAD R38, R14, R21, R38 ;  /* 0x000000150e267224 */ /* 0x000fe200078e0226 */
[----:B------:R-:W-:Y:S01]  /*b7b0*/  SHF.R.S32.HI R40, RZ, 0x1f, R40 ;  /* 0x0000001fff287819 */ /* 0x000fe20000011428 */
[----:B------:R-:W-:Y:S01]  /*b7c0*/  IMAD R46, R59, -0x47afba4a, R46 ;  /* 0xb85045b63b2e7824 */ /* 0x000fe200078e022e */
[----:B------:R-:W-:Y:S01]  /*b7d0*/  SHF.R.U64 R35, R34, 0x1f, R35 ;  /* 0x0000001f22237819 */ /* 0x000fe20000001223 */
[----:B------:R-:W-:Y:S01]  /*b7e0*/  IMAD R48, R12, R23, RZ ;  /* 0x000000170c307224 */ /* 0x000fe200078e02ff */
[----:B------:R-:W-:Y:S01]  /*b7f0*/  IADD3.X R40, PT, PT, R40, -0x1, RZ, P2, P3 ;  /* 0xffffffff28287810 */ /* 0x000fe200017e64ff */
[----:B------:R-:W-:-:S02]  /*b800*/  IMAD R49, R43, -0x7ff8138b, R18 ;  /* 0x8007ec752b317824 */ /* 0x000fc400078e0212 */
[-C--:B------:R-:W-:Y:S02]  /*b810*/  IMAD R19, R14, R10.reuse, R19 ;  /* 0x0000000a0e137224 */ /* 0x080fe400078e0213 */
[----:B------:R-:W-:Y:S02]  /*b820*/  IMAD R18, R25, R10, R38 ;  /* 0x0000000a19127224 */ /* 0x000fe400078e0226 */
[----:B------:R-:W-:Y:S01]  /*b830*/  IMAD R63, R43, 0x681240c5, R46 ;  /* 0x681240c52b3f7824 */ /* 0x000fe200078e022e */
[----:B------:R-:W-:Y:S01]  /*b840*/  SHF.L.W.U32.HI R38, R68, 0x1, R19 ;  /* 0x0000000144267819 */ /* 0x000fe20000010e13 */
[----:B------:R-:W-:Y:S01]  /*b850*/  IMAD.U32 R48, R48, 0x2, R71 ;  /* 0x0000000230307824 */ /* 0x000fe200078e0047 */
[----:B------:R-:W-:Y:S01]  /*b860*/  SHF.L.W.U32.HI R19, R19, 0x1, R18 ;  /* 0x0000000113137819 */ /* 0x000fe20000010e12 */
[C---:B------:R-:W-:Y:S01]  /*b870*/  IMAD R46, R62.reuse, 0x3c208c16, R49 ;  /* 0x3c208c163e2e7824 */ /* 0x040fe200078e0231 */
[----:B------:R-:W-:Y:S01]  /*b880*/  SHF.R.S32.HI R49, RZ, 0x1f, R67 ;  /* 0x0000001fff317819 */ /* 0x000fe20000011443 */
[----:B------:R-:W-:Y:S01]  /*b890*/  IMAD R69, R62, -0x687e956f, R63 ;  /* 0x97816a913e457824 */ /* 0x000fe200078e023f */
[----:B------:R-:W-:Y:S01]  /*b8a0*/  IADD3 R71, P1, PT, R70, R19, RZ ;  /* 0x0000001346477210 */ /* 0x000fe20007f3e0ff */
[----:B------:R-:W-:Y:S01]  /*b8b0*/  IMAD R63, R43, 0xc5e1a99, R48 ;  /* 0x0c5e1a992b3f7824 */ /* 0x000fe200078e0230 */
[----:B------:R-:W-:Y:S01]  /*b8c0*/  IADD3.X R48, PT, PT, R49, -0x1, RZ, P4, P5 ;  /* 0xffffffff31307810 */ /* 0x000fe200027ea4ff */
[----:B------:R-:W-:Y:S01]  /*b8d0*/  IMAD R60, R46, -0x7ff8138b, R69 ;  /* 0x8007ec752e3c7824 */ /* 0x000fe200078e0245 */
[----:B------:R-:W-:Y:S01]  /*b8e0*/  IADD3 R49, P4, P5, R56, -0x1ece5fd7, R47 ;  /* 0xe131a02938317810 */ /* 0x000fe20007d9e02f */
[----:B------:R-:W-:Y:S01]  /*b8f0*/  IMAD.IADD R19, R38, 0x1, R63 ;  /* 0x0000000126137824 */ /* 0x000fe200078e023f */
[----:B------:R-:W-:Y:S01]  /*b900*/  SHF.R.S32.HI R63, RZ, 0x1f, R48 ;  /* 0x0000001fff3f7819 */ /* 0x000fe20000011430 */
[----:B------:R-:W-:Y:S01]  /*b910*/  IMAD R69, R27, R23, RZ ;  /* 0x000000171b457224 */ /* 0x000fe200078e02ff */
[----:B------:R-:W-:Y:S01]  /*b920*/  IADD3.X R38, PT, PT, RZ, RZ, RZ, P4, P5 ;  /* 0x000000ffff267210 */ /* 0x000fe200027ea4ff */
[----:B------:R-:W-:Y:S01]  /*b930*/  IMAD.IADD R71, R71, 0x1, R60 ;  /* 0x0000000147477824 */ /* 0x000fe200078e023c */
[----:B------:R-:W-:Y:S01]  /*b940*/  IADD3 R67, P4, PT, RZ, R49, RZ ;  /* 0x00000031ff437210 */ /* 0x000fe20007f9e0ff */
[----:B------:R-:W-:Y:S01]  /*b950*/  IMAD R56, R14, R12, R69 ;  /* 0x0000000c0e387224 */ /* 0x000fe200078e0245 */
[----:B------:R-:W-:Y:S01]  /*b960*/  IADD3 R63, P5, P6, R36, R63, -R49 ;  /* 0x0000003f243f7210 */ /* 0x000fe20007ebe831 */
[----:B------:R-:W-:-:S02]  /*b970*/  IMAD R60, R14, R23, RZ ;  /* 0x000000170e3c7224 */ /* 0x000fc400078e02ff */
[----:B------:R-:W-:Y:S02]  /*b980*/  IMAD.X R36, R61, 0x1, R38, P4 ;  /* 0x000000013d247824 */ /* 0x000fe400020e0626 */
[C---:B------:R-:W-:Y:S02]  /*b990*/  IMAD R61, R25.reuse, R21, R56 ;  /* 0x00000015193d7224 */ /* 0x040fe400078e0238 */
[C---:B------:R-:W-:Y:S02]  /*b9a0*/  IMAD R60, R25.reuse, R12, R60 ;  /* 0x0000000c193c7224 */ /* 0x040fe400078e023c */
[----:B------:R-:W-:Y:S02]  /*b9b0*/  IMAD R69, R25, R23, RZ ;  /* 0x0000001719457224 */ /* 0x000fe400078e02ff */
[----:B------:R-:W-:Y:S01]  /*b9c0*/  IMAD R56, R44, 0x47b01102, RZ ;  /* 0x47b011022c387824 */ /* 0x000fe200078e02ff */
[----:B------:R-:W-:Y:S01]  /*b9d0*/  SHF.R.S32.HI R44, RZ, 0x1f, R48 ;  /* 0x0000001fff2c7819 */ /* 0x000fe20000011430 */
[----:B------:R-:W-:-:S02]  /*b9e0*/  IMAD R61, R16, R10, R61 ;  /* 0x0000000a103d7224 */ /* 0x000fc400078e023d */
[C---:B------:R-:W-:Y:S01]  /*b9f0*/  IMAD R60, R16.reuse, R21, R60 ;  /* 0x00000015103c7224 */ /* 0x040fe200078e023c */
[----:B------:R-:W-:Y:S01]  /*ba00*/  IADD3.X R44, PT, PT, RZ, -0x1, R44, P5, P6 ;  /* 0xffffffffff2c7810 */ /* 0x000fe20002fec42c */
[----:B------:R-:W-:Y:S01]  /*ba10*/  IMAD R73, R16, R12, R69 ;  /* 0x0000000c10497224 */ /* 0x000fe200078e0245 */
[----:B------:R-:W-:Y:S01]  /*ba20*/  SHF.L.W.U32.HI R72, R18, 0x1, R61 ;  /* 0x0000000112487819 */ /* 0x000fe20000010e3d */
[-C--:B------:R-:W-:Y:S01]  /*ba30*/  IMAD R48, R27, R14.reuse, RZ ;  /* 0x0000000e1b307224 */ /* 0x080fe200078e02ff */
[----:B------:R-:W-:Y:S01]  /*ba40*/  SHF.L.W.U32.HI R70, R61, 0x1, R60 ;  /* 0x000000013d467819 */ /* 0x000fe20000010e3c */
[----:B------:R-:W-:Y:S01]  /*ba50*/  IMAD R56, R59, -0x1ece5fd7, R56 ;  /* 0xe131a0293b387824 */ /* 0x000fe200078e0238 */
[----:B------:R-:W-:Y:S01]  /*ba60*/  SHF.L.W.U32.HI R69, R60, 0x1, R73 ;  /* 0x000000013c457819 */ /* 0x000fe20000010e49 */
[-C--:B------:R-:W-:Y:S01]  /*ba70*/  IMAD R18, R25, R27.reuse, RZ ;  /* 0x0000001b19127224 */ /* 0x080fe200078e02ff */
[----:B------:R-:W-:Y:S01]  /*ba80*/  IADD3.X R61, PT, PT, RZ, RZ, RZ, P1, !PT ;  /* 0x000000ffff3d7210 */ /* 0x000fe20000ffe4ff */
[----:B------:R-:W-:Y:S01]  /*ba90*/  IMAD R70, R27, R27, R70 ;  /* 0x0000001b1b467224 */ /* 0x000fe200078e0246 */
[----:B------:R-:W-:Y:S01]  /*baa0*/  SHF.R.S32.HI R60, RZ, 0x1f, R44 ;  /* 0x0000001fff3c7819 */ /* 0x000fe2000001142c */
[----:B------:R-:W-:Y:S01]  /*bab0*/  IMAD.U32 R69, R48, 0x2, R69 ;  /* 0x0000000230457824 */ /* 0x000fe200078e0045 */
[----:B------:R-:W-:Y:S01]  /*bac0*/  IADD3 R72, P6, PT, R72, R61, RZ ;  /* 0x0000003d48487210 */ /* 0x000fe20007fde0ff */
[----:B------:R-:W-:Y:S01]  /*bad0*/  IMAD R61, R43, 0x432eb066, R56 ;  /* 0x432eb0662b3d7824 */ /* 0x000fe200078e0238 */
[----:B------:R-:W-:Y:S01]  /*bae0*/  IADD3 R60, P4, P5, R60, R57, -R36 ;  /* 0x000000393c3c7210 */ /* 0x000fe20007d9e824 */
[----:B------:R-:W-:-:S02]  /*baf0*/  IMAD R48, R25, R14, RZ ;  /* 0x0000000e19307224 */ /* 0x000fc400078e02ff */
[C---:B------:R-:W-:Y:S02]  /*bb00*/  IMAD R57, R62.reuse, 0x6871ca8d, R19 ;  /* 0x6871ca8d3e397824 */ /* 0x040fe400078e0213 */
[----:B------:R-:W-:Y:S02]  /*bb10*/  IMAD R77, R62, -0x7e7ea7a3, R61 ;  /* 0x8181585d3e4d7824 */ /* 0x000fe400078e023d */
[C---:B------:R-:W-:Y:S02]  /*bb20*/  IMAD R18, R16.reuse, R23, R18 ;  /* 0x0000001710127224 */ /* 0x040fe400078e0212 */
[C---:B------:R-:W-:Y:S02]  /*bb30*/  IMAD R19, R16.reuse, R27, R48 ;  /* 0x0000001b10137224 */ /* 0x040fe400078e0230 */
[----:B------:R-:W-:Y:S01]  /*bb40*/  IMAD R56, R16, R14, RZ ;  /* 0x0000000e10387224 */ /* 0x000fe200078e02ff */
[----:B------:R-:W-:Y:S01]  /*bb50*/  SHF.L.W.U32.HI R68, R73, 0x1, R18 ;  /* 0x0000000149447819 */ /* 0x000fe20000010e12 */
[----:B------:R-:W-:-:S02]  /*bb60*/  IMAD R61, R25, R16, RZ ;  /* 0x00000010193d7224 */ /* 0x000fc400078e02ff */
[----:B------:R-:W-:Y:S01]  /*bb70*/  IMAD R75, R57, -0x1b799c77, RZ ;  /* 0xe4866389394b7824 */ /* 0x000fe200078e02ff */
[----:B------:R-:W-:Y:S01]  /*bb80*/  SHF.L.W.U32.HI R57, R18, 0x1, R19 ;  /* 0x0000000112397819 */ /* 0x000fe20000010e13 */
[----:B------:R-:W-:Y:S01]  /*bb90*/  IMAD.SHL.U32 R61, R61, 0x2, RZ ;  /* 0x000000023d3d7824 */ /* 0x000fe200078e00ff */
[----:B------:R-:W-:Y:S01]  /*bba0*/  SHF.L.W.U32.HI R48, R19, 0x1, R56 ;  /* 0x0000000113307819 */ /* 0x000fe20000010e38 */
[----:B------:R-:W-:Y:S01]  /*bbb0*/  IMAD.WIDE.U32 R18, R46, -0x1b799c77, RZ ;  /* 0xe48663892e127825 */ /* 0x000fe200078e00ff */
[----:B------:R-:W-:Y:S02]  /*bbc0*/  SHF.L.W.U32.HI R56, R56, 0x1, RZ ;  /* 0x0000000138387819 */ /* 0x000fe40000010eff */
[----:B------:R-:W-:Y:S01]  /*bbd0*/  SHF.R.S32.HI R18, RZ, 0x1f, R44 ;  /* 0x0000001fff127819 */ /* 0x000fe2000001142c */
[----:B------:R-:W-:Y:S01]  /*bbe0*/  IMAD R75, R46, -0x782df87e, R75 ;  /* 0x87d207822e4b7824 */ /* 0x000fe200078e024b */
[----:B------:R-:W-:Y:S01]  /*bbf0*/  LOP3.LUT R44, R56, R61, RZ, 0xfc, !PT ;  /* 0x0000003d382c7212 */ /* 0x000fe200078efcff */
[----:B------:R-:W-:Y:S01]  /*bc00*/  IMAD.X R73, RZ, RZ, RZ, P6 ;  /* 0x000000ffff497224 */ /* 0x000fe200030e06ff */
[----:B------:R-:W-:Y:S01]  /*bc10*/  IADD3.X R61, PT, PT, R18, -0x1, RZ, P4, P5 ;  /* 0xffffffff123d7810 */ /* 0x000fe200027ea4ff */
[----:B------:R-:W-:Y:S01]  /*bc20*/  IMAD.IADD R56, R19, 0x1, R75 ;  /* 0x0000000113387824 */ /* 0x000fe200078e024b */
[----:B------:R-:W-:Y:S01]  /*bc30*/  IADD3 R68, P1, PT, R79, R68, RZ ;  /* 0x000000444f447210 */ /* 0x000fe20007f3e0ff */
[----:B------:R-:W-:Y:S01]  /*bc40*/  IMAD R75, R43, 0xdf490f1, RZ ;  /* 0x0df490f12b4b7824 */ /* 0x000fe200078e02ff */
[----:B------:R-:W-:Y:S01]  /*bc50*/  LOP3.LUT R74, R61, 0xd87cfd47, RZ, 0xc0, !PT ;  /* 0xd87cfd473d4a7812 */ /* 0x000fe200078ec0ff */
[----:B------:R-:W-:Y:S01]  /*bc60*/  IMAD R77, R46, 0xc5e1a99, R77 ;  /* 0x0c5e1a992e4d7824 */ /* 0x000fe200078e024d */
[----:B------:R-:W-:Y:S01]  /*bc70*/  IADD3.X R18, PT, PT, RZ, RZ, RZ, P1, !PT ;  /* 0x000000ffff127210 */ /* 0x000fe20000ffe4ff */
[----:B------:R-:W-:Y:S01]  /*bc80*/  IMAD.IADD R73, R73, 0x1, R70 ;  /* 0x0000000149497824 */ /* 0x000fe200078e0246 */
[----:B------:R-:W-:Y:S01]  /*bc90*/  IADD3 R74, P4, PT, R74, R41, RZ ;  /* 0x000000294a4a7210 */ /* 0x000fe20007f9e0ff */
[----:B------:R-:W-:Y:S01]  /*bca0*/  IMAD R70, R59, 0x30644e72, RZ ;  /* 0x30644e723b467824 */ /* 0x000fe200078e02ff */
[----:B------:R-:W-:Y:S01]  /*bcb0*/  IADD3 R59, P1, PT, R57, R18, RZ ;  /* 0x00000012393b7210 */ /* 0x000fe20007f3e0ff */
[----:B------:R-:W-:-:S02]  /*bcc0*/  IMAD R41, R62, -0x47afba4a, R75 ;  /* 0xb85045b63e297824 */ /* 0x000fc400078e024b */
[----:B------:R-:W-:Y:S01]  /*bcd0*/  IMAD.IADD R19, R72, 0x1, R77 ;  /* 0x0000000148137824 */ /* 0x000fe200078e024d */
[----:B------:R-:W-:Y:S01]  /*bce0*/  LOP3.LUT R72, R61, 0x3c208c16, RZ, 0xc0, !PT ;  /* 0x3c208c163d487812 */ /* 0x000fe200078ec0ff */
[----:B------:R-:W-:Y:S01]  /*bcf0*/  IMAD.X R75, RZ, RZ, RZ, P4 ;  /* 0x000000ffff4b7224 */ /* 0x000fe200020e06ff */
[----:B------:R-:W-:Y:S01]  /*bd00*/  LOP3.LUT R70, R70, 0xfffffffe, RZ, 0xc0, !PT ;  /* 0xfffffffe46467812 */ /* 0x000fe200078ec0ff */
[----:B------:R-:W-:Y:S02]  /*bd10*/  IMAD R41, R46, 0x681240c5, R41 ;  /* 0x681240c52e297824 */ /* 0x000fe400078e0229 */
[C---:B------:R-:W-:Y:S01]  /*bd20*/  IMAD R19, R56.reuse, 0x6871ca8d, R19 ;  /* 0x6871ca8d38137824 */ /* 0x040fe200078e0213 */
[----:B------:R-:W-:Y:S01]  /*bd30*/  IADD3 R18, P5, P6, R75, R72, R45 ;  /* 0x000000484b127210 */ /* 0x000fe20007ebe02d */
[----:B------:R-:W-:Y:S01]  /*bd40*/  IMAD R57, R56, -0x687e956f, R41 ;  /* 0x97816a9138397824 */ /* 0x000fe200078e0229 */
[----:B------:R-:W-:Y:S01]  /*bd50*/  IADD3 R70, P4, PT, R70, R73, RZ ;  /* 0x0000004946467210 */ /* 0x000fe20007f9e0ff */
[----:B------:R-:W-:Y:S01]  /*bd60*/  IMAD.SHL.U32 R41, R74, 0x2, RZ ;  /* 0x000000024a297824 */ /* 0x000fe200078e00ff */
[----:B------:R-:W-:Y:S01]  /*bd70*/  LOP3.LUT R72, R61, 0x6871ca8d, RZ, 0xc0, !PT ;  /* 0x6871ca8d3d487812 */ /* 0x000fe200078ec0ff */
[----:B------:R-:W-:Y:S01]  /*bd80*/  IMAD R78, R19, -0x1b799c77, RZ ;  /* 0xe4866389134e7824 */ /* 0x000fe200078e02ff */
[----:B------:R-:W-:Y:S01]  /*bd90*/  IADD3.X R73, PT, PT, RZ, RZ, RZ, P5, P6 ;  /* 0x000000ffff497210 */ /* 0x000fe20002fec4ff */
[----:B------:R-:W-:Y:S01]  /*bda0*/  IMAD.IADD R70, R70, 0x1, R57 ;  /* 0x0000000146467824 */ /* 0x000fe200078e0239 */
[----:B------:R-:W-:Y:S01]  /*bdb0*/  LOP3.LUT R41, R41, 0xfffffffe, RZ, 0xc0, !PT ;  /* 0xfffffffe29297812 */ /* 0x000fe200078ec0ff */
[----:B------:R-:W-:Y:S01]  /*bdc0*/  IMAD R57, R56, 0x3c208c16, R71 ;  /* 0x3c208c1638397824 */ /* 0x000fe200078e0247 */
[----:B------:R-:W-:Y:S01]  /*bdd0*/  IADD3 R72, P5, P6, R73, R72, R65 ;  /* 0x0000004849487210 */ /* 0x000fe20007ebe041 */
[----:B------:R-:W-:Y:S01]  /*bde0*/  IMAD R43, R43, 0x47b01102, RZ ;  /* 0x47b011022b2b7824 */ /* 0x000fe200078e02ff */
[----:B------:R-:W-:Y:S01]  /*bdf0*/  SHF.R.U64 R45, R74, 0x1f, R75 ;  /* 0x0000001f4a2d7819 */ /* 0x000fe2000000124b */
[----:B------:R-:W-:Y:S01]  /*be00*/  IMAD.SHL.U32 R74, R18, 0x2, RZ ;  /* 0x00000002124a7824 */ /* 0x000fe200078e00ff */
[----:B------:R-:W-:Y:S01]  /*be10*/  IADD3.X R75, PT, PT, RZ, RZ, RZ, P5, P6 ;  /* 0x000000ffff4b7210 */ /* 0x000fe20002fec4ff */
[C---:B------:R-:W-:Y:S01]  /*be20*/  IMAD R77, R62.reuse, -0x1ece5fd7, R43 ;  /* 0xe131a0293e4d7824 */ /* 0x040fe200078e022b */
[----:B------:R-:W-:Y:S01]  /*be30*/  IADD3 R41, P5, PT, R41, 0x278302b9, RZ ;  /* 0x278302b929297810 */ /* 0x000fe20007fbe0ff */
[----:B------:R-:W-:Y:S01]  /*be40*/  IMAD R43, R62, 0x30644e72, RZ ;  /* 0x30644e723e2b7824 */ /* 0x000fe200078e02ff */
[----:B------:R-:W-:Y:S01]  /*be50*/  SHF.R.U64 R73, R18, 0x1f, R73 ;  /* 0x0000001f12497819 */ /* 0x000fe20000001249 */
[----:B------:R-:W-:Y:S01]  /*be60*/  IMAD R77, R46, 0x432eb066, R77 ;  /* 0x432eb0662e4d7824 */ /* 0x000fe200078e024d */
[----:B------:R-:W-:Y:S01]  /*be70*/  LOP3.LUT R18, R61, 0x97816a91, RZ, 0xc0, !PT ;  /* 0x97816a913d127812 */ /* 0x000fe200078ec0ff */
[----:B------:R-:W-:Y:S01]  /*be80*/  IMAD.X R76, RZ, RZ, -0x1, P5 ;  /* 0xffffffffff4c7424 */ /* 0x000fe200028e06ff */
[----:B------:R-:W-:Y:S01]  /*be90*/  LOP3.LUT R74, R74, 0x1, R45, 0xf8, !PT ;  /* 0x000000014a4a7812 */ /* 0x000fe200078ef82d */
[----:B------:R-:W-:Y:S01]  /*bea0*/  IMAD.SHL.U32 R34, R34, 0x2, RZ ;  /* 0x0000000222227824 */ /* 0x000fe200078e00ff */
[----:B------:R-:W-:Y:S01]  /*beb0*/  IADD3 R66, P5, P6, R75, R18, R66 ;  /* 0x000000124b427210 */ /* 0x000fe20007ebe042 */
[----:B------:R-:W-:Y:S01]  /*bec0*/  IMAD.WIDE.U32 R18, R57, -0x1b799c77, RZ ;  /* 0xe486638939127825 */ /* 0x000fe200078e00ff */
[----:B------:R-:W-:-:S02]  /*bed0*/  SHF.R.S32.HI R45, RZ, 0x1f, R76 ;  /* 0x0000001fff2d7819 */ /* 0x000fc4000001144c */
[----:B------:R-:W-:Y:S01]  /*bee0*/  IADD3.X R65, PT, PT, RZ, RZ, RZ, P5, P6 ;  /* 0x000000ffff417210 */ /* 0x000fe20002fec4ff */
[----:B------:R-:W-:Y:S01]  /*bef0*/  IMAD R18, R57, -0x782df87e, R78 ;  /* 0x87d2078239127824 */ /* 0x000fe200078e024e */
[----:B------:R-:W-:Y:S01]  /*bf00*/  IADD3 R45, P5, P6, R45, -0x3c208c16, R74 ;  /* 0xc3df73ea2d2d7810 */ /* 0x000fe20007ebe04a */
[----:B------:R-:W-:Y:S01]  /*bf10*/  IMAD.SHL.U32 R78, R72, 0x2, RZ ;  /* 0x00000002484e7824 */ /* 0x000fe200078e00ff */
[----:B------:R-:W-:Y:S01]  /*bf20*/  SHF.R.S32.HI R76, RZ, 0x1f, R76 ;  /* 0x0000001fff4c7819 */ /* 0x000fe2000001144c */
[----:B------:R-:W-:Y:S01]  /*bf30*/  IMAD.X R74, RZ, RZ, RZ, P4 ;  /* 0x000000ffff4a7224 */ /* 0x000fe200020e06ff */
[----:B------:R-:W-:Y:S02]  /*bf40*/  IADD3 R18, PT, PT, R19, R18, RZ ;  /* 0x0000001213127210 */ /* 0x000fe40007ffe0ff */
[----:B------:R-:W-:Y:S02]  /*bf50*/  LOP3.LUT R19, R61, 0x8181585d, RZ, 0xc0, !PT ;  /* 0x8181585d3d137812 */ /* 0x000fe400078ec0ff */
[----:B------:R-:W-:-:S02]  /*bf60*/  IADD3.X R76, PT, PT, R76, -0x1, RZ, P5, P6 ;  /* 0xffffffff4c4c7810 */ /* 0x000fc40002fec4ff */
[----:B------:R-:W-:Y:S02]  /*bf70*/  IADD3 R58, P5, P6, R65, R19, R58 ;  /* 0x00000013413a7210 */ /* 0x000fe40007ebe03a */
[----:B------:R-:W-:Y:S02]  /*bf80*/  LOP3.LUT R78, R78, 0x1, R73, 0xf8, !PT ;  /* 0x000000014e4e7812 */ /* 0x000fe400078ef849 */
[----:B------:R-:W-:Y:S02]  /*bf90*/  SHF.R.S32.HI R19, RZ, 0x1f, R76 ;  /* 0x0000001fff137819 */ /* 0x000fe4000001144c */
[----:B------:R-:W-:Y:S02]  /*bfa0*/  IADD3 R71, P4, PT, R74, R69, RZ ;  /* 0x000000454a477210 */ /* 0x000fe40007f9e0ff */
[----:B------:R-:W-:Y:S02]  /*bfb0*/  IADD3.X R73, PT, PT, RZ, RZ, RZ, P5, P6 ;  /* 0x000000ffff497210 */ /* 0x000fe40002fec4ff */
[----:B------:R-:W-:-:S02]  /*bfc0*/  IADD3 R19, P5, P6, R19, -0x6871ca8d, R78 ;  /* 0x978e357313137810 */ /* 0x000fc40007ebe04e */
[----:B------:R-:W-:Y:S01]  /*bfd0*/  SHF.R.S32.HI R74, RZ, 0x1f, R76 ;  /* 0x0000001fff4a7819 */ /* 0x000fe2000001144c */
[----:B------:R-:W-:Y:S01]  /*bfe0*/  IMAD.SHL.U32 R76, R66, 0x2, RZ ;  /* 0x00000002424c7824 */ /* 0x000fe200078e00ff */
[----:B------:R-:W-:Y:S02]  /*bff0*/  LOP3.LUT R69, R61, 0xb85045b6, RZ, 0xc0, !PT ;  /* 0xb85045b63d457812 */ /* 0x000fe400078ec0ff */
[----:B------:R-:W-:Y:S02]  /*c000*/  IADD3.X R74, PT, PT, R74, -0x1, RZ, P5, P6 ;  /* 0xffffffff4a4a7810 */ /* 0x000fe40002fec4ff */
[----:B------:R-:W-:Y:S01]  /*c010*/  IADD3 R69, P5, P6, R73, R69, R64 ;  /* 0x0000004549457210 */ /* 0x000fe20007ebe040 */
[----:B------:R-:W-:Y:S01]  /*c020*/  IMAD.X R64, RZ, RZ, RZ, P4 ;  /* 0x000000ffff407224 */ /* 0x000fe200020e06ff */
[----:B------:R-:W-:Y:S02]  /*c030*/  LOP3.LUT R43, R43, 0xfffffffe, RZ, 0xc0, !PT ;  /* 0xfffffffe2b2b7812 */ /* 0x000fe400078ec0ff */
[----:B------:R-:W-:Y:S01]  /*c040*/  SHF.R.U64 R75, R72, 0x1f, R75 ;  /* 0x0000001f484b7819 */ /* 0x000fe2000000124b */
[----:B------:R-:W-:Y:S01]  /*c050*/  IMAD R72, R56, -0x7e7ea7a3, R77 ;  /* 0x8181585d38487824 */ /* 0x000fe200078e024d */
[----:B------:R-:W-:-:S02]  /*c060*/  IADD3.X R62, PT, PT, RZ, RZ, RZ, P5, P6 ;  /* 0x000000ffff3e7210 */ /* 0x000fc40002fec4ff */
[----:B------:R-:W-:Y:S01]  /*c070*/  IADD3 R68, P4, P5, R64, R68, R43 ;  /* 0x0000004440447210 */ /* 0x000fe20007d9e02b */
[----:B------:R-:W-:Y:S01]  /*c080*/  IMAD R64, R57, 0xc5e1a99, R72 ;  /* 0x0c5e1a9939407824 */ /* 0x000fe200078e0248 */
[----:B------:R-:W-:Y:S02]  /*c090*/  LOP3.LUT R43, R61, 0xe131a029, RZ, 0xc0, !PT ;  /* 0xe131a0293d2b7812 */ /* 0x000fe400078ec0ff */
[----:B------:R-:W-:Y:S01]  /*c0a0*/  IADD3.X R72, PT, PT, RZ, RZ, RZ, P4, P5 ;  /* 0x000000ffff487210 */ /* 0x000fe200027ea4ff */
[----:B------:R-:W-:Y:S01]  /*c0b0*/  IMAD.IADD R71, R71, 0x1, R64 ;  /* 0x0000000147477824 */ /* 0x000fe200078e0240 */
[----:B------:R-:W-:Y:S02]  /*c0c0*/  IADD3 R63, P4, P5, R62, R43, R63 ;  /* 0x0000002b3e3f7210 */ /* 0x000fe40007d9e03f */
[----:B------:R-:W-:Y:S02]  /*c0d0*/  LOP3.LUT R76, R76, 0x1, R75, 0xf8, !PT ;  /* 0x000000014c4c7812 */ /* 0x000fe400078ef84b */
[----:B------:R-:W-:-:S02]  /*c0e0*/  SHF.R.S32.HI R43, RZ, 0x1f, R74 ;  /* 0x0000001fff2b7819 */ /* 0x000fc4000001144a */
[----:B------:R-:W-:Y:S02]  /*c0f0*/  IADD3 R72, P6, PT, R72, R59, RZ ;  /* 0x0000003b48487210 */ /* 0x000fe40007fde0ff */
[----:B------:R-:W-:Y:S02]  /*c100*/  IADD3.X R64, PT, PT, RZ, RZ, RZ, P4, P5 ;  /* 0x000000ffff407210 */ /* 0x000fe400027ea4ff */
[----:B------:R-:W-:Y:S02]  /*c110*/  IADD3 R43, P4, P5, R43, 0x687e956f, R76 ;  /* 0x687e956f2b2b7810 */ /* 0x000fe40007d9e04c */
[----:B------:R-:W-:Y:S02]  /*c120*/  SHF.R.S32.HI R59, RZ, 0x1f, R74 ;  /* 0x0000001fff3b7819 */ /* 0x000fe4000001144a */
[----:B------:R-:W-:Y:S02]  /*c130*/  LOP3.LUT R75, R61, 0x30644e72, RZ, 0xc0, !PT ;  /* 0x30644e723d4b7812 */ /* 0x000fe400078ec0ff */
[----:B------:R-:W-:Y:S01]  /*c140*/  SHF.R.U64 R65, R66, 0x1f, R65 ;  /* 0x0000001f42417819 */ /* 0x000fe20000001241 */
[----:B------:R-:W-:Y:S01]  /*c150*/  IMAD.SHL.U32 R66, R58, 0x2, RZ ;  /* 0x000000023a427824 */ /* 0x000fe200078e00ff */
[----:B------:R-:W-:-:S02]  /*c160*/  IADD3.X R61, PT, PT, R59, -0x1, RZ, P4, P5 ;  /* 0xffffffff3b3d7810 */ /* 0x000fc400027ea4ff */
[----:B------:R-:W-:Y:S02]  /*c170*/  IADD3 R74, P4, P5, R63, RZ, RZ ;  /* 0x000000ff3f4a7210 */ /* 0x000fe40007d9e0ff */
[----:B------:R-:W-:Y:S01]  /*c180*/  LOP3.LUT R66, R66, 0x1, R65, 0xf8, !PT ;  /* 0x0000000142427812 */ /* 0x000fe200078ef841 */
[----:B------:R-:W-:Y:S01]  /*c190*/  IMAD R65, R46, 0xdf490f1, RZ ;  /* 0x0df490f12e417824 */ /* 0x000fe200078e02ff */
[----:B------:R-:W-:Y:S01]  /*c1a0*/  IADD3.X R60, PT, PT, R64, R75, R60, P4, P5 ;  /* 0x0000004b403c7210 */ /* 0x000fe200027ea43c */
[----:B------:R-:W-:Y:S01]  /*c1b0*/  IMAD R75, R57, -0x7ff8138b, R70 ;  /* 0x8007ec75394b7824 */ /* 0x000fe200078e0246 */
[----:B------:R-:W-:Y:S02]  /*c1c0*/  SHF.R.S32.HI R59, RZ, 0x1f, R61 ;  /* 0x0000001fff3b7819 */ /* 0x000fe4000001143d */
[----:B------:R-:W-:Y:S01]  /*c1d0*/  SHF.R.U64 R58, R58, 0x1f, R73 ;  /* 0x0000001f3a3a7819 */ /* 0x000fe20000001249 */
[----:B------:R-:W-:Y:S01]  /*c1e0*/  IMAD R73, R46, 0x47b01102, RZ ;  /* 0x47b011022e497824 */ /* 0x000fe200078e02ff */
[----:B------:R-:W-:Y:S01]  /*c1f0*/  IADD3 R59, P4, P5, R59, 0x7e7ea7a3, R66 ;  /* 0x7e7ea7a33b3b7810 */ /* 0x000fe20007d9e042 */
[----:B------:R-:W-:Y:S01]  /*c200*/  IMAD R46, R18, 0x3c208c16, R75 ;  /* 0x3c208c16122e7824 */ /* 0x000fe200078e024b */
[----:B------:R-:W-:Y:S01]  /*c210*/  SHF.R.S32.HI R70, RZ, 0x1f, R61 ;  /* 0x0000001fff467819 */ /* 0x000fe2000001143d */
[----:B------:R-:W-:-:S02]  /*c220*/  IMAD.SHL.U32 R61, R69, 0x2, RZ ;  /* 0x00000002453d7824 */ /* 0x000fc400078e00ff */
[----:B------:R-:W-:Y:S01]  /*c230*/  IMAD R66, R56, -0x47afba4a, R65 ;  /* 0xb85045b638427824 */ /* 0x000fe200078e0241 */
[----:B------:R-:W-:Y:S01]  /*c240*/  IADD3.X R70, PT, PT, R70, -0x1, RZ, P4, P5 ;  /* 0xffffffff46467810 */ /* 0x000fe200027ea4ff */
[----:B------:R-:W-:Y:S01]  /*c250*/  IMAD R76, R56, -0x1ece5fd7, R73 ;  /* 0xe131a029384c7824 */ /* 0x000fe200078e0249 */
[----:B------:R-:W-:Y:S01]  /*c260*/  IADD3 R46, P4, PT, R46, 0x278302b9, RZ ;  /* 0x278302b92e2e7810 */ /* 0x000fe20007f9e0ff */
[----:B------:R-:W-:Y:S01]  /*c270*/  IMAD R73, R57, 0x681240c5, R66 ;  /* 0x681240c539497824 */ /* 0x000fe200078e0242 */
[----:B------:R-:W-:Y:S01]  /*c280*/  LOP3.LUT R61, R61, 0x1, R58, 0xf8, !PT ;  /* 0x000000013d3d7812 */ /* 0x000fe200078ef83a */
[----:B------:R-:W-:Y:S01]  /*c290*/  IMAD R65, R57, 0x432eb066, R76 ;  /* 0x432eb06639417824 */ /* 0x000fe200078e024c */
[----:B------:R-:W-:Y:S01]  /*c2a0*/  SHF.R.S32.HI R58, RZ, 0x1f, R70 ;  /* 0x0000001fff3a7819 */ /* 0x000fe20000011446 */
[----:B------:R-:W-:Y:S01]  /*c2b0*/  IMAD.X R66, RZ, RZ, -0x1, P4 ;  /* 0xffffffffff427424 */ /* 0x000fe200020e06ff */
[----:B------:R-:W-:Y:S01]  /*c2c0*/  IADD3 R73, PT, PT, R68, R73, RZ ;  /* 0x0000004944497210 */ /* 0x000fe20007ffe0ff */
[----:B------:R-:W-:Y:S01]  /*c2d0*/  IMAD.IADD R65, R72, 0x1, R65 ;  /* 0x0000000148417824 */ /* 0x000fe200078e0241 */
[----:B------:R-:W-:Y:S01]  /*c2e0*/  IADD3 R58, P4, P5, R61, 0x47afba4a, R58 ;  /* 0x47afba4a3d3a7810 */ /* 0x000fe20007d9e03a */
[C---:B------:R-:W-:Y:S01]  /*c2f0*/  IMAD R72, R18.reuse, 0x6871ca8d, R71 ;  /* 0x6871ca8d12487824 */ /* 0x040fe200078e0247 */
[----:B------:R-:W-:Y:S01]  /*c300*/  SHF.R.S32.HI R70, RZ, 0x1f, R70 ;  /* 0x0000001fff467819 */ /* 0x000fe20000011446 */
[----:B------:R-:W-:Y:S01]  /*c310*/  IMAD.SHL.U32 R68, R63, 0x2, RZ ;  /* 0x000000023f447824 */ /* 0x000fe200078e00ff */
[----:B------:R-:W-:Y:S01]  /*c320*/  SHF.R.S32.HI R61, RZ, 0x1f, R66 ;  /* 0x0000001fff3d7819 */ /* 0x000fe20000011442 */
[----:B------:R-:W-:Y:S01]  /*c330*/  IMAD R75, R25, R25, R48 ;  /* 0x00000019194b7224 */ /* 0x000fe200078e0230 */
[----:B------:R-:W-:Y:S01]  /*c340*/  IADD3.X R70, PT, PT, RZ, -0x1, R70, P4, P5 ;  /* 0xffffffffff467810 */ /* 0x000fe200027ea446 */
[----:B------:R-:W-:Y:S01]  /*c350*/  IMAD R65, R18, -0x7e7ea7a3, R65 ;  /* 0x8181585d12417824 */ /* 0x000fe200078e0241 */
[----:B------:R-:W-:-:S02]  /*c360*/  IADD3 R48, P4, P5, R72, -0x3c208c16, R61 ;  /* 0xc3df73ea48307810 */ /* 0x000fc40007d9e03d */
[----:B------:R-:W-:Y:S01]  /*c370*/  SHF.R.U64 R72, R69, 0x1f, R62 ;  /* 0x0000001f45487819 */ /* 0x000fe2000000123e */
[----:B------:R-:W-:Y:S01]  /*c380*/  IMAD.X R62, RZ, RZ, R75, P1 ;  /* 0x000000ffff3e7224 */ /* 0x000fe200008e064b */
[----:B------:R-:W-:Y:S01]  /*c390*/  LOP3.LUT R61, R68, 0xfffffffe, RZ, 0xc0, !PT ;  /* 0xfffffffe443d7812 */ /* 0x000fe200078ec0ff */
[----:B------:R-:W-:Y:S01]  /*c3a0*/  IMAD R68, R56, 0x30644e72, RZ ;  /* 0x30644e7238447824 */ /* 0x000fe200078e02ff */
[----:B------:R-:W-:Y:S01]  /*c3b0*/  SHF.L.U64.HI R71, R63, 0x1, R64 ;  /* 0x000000013f477819 */ /* 0x000fe20000010240 */
[----:B------:R-:W-:Y:S01]  /*c3c0*/  IMAD.X R69, RZ, RZ, RZ, P6 ;  /* 0x000000ffff457224 */ /* 0x000fe200030e06ff */
[----:B------:R-:W-:Y:S02]  /*c3d0*/  LOP3.LUT R64, R61, 0x1, R72, 0xf8, !PT ;  /* 0x000000013d407812 */ /* 0x000fe400078ef848 */
[----:B------:R-:W-:Y:S02]  /*c3e0*/  SHF.R.S32.HI R66, RZ, 0x1f, R66 ;  /* 0x0000001fff427819 */ /* 0x000fe40000011442 */
[----:B------:R-:W-:-:S02]  /*c3f0*/  SHF.R.S32.HI R61, RZ, 0x1f, R70 ;  /* 0x0000001fff3d7819 */ /* 0x000fc40000011446 */
[----:B------:R-:W-:Y:S02]  /*c400*/  IADD3.X R66, PT, PT, RZ, -0x1, R66, P4, P5 ;  /* 0xffffffffff427810 */ /* 0x000fe400027ea442 */
[----:B------:R-:W-:Y:S02]  /*c410*/  IADD3 RZ, P1, PT, RZ, R74, RZ ;  /* 0x0000004affff7210 */ /* 0x000fe40007f3e0ff */
[----:B------:R-:W-:Y:S02]  /*c420*/  IADD3 RZ, P4, PT, RZ, R64, RZ ;  /* 0x00000040ffff7210 */ /* 0x000fe40007f9e0ff */
[----:B------:R-:W-:Y:S01]  /*c430*/  IADD3 R61, P5, P6, R64, 0x1ece5fd7, R61 ;  /* 0x1ece5fd7403d7810 */ /* 0x000fe20007ebe03d */
[----:B------:R-:W-:Y:S01]  /*c440*/  IMAD R64, R18, -0x687e956f, R73 ;  /* 0x97816a9112407824 */ /* 0x000fe200078e0249 */
[----:B------:R-:W-:Y:S02]  /*c450*/  LOP3.LUT R71, R71, 0x1, RZ, 0xc0, !PT ;  /* 0x0000000147477812 */ /* 0x000fe400078ec0ff */
[----:B------:R-:W-:-:S02]  /*c460*/  SHF.R.S32.HI R56, RZ, 0x1f, R70 ;  /* 0x0000001fff387819 */ /* 0x000fc40000011446 */
[----:B------:R-:W-:Y:S02]  /*c470*/  LOP3.LUT R68, R68, 0xfffffffe, RZ, 0xc0, !PT ;  /* 0xfffffffe44447812 */ /* 0x000fe400078ec0ff */
[----:B------:R-:W-:Y:S02]  /*c480*/  IADD3.X R73, PT, PT, R71, R60, R60, P4, P1 ;  /* 0x0000003c47497210 */ /* 0x000fe400027e243c */
[----:B------:R-:W-:Y:S02]  /*c490*/  IADD3.X R56, PT, PT, RZ, -0x1, R56, P5, P6 ;  /* 0xffffffffff387810 */ /* 0x000fe40002fec438 */
[----:B------:R-:W-:Y:S02]  /*c4a0*/  SHF.R.S32.HI R63, RZ, 0x1f, R66 ;  /* 0x0000001fff3f7819 */ /* 0x000fe40000011442 */
[----:B------:R-:W-:Y:S02]  /*c4b0*/  IADD3 R68, P4, P6, R69, R68, R62 ;  /* 0x0000004445447210 */ /* 0x000fe40007e9e03e */
[----:B------:R-:W-:-:S02]  /*c4c0*/  IADD3 R63, P1, P5, R64, -0x6871ca8d, R63 ;  /* 0x978e3573403f7810 */ /* 0x000fc40007d3e03f */
[----:B------:R-:W-:Y:S02]  /*c4d0*/  SHF.R.S32.HI R66, RZ, 0x1f, R66 ;  /* 0x0000001fff427819 */ /* 0x000fe40000011442 */
[----:B------:R-:W-:Y:S02]  /*c4e0*/  IADD3.X R71, PT, PT, RZ, RZ, RZ, P4, P6 ;  /* 0x000000ffff477210 */ /* 0x000fe400027ec4ff */
[----:B------:R-:W-:Y:S02]  /*c4f0*/  IADD3 R46, P4, PT, R46, -0x278302b9, RZ ;  /* 0xd87cfd472e2e7810 */ /* 0x000fe40007f9e0ff */
[----:B------:R-:W-:Y:S02]  /*c500*/  SHF.R.S32.HI R60, RZ, 0x1f, R56 ;  /* 0x0000001fff3c7819 */ /* 0x000fe40000011438 */
[----:B------:R-:W-:Y:S01]  /*c510*/  IADD3.X R66, PT, PT, RZ, -0x1, R66, P1, P5 ;  /* 0xffffffffff427810 */ /* 0x000fe20000fea442 */
[----:B------:R-:W-:Y:S01]  /*c520*/  IMAD.X R69, RZ, RZ, RZ, P4 ;  /* 0x000000ffff457224 */ /* 0x000fe200020e06ff */
[----:B------:R-:W-:Y:S01]  /*c530*/  IADD3 R60, P1, P6, R73, -0x30644e72, R60 ;  /* 0xcf9bb18e493c7810 */ /* 0x000fe20007e3e03c */
[----:B------:R-:W-:Y:S01]  /*c540*/  IMAD R73, R57, 0xdf490f1, RZ ;  /* 0x0df490f139497824 */ /* 0x000fe200078e02ff */
[----:B------:R-:W-:-:S02]  /*c550*/  SHF.R.S32.HI R62, RZ, 0x1f, R56 ;  /* 0x0000001fff3e7819 */ /* 0x000fc40000011438 */
[----:B------:R-:W-:Y:S02]  /*c560*/  SHF.R.S32.HI R56, RZ, 0x1f, R66 ;  /* 0x0000001fff387819 */ /* 0x000fe40000011442 */
[----:B------:R-:W-:Y:S02]  /*c570*/  IADD3.X R62, PT, PT, RZ, -0x1, R62, P1, P6 ;  /* 0xffffffffff3e7810 */ /* 0x000fe40000fec43e */
[----:B------:R-:W-:Y:S01]  /*c580*/  IADD3 R64, P4, P5, R69, 0x3c208c16, R48 ;  /* 0x3c208c1645407810 */ /* 0x000fe20007d9e030 */
[----:B------:R-:W-:Y:S01]  /*c590*/  IMAD R69, R18, -0x47afba4a, R73 ;  /* 0xb85045b612457824 */ /* 0x000fe200078e0249 */
[----:B------:R-:W-:Y:S01]  /*c5a0*/  IADD3 R48, P1, P6, R65, 0x687e956f, R56 ;  /* 0x687e956f41307810 */ /* 0x000fe20007e3e038 */
[----:B------:R-:W-:Y:S01]  /*c5b0*/  IMAD R65, R57, 0x47b01102, RZ ;  /* 0x47b0110239417824 */ /* 0x000fe200078e02ff */
[----:B------:R-:W-:Y:S02]  /*c5c0*/  SHF.R.S32.HI R56, RZ, 0x1f, R66 ;  /* 0x0000001fff387819 */ /* 0x000fe40000011442 */
[----:B------:R-:W-:Y:S01]  /*c5d0*/  LOP3.LUT R66, R62, 0xd87cfd47, RZ, 0xc0, !PT ;  /* 0xd87cfd473e427812 */ /* 0x000fe200078ec0ff */
[----:B------:R-:W-:Y:S01]  /*c5e0*/  IMAD R65, R18, -0x1ece5fd7, R65 ;  /* 0xe131a02912417824 */ /* 0x000fe200078e0241 */
[----:B------:R-:W-:-:S02]  /*c5f0*/  IADD3.X R57, PT, PT, RZ, -0x1, R56, P1, P6 ;  /* 0xffffffffff397810 */ /* 0x000fc40000fec438 */
[----:B------:R-:W-:Y:S02]  /*c600*/  IADD3 R41, P6, PT, R66, R41, RZ ;  /* 0x0000002942297210 */ /* 0x000fe40007fde0ff */
[----:B------:R-:W-:Y:S02]  /*c610*/  IADD3 R69, PT, PT, R68, R69, RZ ;  /* 0x0000004544457210 */ /* 0x000fe40007ffe0ff */
[----:B------:R-:W-:Y:S01]  /*c620*/  IADD3 R44, P1, PT, R71, R44, RZ ;  /* 0x0000002c472c7210 */ /* 0x000fe20007f3e0ff */
[----:B------:R-:W-:Y:S01]  /*c630*/  IMAD.X R68, RZ, RZ, RZ, P6 ;  /* 0x000000ffff447224 */ /* 0x000fe200030e06ff */
[----:B------:R-:W-:Y:S02]  /*c640*/  IADD3 R46, P6, PT, R46, -R41, RZ ;  /* 0x800000292e2e7210 */ /* 0x000fe40007fde0ff */
[----:B------:R-:W-:Y:S01]  /*c650*/  SHF.R.S32.HI R56, RZ, 0x1f, R57 ;  /* 0x0000001fff387819 */ /* 0x000fe20000011439 */
[----:B------:R-:W-:Y:S01]  /*c660*/  IMAD.IADD R66, R44, 0x1, R65 ;  /* 0x000000012c427824 */ /* 0x000fe200078e0241 */
[----:B------:R-:W-:Y:S01]  /*c670*/  LOP3.LUT R44, R62, 0x3c208c16, RZ, 0xc0, !PT ;  /* 0x3c208c163e2c7812 */ /* 0x000fe200078ec0ff */
[----:B------:R-:W-:Y:S01]  /*c680*/  IMAD.X R65, RZ, RZ, -0x1, P6 ;  /* 0xffffffffff417424 */ /* 0x000fe200030e06ff */
[----:B------:R-:W-:-:S02]  /*c690*/  SHF.R.S32.HI R57, RZ, 0x1f, R57 ;  /* 0x0000001fff397819 */ /* 0x000fc40000011439 */
[----:B------:R-:W-:Y:S02]  /*c6a0*/  IADD3 R45, P3, P2, R68, R44, R45 ;  /* 0x0000002c442d7210 */ /* 0x000fe40007a7e02d */
[----:B------:R-:W-:Y:S02]  /*c6b0*/  SHF.R.S32.HI R44, RZ, 0x1f, R65 ;  /* 0x0000001fff2c7819 */ /* 0x000fe40000011441 */
[----:B------:R-:W-:Y:S02]  /*c6c0*/  IADD3.X R68, PT, PT, RZ, RZ, RZ, P4, P5 ;  /* 0x000000ffff447210 */ /* 0x000fe400027ea4ff */
[----:B------:R-:W-:Y:S02]  /*c6d0*/  IADD3 R56, P4, P5, R69, 0x7e7ea7a3, R56 ;  /* 0x7e7ea7a345387810 */ /* 0x000fe40007d9e038 */
[----:B------:R-:W-:Y:S02]  /*c6e0*/  IADD3.X R69, PT, PT, RZ, RZ, RZ, P3, P2 ;  /* 0x000000ffff457210 */ /* 0x000fe40001fe44ff */
[----:B------:R-:W-:-:S02]  /*c6f0*/  IADD3 R44, P3, P2, -R45, R44, R64 ;  /* 0x0000002c2d2c7210 */ /* 0x000fc40007a7e140 */
[----:B------:R-:W-:Y:S02]  /*c700*/  SHF.R.S32.HI R65, RZ, 0x1f, R65 ;  /* 0x0000001fff417819 */ /* 0x000fe40000011441 */
[----:B------:R-:W-:Y:S02]  /*c710*/  LOP3.LUT R70, R62, 0x6871ca8d, RZ, 0xc0, !PT ;  /* 0x6871ca8d3e467812 */ /* 0x000fe400078ec0ff */
[----:B------:R-:W-:Y:S02]  /*c720*/  IADD3.X R64, PT, PT, RZ, -0x1, R57, P4, P5 ;  /* 0xffffffffff407810 */ /* 0x000fe400027ea439 */
[----:B------:R-:W-:Y:S02]  /*c730*/  IADD3.X R65, PT, PT, R65, -0x1, RZ, P3, P2 ;  /* 0xffffffff41417810 */ /* 0x000fe40001fe44ff */
[----:B------:R-:W-:Y:S02]  /*c740*/  IADD3 R19, P2, P3, R69, R70, R19 ;  /* 0x0000004645137210 */ /* 0x000fe40007b5e013 */
[----:B------:R-:W-:-:S02]  /*c750*/  IADD3 R68, P4, P5, R63, 0x6871ca8d, R68 ;  /* 0x6871ca8d3f447810 */ /* 0x000fc40007d9e044 */
[----:B------:R-:W-:Y:S02]  /*c760*/  SHF.R.S32.HI R57, RZ, 0x1f, R64 ;  /* 0x0000001fff397819 */ /* 0x000fe40000011440 */
[C---:B------:R-:W-:Y:S01]  /*c770*/  SHF.R.U64 R63, R37.reuse, 0x1f, R42 ;  /* 0x0000001f253f7819 */ /* 0x040fe2000000122a */
[----:B------:R-:W-:Y:S01]  /*c780*/  IMAD.SHL.U32 R42, R37, 0x2, RZ ;  /* 0x00000002252a7824 */ /* 0x000fe200078e00ff */
[----:B------:R-:W-:Y:S02]  /*c790*/  IADD3.X R69, PT, PT, RZ, RZ, RZ, P2, P3 ;  /* 0x000000ffff457210 */ /* 0x000fe400017e64ff */
[----:B------:R-:W-:Y:S02]  /*c7a0*/  IADD3 R37, P3, P2, R66, 0x47afba4a, R57 ;  /* 0x47afba4a42257810 */ /* 0x000fe40007a7e039 */
[----:B------:R-:W-:Y:S02]  /*c7b0*/  LOP3.LUT R66, R62, 0x97816a91, RZ, 0xc0, !PT ;  /* 0x97816a913e427812 */ /* 0x000fe400078ec0ff */
[----:B------:R-:W-:-:S02]  /*c7c0*/  SHF.R.S32.HI R64, RZ, 0x1f, R64 ;  /* 0x0000001fff407819 */ /* 0x000fc40000011440 */
[----:B------:R-:W-:Y:S02]  /*c7d0*/  LOP3.LUT R57, R42, 0x1, R39, 0xf8, !PT ;  /* 0x000000012a397812 */ /* 0x000fe400078ef827 */
[----:B------:R-:W-:Y:S02]  /*c7e0*/  IADD3.X R39, PT, PT, RZ, RZ, RZ, P4, P5 ;  /* 0x000000ffff277210 */ /* 0x000fe400027ea4ff */
[----:B------:R-:W-:Y:S01]  /*c7f0*/  IADD3 R43, P4, P5, R69, R66, R43 ;  /* 0x00000042452b7210 */ /* 0x000fe20007d9e02b */
[----:B------:R-:W-:Y:S01]  /*c800*/  IMAD.X R69, RZ, RZ, RZ, P1 ;  /* 0x000000ffff457224 */ /* 0x000fe200008e06ff */
[----:B------:R-:W-:Y:S02]  /*c810*/  IADD3.X R42, PT, PT, RZ, -0x1, R64, P3, P2 ;  /* 0xffffffffff2a7810 */ /* 0x000fe40001fe4440 */
[----:B------:R-:W-:Y:S02]  /*c820*/  SHF.R.S32.HI R64, RZ, 0x1f, R65 ;  /* 0x0000001fff407819 */ /* 0x000fe40000011441 */
[----:B------:R-:W-:-:S02]  /*c830*/  IADD3 R66, P3, P2, R48, -0x687e956f, R39 ;  /* 0x97816a9130427810 */ /* 0x000fc40007a7e027 */
[----:B------:R-:W-:Y:S02]  /*c840*/  IADD3.X R39, PT, PT, RZ, RZ, RZ, P4, P5 ;  /* 0x000000ffff277210 */ /* 0x000fe400027ea4ff */
[----:B------:R-:W-:Y:S01]  /*c850*/  IADD3 R48, P4, P5, -R19, R64, R68 ;  /* 0x0000004013307210 */ /* 0x000fe20007d9e144 */
[----:B------:R-:W-:Y:S01]  /*c860*/  IMAD R68, R18, 0x30644e72, RZ ;  /* 0x30644e7212447824 */ /* 0x000fe200078e02ff */
[----:B------:R-:W-:Y:S01]  /*c870*/  LOP3.LUT R70, R62, 0x8181585d, RZ, 0xc0, !PT ;  /* 0x8181585d3e467812 */ /* 0x000fe200078ec0ff */
[----:B------:R-:W-:Y:S01]  /*c880*/  IMAD R64, R16, R16, RZ ;  /* 0x0000001010407224 */ /* 0x000fe200078e02ff */
[----:B------:R-:W-:Y:S02]  /*c890*/  SHF.R.S32.HI R65, RZ, 0x1f, R65 ;  /* 0x0000001fff417819 */ /* 0x000fe40000011441 */
[----:B------:R-:W-:Y:S02]  /*c8a0*/  IADD3 R39, P1, P6, R39, R70, R59 ;  /* 0x0000004627277210 */ /* 0x000fe40007e3e03b */
[----:B------:R-:W-:-:S02]  /*c8b0*/  LOP3.LUT R68, R68, 0xfffffffe, RZ, 0xc0, !PT ;  /* 0xfffffffe44447812 */ /* 0x000fc400078ec0ff */
[----:B------:R-:W-:Y:S02]  /*c8c0*/  IADD3.X R59, PT, PT, RZ, RZ, RZ, P3, P2 ;  /* 0x000000ffff3b7210 */ /* 0x000fe40001fe44ff */
[----:B------:R-:W-:Y:S02]  /*c8d0*/  IADD3.X R65, PT, PT, R65, -0x1, RZ, P4, P5 ;  /* 0xffffffff41417810 */ /* 0x000fe400027ea4ff */
[----:B------:R-:W-:Y:S02]  /*c8e0*/  SHF.R.S32.HI R18, RZ, 0x1f, R40 ;  /* 0x0000001fff127819 */ /* 0x000fe40000011428 */
[----:B------:R-:W-:Y:S02]  /*c8f0*/  IADD3.X R70, PT, PT, RZ, RZ, RZ, P1, P6 ;  /* 0x000000ffff467210 */ /* 0x000fe40000fec4ff */
[----:B------:R-:W-:Y:S02]  /*c900*/  IADD3 R68, P1, P4, R69, R68, R64 ;  /* 0x0000004445447210 */ /* 0x000fe40007c3e040 */
[----:B------:R-:W-:-:S02]  /*c910*/  IADD3 R59, P5, P6, R56, -0x7e7ea7a3, R59 ;  /* 0x8181585d383b7810 */ /* 0x000fc40007ebe03b */
[----:B------:R-:W-:Y:S02]  /*c920*/  SHF.R.S32.HI R56, RZ, 0x1f, R65 ;  /* 0x0000001fff387819 */ /* 0x000fe40000011441 */
[----:B------:R-:W-:Y:S02]  /*c930*/  IADD3 R18, P3, P2, R18, 0x687e956f, R57 ;  /* 0x687e956f12127810 */ /* 0x000fe40007a7e039 */
[----:B------:R-:W-:Y:S02]  /*c940*/  IADD3.X R57, PT, PT, RZ, RZ, RZ, P1, P4 ;  /* 0x000000ffff397210 */ /* 0x000fe40000fe84ff */
[----:B------:R-:W-:Y:S02]  /*c950*/  IADD3 R56, P1, P4, R56, R66, -R43 ;  /* 0x0000004238387210 */ /* 0x000fe40007c3e82b */
[----:B------:R-:W-:Y:S02]  /*c960*/  SHF.R.S32.HI R65, RZ, 0x1f, R65 ;  /* 0x0000001fff417819 */ /* 0x000fe40000011441 */
[----:B------:R-:W-:-:S02]  /*c970*/  IADD3.X R64, PT, PT, RZ, RZ, RZ, P5, P6 ;  /* 0x000000ffff407210 */ /* 0x000fc40002fec4ff */
[----:B------:R-:W-:Y:S02]  /*c980*/  LOP3.LUT R69, R62, 0xb85045b6, RZ, 0xc0, !PT ;  /* 0xb85045b63e457812 */ /* 0x000fe400078ec0ff */
[----:B------:R-:W-:Y:S02]  /*c990*/  IADD3.X R65, PT, PT, R65, -0x1, RZ, P1, P4 ;  /* 0xffffffff41417810 */ /* 0x000fe40000fe84ff */
[----:B------:R-:W-:Y:S02]  /*c9a0*/  IADD3 R64, P6, P5, R37, -0x47afba4a, R64 ;  /* 0xb85045b625407810 */ /* 0x000fe40007dde040 */
[----:B------:R-:W-:Y:S02]  /*c9b0*/  LOP3.LUT R63, R34, 0x1, R63, 0xf8, !PT ;  /* 0x00000001223f7812 */ /* 0x000fe400078ef83f */
[----:B------:R-:W-:Y:S02]  /*c9c0*/  SHF.R.S32.HI R40, RZ, 0x1f, R40 ;  /* 0x0000001fff287819 */ /* 0x000fe40000011428 */
[----:B------:R-:W-:-:S02]  /*c9d0*/  IADD3 R37, P1, P4, R70, R69, R58 ;  /* 0x0000004546257210 */ /* 0x000fc40007c3e03a */
[----:B------:R-:W-:Y:S02]  /*c9e0*/  SHF.R.S32.HI R34, RZ, 0x1f, R65 ;  /* 0x0000001fff227819 */ /* 0x000fe40000011441 */
[----:B------:R-:W-:Y:S02]  /*c9f0*/  IADD3.X R58, PT, PT, R40, -0x1, RZ, P3, P2 ;  /* 0xffffffff283a7810 */ /* 0x000fe40001fe44ff */
[----:B------:R-:W-:Y:S02]  /*ca00*/  IADD3.X R70, PT, PT, RZ, RZ, RZ, P1, P4 ;  /* 0x000000ffff467210 */ /* 0x000fe40000fe84ff */
[----:B------:R-:W-:Y:S02]  /*ca10*/  IADD3 R59, P3, P4, -R39, R34, R59 ;  /* 0x00000022273b7210 */ /* 0x000fe40007c7e13b */
[----:B------:R-:W-:Y:S02]  /*ca20*/  SHF.R.S32.HI R65, RZ, 0x1f, R65 ;  /* 0x0000001fff417819 */ /* 0x000fe40000011441 */
[----:B------:R-:W-:-:S02]  /*ca30*/  SHF.R.S32.HI R69, RZ, 0x1f, R42 ;  /* 0x0000001fff457819 */ /* 0x000fc4000001142a */
[----:B------:R-:W-:Y:S02]  /*ca40*/  LOP3.LUT R34, R62, 0xe131a029, RZ, 0xc0, !PT ;  /* 0xe131a0293e227812 */ /* 0x000fe400078ec0ff */
[----:B------:R-:W-:Y:S02]  /*ca50*/  IADD3.X R65, PT, PT, R65, -0x1, RZ, P3, P4 ;  /* 0xffffffff41417810 */ /* 0x000fe40001fe84ff */
[----:B------:R-:W-:Y:S02]  /*ca60*/  IADD3 R69, P2, P1, R68, 0x1ece5fd7, R69 ;  /* 0x1ece5fd744457810 */ /* 0x000fe4000795e045 */
[----:B------:R-:W-:Y:S02]  /*ca70*/  SHF.R.S32.HI R68, RZ, 0x1f, R42 ;  /* 0x0000001fff447819 */ /* 0x000fe4000001142a */
[----:B------:R-:W-:Y:S02]  /*ca80*/  SHF.R.S32.HI R40, RZ, 0x1f, R58 ;  /* 0x0000001fff287819 */ /* 0x000fe4000001143a */
[----:B------:R-:W-:-:S02]  /*ca90*/  IADD3.X R66, PT, PT, RZ, RZ, RZ, P6, P5 ;  /* 0x000000ffff427210 */ /* 0x000fc400037ea4ff */
[----:B------:R-:W-:Y:S02]  /*caa0*/  IADD3 R34, P3, P4, R70, R34, R61 ;  /* 0x0000002246227210 */ /* 0x000fe40007c7e03d */
[----:B------:R-:W-:Y:S02]  /*cab0*/  SHF.R.S32.HI R42, RZ, 0x1f, R65 ;  /* 0x0000001fff2a7819 */ /* 0x000fe40000011441 */
[----:B------:R-:W-:Y:S02]  /*cac0*/  IADD3.X R68, PT, PT, RZ, -0x1, R68, P2, P1 ;  /* 0xffffffffff447810 */ /* 0x000fe400017e2444 */
[----:B------:R-:W-:Y:S02]  /*cad0*/  IADD3 R40, P2, P1, R40, 0x7e7ea7a3, R63 ;  /* 0x7e7ea7a328287810 */ /* 0x000fe4000795e03f */
[----:B------:R-:W-:Y:S02]  /*cae0*/  IADD3.X R70, PT, PT, RZ, RZ, RZ, P3, P4 ;  /* 0x000000ffff467210 */ /* 0x000fe40001fe84ff */
[----:B------:R-:W-:Y:S01]  /*caf0*/  IADD3 R61, P5, P6, R69, -0x1ece5fd7, R66 ;  /* 0xe131a029453d7810 */ /* 0x000fe20007ebe042 */
[-C--:B------:R-:W-:Y:S01]  /*cb00*/  IMAD R69, R29, R53.reuse, R11 ;  /* 0x000000351d457224 */ /* 0x080fe200078e020b */
[----:B------:R-:W-:Y:S01]  /*cb10*/  IADD3 R42, P3, P4, R42, R64, -R37 ;  /* 0x000000402a2a7210 */ /* 0x000fe20007c7e825 */
[C---:B------:R-:W-:Y:S01]  /*cb20*/  IMAD R11, R28.reuse, R53, R13 ;  /* 0x000000351c0b7224 */ /* 0x040fe200078e020d */
[----:B------:R-:W-:Y:S01]  /*cb30*/  SHF.R.S32.HI R63, RZ, 0x1f, R65 ;  /* 0x0000001fff3f7819 */ /* 0x000fe20000011441 */
[----:B------:R-:W-:Y:S01]  /*cb40*/  IMAD R13, R28, R54, R69 ;  /* 0x000000361c0d7224 */ /* 0x000fe200078e0245 */
[----:B------:R-:W-:Y:S01]  /*cb50*/  SHF.L.U32 R64, R26, 0x1, RZ ;  /* 0x000000011a407819 */ /* 0x000fe200000006ff */
[C---:B------:R-:W-:Y:S01]  /*cb60*/  IMAD R11, R6.reuse, 0xc5e1a99, R11 ;  /* 0x0c5e1a99060b7824 */ /* 0x040fe200078e020b */
[----:B------:R-:W-:Y:S01]  /*cb70*/  SHF.R.S32.HI R68, RZ, 0x1f, R68 ;  /* 0x0000001fff447819 */ /* 0x000fe20000011444 */
[----:B------:R-:W-:Y:S01]  /*cb80*/  IMAD R13, R6, 0x681240c5, R13 ;  /* 0x681240c5060d7824 */ /* 0x000fe200078e020d */
[----:B------:R-:W-:Y:S01]  /*cb90*/  IADD3.X R66, PT, PT, RZ, RZ, RZ, P5, P6 ;  /* 0x000000ffff427210 */ /* 0x000fe20002fec4ff */
[----:B------:R-:W-:Y:S01]  /*cba0*/  IMAD R11, R31, R50, R11 ;  /* 0x000000321f0b7224 */ /* 0x000fe200078e020b */
[----:B------:R-:W-:-:S02]  /*cbb0*/  IADD3.X R63, PT, PT, R63, -0x1, RZ, P3, P4 ;  /* 0xffffffff3f3f7810 */ /* 0x000fc40001fe84ff */
[----:B------:R-:W-:Y:S02]  /*cbc0*/  LOP3.LUT R65, R62, 0x30644e72, RZ, 0xc0, !PT ;  /* 0x30644e723e417812 */ /* 0x000fe400078ec0ff */
[----:B------:R-:W-:Y:S02]  /*cbd0*/  LOP3.LUT R62, R64, 0x1, R35, 0xf8, !PT ;  /* 0x00000001403e7812 */ /* 0x000fe400078ef823 */
[----:B------:R-:W-:Y:S02]  /*cbe0*/  IADD3 R64, PT, PT, R66, R68, R57 ;  /* 0x0000004442407210 */ /* 0x000fe40007ffe039 */
[----:B------:R-:W-:Y:S02]  /*cbf0*/  IADD3 RZ, P5, P6, R34, RZ, RZ ;  /* 0x000000ff22ff7210 */ /* 0x000fe40007ebe0ff */
[----:B------:R-:W-:Y:S02]  /*cc00*/  SHF.R.S32.HI R57, RZ, 0x1f, R63 ;  /* 0x0000001fff397819 */ /* 0x000fe4000001143f */
[----:B------:R-:W-:Y:S01]  /*cc10*/  IADD3.X R35, PT, PT, R70, R65, R60, P5, P6 ;  /* 0x0000004146237210 */ /* 0x000fe20002fec43c */
[----:B------:R-:W-:Y:S01]  /*cc20*/  IMAD R65, R8, -0x1b799c77, RZ ;  /* 0xe486638908417824 */ /* 0x000fe200078e02ff */
[----:B------:R-:W-:Y:S01]  /*cc30*/  IADD3 R57, P3, P4, -R34, R57, R61 ;  /* 0x0000003922397210 */ /* 0x000fe20007c7e13d */
[----:B------:R-:W-:-:S02]  /*cc40*/  IMAD R61, R32, R54, R9 ;  /* 0x00000036203d7224 */ /* 0x000fc400078e0209 */
[----:B------:R-:W-:Y:S01]  /*cc50*/  IMAD.WIDE.U32 R8, R6, -0x1b799c77, RZ ;  /* 0xe486638906087825 */ /* 0x000fe200078e00ff */
[----:B------:R-:W-:-:S03]  /*cc60*/  SHF.R.S32.HI R8, RZ, 0x1f, R63 ;  /* 0x0000001fff087819 */ /* 0x000fc6000001143f */
[----:B------:R-:W-:Y:S01]  /*cc70*/  IMAD R60, R32, R55, R7 ;  /* 0x00000037203c7224 */ /* 0x000fe200078e0207 */
[----:B------:R-:W-:Y:S01]  /*cc80*/  SHF.R.S32.HI R7, RZ, 0x1f, R58 ;  /* 0x0000001fff077819 */ /* 0x000fe2000001143a */
[----:B------:R-:W-:Y:S01]  /*cc90*/  IMAD R65, R6, -0x782df87e, R65 ;  /* 0x87d2078206417824 */ /* 0x000fe200078e0241 */
[----:B------:R-:W-:Y:S02]  /*cca0*/  IADD3.X R8, PT, PT, R8, -0x1, RZ, P3, P4 ;  /* 0xffffffff08087810 */ /* 0x000fe40001fe84ff */
[----:B------:R-:W-:Y:S01]  /*ccb0*/  IADD3.X R7, PT, PT, R7, -0x1, RZ, P2, P1 ;  /* 0xffffffff07077810 */ /* 0x000fe200017e24ff */
[----:B------:R-:W-:Y:S01]  /*ccc0*/  IMAD.IADD R54, R9, 0x1, R65 ;  /* 0x0000000109367824 */ /* 0x000fe200078e0241 */
[----:B------:R-:W-:Y:S02]  /*ccd0*/  SHF.R.S32.HI R58, RZ, 0x1f, R8 ;  /* 0x0000001fff3a7819 */ /* 0x000fe40000011408 */
[----:B------:R-:W-:Y:S02]  /*cce0*/  SHF.R.S32.HI R29, RZ, 0x1f, R7 ;  /* 0x0000001fff1d7819 */ /* 0x000fe40000011407 */
[----:B------:R-:W-:-:S02]  /*ccf0*/  IADD3 R58, P1, P2, R58, R64, -R35 ;  /* 0x000000403a3a7210 */ /* 0x000fc40007a3e823 */
[----:B------:R-:W-:Y:S01]  /*cd00*/  SHF.R.S32.HI R28, RZ, 0x1f, R8 ;  /* 0x0000001fff1c7819 */ /* 0x000fe20000011408 */
[----:B------:R-:W-:Y:S01]  /*cd10*/  IMAD.SHL.U32 R8, R49, 0x2, RZ ;  /* 0x0000000231087824 */ /* 0x000fe200078e00ff */
[----:B------:R-:W-:Y:S02]  /*cd20*/  SHF.R.S32.HI R9, RZ, 0x1f, R7 ;  /* 0x0000001fff097819 */ /* 0x000fe40000011407 */
[----:B------:R-:W-:Y:S02]  /*cd30*/  SHF.R.U64 R7, R26, 0x1f, R47 ;  /* 0x0000001f1a077819 */ /* 0x000fe4000000122f */
[----:B------:R-:W-:Y:S02]  /*cd40*/  IADD3 R29, P3, P4, R29, 0x47afba4a, R62 ;  /* 0x47afba4a1d1d7810 */ /* 0x000fe40007c7e03e */
[----:B------:R-:W-:Y:S01]  /*cd50*/  IADD3.X R47, PT, PT, R28, -0x1, RZ, P1, P2 ;  /* 0xffffffff1c2f7810 */ /* 0x000fe20000fe44ff */
[----:B------:R-:W-:Y:S01]  /*cd60*/  IMAD R28, R32, R53, R5 ;  /* 0x00000035201c7224 */ /* 0x000fe200078e0205 */
[----:B------:R-:W-:Y:S01]  /*cd70*/  LOP3.LUT R8, R8, 0xfffffffe, RZ, 0xc0, !PT ;  /* 0xfffffffe08087812 */ /* 0x000fe200078ec0ff */
[----:B------:R-:W-:Y:S01]  /*cd80*/  IMAD.X R5, RZ, RZ, RZ, P0 ;  /* 0x000000ffff057224 */ /* 0x000fe200000e06ff */
[----:B------:R-:W-:-:S02]  /*cd90*/  IADD3.X R9, PT, PT, R9, -0x1, RZ, P3, P4 ;  /* 0xffffffff09097810 */ /* 0x000fc40001fe84ff */
[----:B------:R-:W-:Y:S02]  /*cda0*/  LOP3.LUT R55, R47, 0xd87cfd47, RZ, 0xc0, !PT ;  /* 0xd87cfd472f377812 */ /* 0x000fe400078ec0ff */
[----:B------:R-:W-:Y:S02]  /*cdb0*/  LOP3.LUT R8, R8, 0x1, R7, 0xf8, !PT ;  /* 0x0000000108087812 */ /* 0x000fe400078ef807 */
[----:B------:R-:W-:Y:S02]  /*cdc0*/  SHF.R.S32.HI R7, RZ, 0x1f, R9 ;  /* 0x0000001fff077819 */ /* 0x000fe40000011409 */
[----:B------:R-:W-:Y:S02]  /*cdd0*/  IADD3 R46, P3, PT, R55, R46, RZ ;  /* 0x0000002e372e7210 */ /* 0x000fe40007f7e0ff */
[----:B------:R-:W-:Y:S02]  /*cde0*/  SHF.L.U64.HI R49, R49, 0x1, R38 ;  /* 0x0000000131317819 */ /* 0x000fe40000010226 */
[----:B------:R-:W-:-:S02]  /*cdf0*/  IADD3 RZ, P5, PT, RZ, R8, RZ ;  /* 0x00000008ffff7210 */ /* 0x000fc40007fbe0ff */
[----:B------:R-:W-:Y:S01]  /*ce00*/  IADD3 R7, P1, P2, R7, 0x1ece5fd7, R8 ;  /* 0x1ece5fd707077810 */ /* 0x000fe20007a3e008 */
[----:B------:R-:W-:Y:S01]  /*ce10*/  IMAD.X R8, RZ, RZ, RZ, P3 ;  /* 0x000000ffff087224 */ /* 0x000fe200018e06ff */
[----:B------:R-:W-:Y:S02]  /*ce20*/  IADD3 RZ, P4, PT, RZ, R67, RZ ;  /* 0x00000043ffff7210 */ /* 0x000fe40007f9e0ff */
[----:B------:R-:W-:Y:S02]  /*ce30*/  LOP3.LUT R49, R49, 0x1, RZ, 0xc0, !PT ;  /* 0x0000000131317812 */ /* 0x000fe400078ec0ff */
[----:B------:R-:W-:Y:S02]  /*ce40*/  LOP3.LUT R55, R47, 0x3c208c16, RZ, 0xc0, !PT ;  /* 0x3c208c162f377812 */ /* 0x000fe400078ec0ff */
[----:B------:R-:W-:Y:S02]  /*ce50*/  IADD3.X R49, PT, PT, R49, R36, R36, P5, P4 ;  /* 0x0000002431317210 */ /* 0x000fe40002fe8424 */
[----:B------:R-:W-:-:S02]  /*ce60*/  IADD3 R44, P3, P4, R8, R55, R44 ;  /* 0x00000037082c7210 */ /* 0x000fc40007c7e02c */
[----:B------:R-:W-:Y:S02]  /*ce70*/  IADD3 R55, P0, PT, R46, -R41, RZ ;  /* 0x800000292e377210 */ /* 0x000fe40007f1e0ff */
[----:B------:R-:W-:Y:S02]  /*ce80*/  SHF.R.S32.HI R9, RZ, 0x1f, R9 ;  /* 0x0000001fff097819 */ /* 0x000fe40000011409 */
[----:B------:R-:W-:Y:S01]  /*ce90*/  LOP3.LUT R63, R47, 0x6871ca8d, RZ, 0xc0, !PT ;  /* 0x6871ca8d2f3f7812 */ /* 0x000fe200078ec0ff */
[----:B------:R-:W-:Y:S01]  /*cea0*/  IMAD.X R26, RZ, RZ, -0x1, P0 ;  /* 0xffffffffff1a7424 */ /* 0x000fe200000e06ff */
[----:B------:R-:W-:Y:S02]  /*ceb0*/  IADD3.X R9, PT, PT, R9, -0x1, RZ, P1, P2 ;  /* 0xffffffff09097810 */ /* 0x000fe40000fe44ff */
[----:B------:R-:W-:Y:S02]  /*cec0*/  IADD3.X R36, PT, PT, RZ, RZ, RZ, P3, P4 ;  /* 0x000000ffff247210 */ /* 0x000fe40001fe84ff */
[----:B------:R-:W-:-:S02]  /*ced0*/  SHF.R.S32.HI R8, RZ, 0x1f, R9 ;  /* 0x0000001fff087819 */ /* 0x000fc40000011409 */
[----:B------:R-:W-:Y:S02]  /*cee0*/  SHF.R.S32.HI R38, RZ, 0x1f, R26 ;  /* 0x0000001fff267819 */ /* 0x000fe4000001141a */
[----:B------:R-:W-:Y:S01]  /*cef0*/  IADD3 R8, P5, P6, R8, -0x30644e72, R49 ;  /* 0xcf9bb18e08087810 */ /* 0x000fe20007ebe031 */
[----:B------:R-:W-:Y:S01]  /*cf00*/  IMAD R49, R30, R50, R15 ;  /* 0x000000321e317224 */ /* 0x000fe200078e020f */
[----:B------:R-:W-:Y:S01]  /*cf10*/  IADD3 R36, P1, P2, R36, R63, R48 ;  /* 0x0000003f24247210 */ /* 0x000fe20007a3e030 */
[CC--:B------:R-:W-:Y:S01]  /*cf20*/  IMAD R15, R31.reuse, R51.reuse, R13 ;  /* 0x000000331f0f7224 */ /* 0x0c0fe200078e020d */
[----:B------:R-:W-:Y:S01]  /*cf30*/  SHF.R.S32.HI R9, RZ, 0x1f, R9 ;  /* 0x0000001fff097819 */ /* 0x000fe20000011409 */
[----:B------:R-:W-:Y:S01]  /*cf40*/  IMAD R31, R31, R52, R17 ;  /* 0x000000341f1f7224 */ /* 0x000fe200078e0211 */
[----:B------:R-:W-:Y:S01]  /*cf50*/  IADD3 R38, P3, P4, R44, R38, -R45 ;  /* 0x000000262c267210 */ /* 0x000fe20007c7e82d */
[C---:B------:R-:W-:Y:S01]  /*cf60*/  IMAD R13, R54.reuse, 0x30644e72, RZ ;  /* 0x30644e72360d7824 */ /* 0x040fe200078e02ff */
[----:B------:R-:W-:Y:S01]  /*cf70*/  SHF.R.S32.HI R48, RZ, 0x1f, R26 ;  /* 0x0000001fff307819 */ /* 0x000fe2000001141a */
[----:B------:R-:W-:Y:S01]  /*cf80*/  IMAD R31, R54, -0x7e7ea7a3, R31 ;  /* 0x8181585d361f7824 */ /* 0x000fe200078e021f */
[----:B------:R-:W-:Y:S01]  /*cf90*/  IADD3.X R17, PT, PT, R9, -0x1, RZ, P5, P6 ;  /* 0xffffffff09117810 */ /* 0x000fe20002fec4ff */
[C---:B------:R-:W-:Y:S01]  /*cfa0*/  IMAD R63, R30.reuse, R51, R11 ;  /* 0x000000331e3f7224 */ /* 0x040fe200078e020b */
[----:B------:R-:W-:Y:S01]  /*cfb0*/  IADD3.X R48, PT, PT, RZ, -0x1, R48, P3, P4 ;  /* 0xffffffffff307810 */ /* 0x000fe20001fe8430 */
[C---:B------:R-:W-:Y:S01]  /*cfc0*/  IMAD R65, R30.reuse, R52, R15 ;  /* 0x000000341e417224 */ /* 0x040fe200078e020f */
[----:B------:R-:W-:Y:S01]  /*cfd0*/  LOP3.LUT R9, R17, 0xd87cfd47, RZ, 0xc0, !PT ;  /* 0xd87cfd4711097812 */ /* 0x000fe200078ec0ff */
[----:B------:R-:W-:Y:S01]  /*cfe0*/  IMAD R52, R30, R53, R31 ;  /* 0x000000351e347224 */ /* 0x000fe200078e021f */
[----:B------:R-:W-:Y:S01]  /*cff0*/  SHF.R.S32.HI R26, RZ, 0x1f, R48 ;  /* 0x0000001fff1a7819 */ /* 0x000fe20000011430 */
[----:B------:R-:W-:Y:S01]  /*d000*/  IMAD R53, R6, 0xdf490f1, RZ ;  /* 0x0df490f106357824 */ /* 0x000fe200078e02ff */
[----:B------:R-:W-:-:S02]  /*d010*/  IADD3 R5, P0, PT, R5, R28, RZ ;  /* 0x0000001c05057210 */ /* 0x000fc40007f1e0ff */
[----:B------:R-:W-:Y:S01]  /*d020*/  IADD3 R28, P5, PT, R9, R20, RZ ;  /* 0x00000014091c7210 */ /* 0x000fe20007fbe0ff */
[----:B------:R-:W-:Y:S01]  /*d030*/  IMAD R44, R54, -0x47afba4a, R53 ;  /* 0xb85045b6362c7824 */ /* 0x000fe200078e0235 */
[----:B------:R-:W-:Y:S01]  /*d040*/  IADD3 R20, P3, P4, R36, R26, -R19 ;  /* 0x0000001a24147210 */ /* 0x000fe20007c7e813 */
[----:B------:R-:W-:Y:S01]  /*d050*/  IMAD.X R31, RZ, RZ, RZ, P0 ;  /* 0x000000ffff1f7224 */ /* 0x000fe200000e06ff */
[----:B------:R-:W-:Y:S02]  /*d060*/  SHF.R.S32.HI R48, RZ, 0x1f, R48 ;  /* 0x0000001fff307819 */ /* 0x000fe40000011430 */
[----:B------:R-:W-:Y:S02]  /*d070*/  LOP3.LUT R11, R47, 0x97816a91, RZ, 0xc0, !PT ;  /* 0x97816a912f0b7812 */ /* 0x000fe400078ec0ff */
[----:B------:R-:W-:Y:S02]  /*d080*/  IADD3.X R15, PT, PT, RZ, RZ, RZ, P1, P2 ;  /* 0x000000ffff0f7210 */ /* 0x000fe40000fe44ff */
[----:B------:R-:W-:-:S02]  /*d090*/  IADD3.X R48, PT, PT, RZ, -0x1, R48, P3, P4 ;  /* 0xffffffffff307810 */ /* 0x000fc40001fe8430 */
[----:B------:R-:W-:Y:S02]  /*d0a0*/  LOP3.LUT R30, R13, 0xfffffffe, RZ, 0xc0, !PT ;  /* 0xfffffffe0d1e7812 */ /* 0x000fe400078ec0ff */
[----:B------:R-:W-:Y:S02]  /*d0b0*/  IADD3.X R13, PT, PT, RZ, RZ, RZ, P5, !PT ;  /* 0x000000ffff0d7210 */ /* 0x000fe40002ffe4ff */
[----:B------:R-:W-:Y:S02]  /*d0c0*/  LOP3.LUT R9, R17, 0x3c208c16, RZ, 0xc0, !PT ;  /* 0x3c208c1611097812 */ /* 0x000fe400078ec0ff */
[----:B------:R-:W-:Y:S02]  /*d0d0*/  IADD3 R56, P2, P5, R15, R11, R56 ;  /* 0x0000000b0f387210 */ /* 0x000fe40007d5e038 */
[----:B------:R-:W-:Y:S02]  /*d0e0*/  SHF.R.S32.HI R26, RZ, 0x1f, R48 ;  /* 0x0000001fff1a7819 */ /* 0x000fe40000011430 */
[----:B------:R-:W-:-:S02]  /*d0f0*/  IADD3 R22, P3, P4, R13, R9, R22 ;  /* 0x000000090d167210 */ /* 0x000fc40007c7e016 */
[----:B------:R-:W-:Y:S02]  /*d100*/  IADD3.X R15, PT, PT, RZ, RZ, RZ, P2, P5 ;  /* 0x000000ffff0f7210 */ /* 0x000fe400017ea4ff */
[----:B------:R-:W-:Y:S02]  /*d110*/  IADD3 R9, P2, P5, R26, R56, -R43 ;  /* 0x000000381a097210 */ /* 0x000fe40007d5e82b */
[----:B------:R-:W-:Y:S02]  /*d120*/  SHF.R.S32.HI R48, RZ, 0x1f, R48 ;  /* 0x0000001fff307819 */ /* 0x000fe40000011430 */
[----:B------:R-:W-:Y:S01]  /*d130*/  IADD3 R11, P0, P1, R31, R61, R30 ;  /* 0x0000003d1f0b7210 */ /* 0x000fe2000791e01e */
[----:B------:R-:W-:Y:S01]  /*d140*/  IMAD R61, R6, 0x47b01102, RZ ;  /* 0x47b01102063d7824 */ /* 0x000fe200078e02ff */
[----:B------:R-:W-:Y:S01]  /*d150*/  LOP3.LUT R26, R47, 0x8181585d, RZ, 0xc0, !PT ;  /* 0x8181585d2f1a7812 */ /* 0x000fe200078ec0ff */
[----:B------:R-:W-:Y:S01]  /*d160*/  IMAD R31, R54, 0x3c208c16, R49 ;  /* 0x3c208c16361f7824 */ /* 0x000fe200078e0231 */
[----:B------:R-:W-:Y:S01]  /*d170*/  IADD3.X R48, PT, PT, R48, -0x1, RZ, P2, P5 ;  /* 0xffffffff30307810 */ /* 0x000fe200017ea4ff */
[----:B------:R-:W-:Y:S01]  /*d180*/  IMAD R49, R54, 0x6871ca8d, R63 ;  /* 0x6871ca8d36317824 */ /* 0x000fe200078e023f */
[----:B------:R-:W-:-:S02]  /*d190*/  IADD3.X R53, PT, PT, RZ, RZ, RZ, P0, P1 ;  /* 0x000000ffff357210 */ /* 0x000fc400007e24ff */
[----:B------:R-:W-:Y:S01]  /*d1a0*/  IADD3 R15, P5, P6, R15, R26, R59 ;  /* 0x0000001a0f0f7210 */ /* 0x000fe20007ebe03b */
[----:B------:R-:W-:Y:S01]  /*d1b0*/  IMAD R26, R54, -0x1ece5fd7, R61 ;  /* 0xe131a029361a7824 */ /* 0x000fe200078e023d */
[----:B------:R-:W-:Y:S01]  /*d1c0*/  SHF.R.S32.HI R30, RZ, 0x1f, R48 ;  /* 0x0000001fff1e7819 */ /* 0x000fe20000011430 */
[----:B------:R-:W-:Y:S01]  /*d1d0*/  IMAD.SHL.U32 R59, R22, 0x2, RZ ;  /* 0x00000002163b7824 */ /* 0x000fe200078e00ff */
[----:B------:R-:W-:Y:S01]  /*d1e0*/  SHF.R.U64 R6, R28, 0x1f, R13 ;  /* 0x0000001f1c067819 */ /* 0x000fe2000000120d */
[----:B------:R-:W-:Y:S01]  /*d1f0*/  IMAD R54, R54, -0x687e956f, R65 ;  /* 0x97816a9136367824 */ /* 0x000fe200078e0241 */
[----:B------:R-:W-:Y:S02]  /*d200*/  IADD3 R13, P0, PT, R53, R60, RZ ;  /* 0x0000003c350d7210 */ /* 0x000fe40007f1e0ff */
[----:B------:R-:W-:Y:S02]  /*d210*/  LOP3.LUT R53, R17, 0x6871ca8d, RZ, 0xc0, !PT ;  /* 0x6871ca8d11357812 */ /* 0x000fe400078ec0ff */
[----:B------:R-:W-:-:S02]  /*d220*/  IADD3.X R61, PT, PT, RZ, RZ, RZ, P3, P4 ;  /* 0x000000ffff3d7210 */ /* 0x000fc40001fe84ff */
[----:B------:R-:W-:Y:S02]  /*d230*/  IADD3 R15, P1, P2, R15, R30, -R39 ;  /* 0x0000001e0f0f7210 */ /* 0x000fe40007a3e827 */
[----:B------:R-:W-:Y:S02]  /*d240*/  SHF.R.S32.HI R48, RZ, 0x1f, R48 ;  /* 0x0000001fff307819 */ /* 0x000fe40000011430 */
[----:B------:R-:W-:Y:S02]  /*d250*/  LOP3.LUT R63, R47, 0xb85045b6, RZ, 0xc0, !PT ;  /* 0xb85045b62f3f7812 */ /* 0x000fe400078ec0ff */
[----:B------:R-:W-:Y:S02]  /*d260*/  IADD3.X R36, PT, PT, RZ, RZ, RZ, P5, P6 ;  /* 0x000000ffff247210 */ /* 0x000fe40002fec4ff */
[----:B------:R-:W-:Y:S02]  /*d270*/  IADD3 R24, P3, P4, R61, R53, R24 ;  /* 0x000000353d187210 */ /* 0x000fe40007c7e018 */
[----:B------:R-:W-:-:S02]  /*d280*/  IADD3.X R48, PT, PT, RZ, -0x1, R48, P1, P2 ;  /* 0xffffffffff307810 */ /* 0x000fc40000fe4430 */
[----:B------:R-:W-:Y:S01]  /*d290*/  IADD3 R36, P5, P6, R36, R63, R42 ;  /* 0x0000003f24247210 */ /* 0x000fe20007ebe02a */
[----:B------:R-:W-:Y:S01]  /*d2a0*/  IMAD.SHL.U32 R53, R24, 0x2, RZ ;  /* 0x0000000218357824 */ /* 0x000fe200078e00ff */
[----:B------:R-:W-:Y:S01]  /*d2b0*/  LOP3.LUT R59, R59, 0x1, R6, 0xf8, !PT ;  /* 0x000000013b3b7812 */ /* 0x000fe200078ef806 */
[----:B------:R-:W-:Y:S01]  /*d2c0*/  IMAD.SHL.U32 R42, R28, 0x2, RZ ;  /* 0x000000021c2a7824 */ /* 0x000fe200078e00ff */
[----:B------:R-:W-:Y:S02]  /*d2d0*/  SHF.R.S32.HI R30, RZ, 0x1f, R48 ;  /* 0x0000001fff1e7819 */ /* 0x000fe40000011430 */
[----:B------:R-:W-:Y:S02]  /*d2e0*/  SHF.R.U64 R6, R22, 0x1f, R61 ;  /* 0x0000001f16067819 */ /* 0x000fe4000000123d */
[----:B------:R-:W-:Y:S02]  /*d2f0*/  IADD3.X R63, PT, PT, RZ, RZ, RZ, P3, P4 ;  /* 0x000000ffff3f7210 */ /* 0x000fe40001fe84ff */
[----:B------:R-:W-:-:S02]  /*d300*/  LOP3.LUT R61, R17, 0x97816a91, RZ, 0xc0, !PT ;  /* 0x97816a91113d7812 */ /* 0x000fc400078ec0ff */
[----:B------:R-:W-:Y:S02]  /*d310*/  IADD3 R28, P3, P4, R30, R36, -R37 ;  /* 0x000000241e1c7210 */ /* 0x000fe40007c7e825 */
[----:B------:R-:W-:Y:S02]  /*d320*/  SHF.R.S32.HI R48, RZ, 0x1f, R48 ;  /* 0x0000001fff307819 */ /* 0x000fe40000011430 */
[----:B------:R-:W-:Y:S02]  /*d330*/  LOP3.LUT R53, R53, 0x1, R6, 0xf8, !PT ;  /* 0x0000000135357812 */ /* 0x000fe400078ef806 */
[----:B------:R-:W-:Y:S02]  /*d340*/  LOP3.LUT R42, R42, 0xfffffffe, RZ, 0xc0, !PT ;  /* 0xfffffffe2a2a7812 */ /* 0x000fe400078ec0ff */
[----:B------:R-:W-:Y:S02]  /*d350*/  LOP3.LUT R6, R47, 0xe131a029, RZ, 0xc0, !PT ;  /* 0xe131a0292f067812 */ /* 0x000fe400078ec0ff */
[----:B------:R-:W-:-:S02]  /*d360*/  IADD3.X R30, PT, PT, RZ, RZ, RZ, P5, P6 ;  /* 0x000000ffff1e7210 */ /* 0x000fc40002fec4ff */
[----:B------:R-:W-:Y:S02]  /*d370*/  IADD3 R22, P2, P1, R63, R61, R18 ;  /* 0x0000003d3f167210 */ /* 0x000fe4000795e012 */
[----:B------:R-:W-:Y:S02]  /*d380*/  IADD3.X R48, PT, PT, R48, -0x1, RZ, P3, P4 ;  /* 0xffffffff30307810 */ /* 0x000fe40001fe84ff */
[----:B------:R-:W-:Y:S02]  /*d390*/  IADD3 R42, P5, PT, R42, 0x278302b9, RZ ;  /* 0x278302b92a2a7810 */ /* 0x000fe40007fbe0ff */
[----:B------:R-:W-:Y:S02]  /*d3a0*/  SHF.R.U64 R18, R24, 0x1f, R63 ;  /* 0x0000001f18127819 */ /* 0x000fe4000000123f */
[----:B------:R-:W-:Y:S01]  /*d3b0*/  IADD3 R24, P4, P3, R30, R6, R57 ;  /* 0x000000061e187210 */ /* 0x000fe20007b9e039 */
[----:B------:R-:W-:Y:S01]  /*d3c0*/  IMAD.X R6, RZ, RZ, -0x1, P5 ;  /* 0xffffffffff067424 */ /* 0x000fe200028e06ff */
[----:B------:R-:W-:-:S02]  /*d3d0*/  LOP3.LUT R57, R47, 0x30644e72, RZ, 0xc0, !PT ;  /* 0x30644e722f397812 */ /* 0x000fc400078ec0ff */
[----:B------:R-:W-:Y:S02]  /*d3e0*/  SHF.R.S32.HI R47, RZ, 0x1f, R48 ;  /* 0x0000001fff2f7819 */ /* 0x000fe40000011430 */
[----:B------:R-:W-:Y:S02]  /*d3f0*/  IADD3.X R30, PT, PT, RZ, RZ, RZ, P4, P3 ;  /* 0x000000ffff1e7210 */ /* 0x000fe400027e64ff */
[C---:B------:R-:W-:Y:S02]  /*d400*/  IADD3 R47, P3, P4, R24.reuse, R47, -R34 ;  /* 0x0000002f182f7210 */ /* 0x040fe40007c7e822 */
[----:B------:R-:W-:Y:S02]  /*d410*/  SHF.R.S32.HI R48, RZ, 0x1f, R48 ;  /* 0x0000001fff307819 */ /* 0x000fe40000011430 */
[----:B------:R-:W-:Y:S02]  /*d420*/  IADD3 RZ, P5, P6, R24, RZ, RZ ;  /* 0x000000ff18ff7210 */ /* 0x000fe40007ebe0ff */
[----:B------:R-:W-:-:S02]  /*d430*/  SHF.R.S32.HI R36, RZ, 0x1f, R6 ;  /* 0x0000001fff247819 */ /* 0x000fc40000011406 */
[----:B------:R-:W-:Y:S02]  /*d440*/  IADD3.X R48, PT, PT, RZ, -0x1, R48, P3, P4 ;  /* 0xffffffffff307810 */ /* 0x000fe40001fe8430 */
[----:B------:R-:W-:Y:S01]  /*d450*/  IADD3.X R58, PT, PT, R30, R57, R58, P5, P6 ;  /* 0x000000391e3a7210 */ /* 0x000fe20002fec43a */
[----:B------:R-:W-:Y:S01]  /*d460*/  IMAD.SHL.U32 R57, R22, 0x2, RZ ;  /* 0x0000000216397824 */ /* 0x000fe200078e00ff */
[----:B------:R-:W-:Y:S02]  /*d470*/  IADD3 R36, P5, P6, R36, -0x3c208c16, R59 ;  /* 0xc3df73ea24247810 */ /* 0x000fe40007ebe03b */
[----:B------:R-:W-:Y:S02]  /*d480*/  SHF.R.S32.HI R6, RZ, 0x1f, R6 ;  /* 0x0000001fff067819 */ /* 0x000fe40000011406 */
[----:B------:R-:W-:Y:S02]  /*d490*/  SHF.R.S32.HI R46, RZ, 0x1f, R48 ;  /* 0x0000001fff2e7819 */ /* 0x000fe40000011430 */
[----:B------:R-:W-:-:S02]  /*d4a0*/  LOP3.LUT R59, R17, 0x8181585d, RZ, 0xc0, !PT ;  /* 0x8181585d113b7812 */ /* 0x000fc400078ec0ff */
[----:B------:R-:W-:Y:S02]  /*d4b0*/  IADD3.X R61, PT, PT, RZ, RZ, RZ, P2, P1 ;  /* 0x000000ffff3d7210 */ /* 0x000fe400017e24ff */
[----:B------:R-:W-:Y:S02]  /*d4c0*/  IADD3.X R6, PT, PT, R6, -0x1, RZ, P5, P6 ;  /* 0xffffffff06067810 */ /* 0x000fe40002fec4ff */
[----:B------:R-:W-:Y:S02]  /*d4d0*/  IADD3 R46, P5, P6, R46, R58, -R35 ;  /* 0x0000003a2e2e7210 */ /* 0x000fe40007ebe823 */
[----:B------:R-:W-:Y:S02]  /*d4e0*/  SHF.R.S32.HI R48, RZ, 0x1f, R48 ;  /* 0x0000001fff307819 */ /* 0x000fe40000011430 */
[----:B------:R-:W-:Y:S02]  /*d4f0*/  IADD3 R40, P1, P2, R61, R59, R40 ;  /* 0x0000003b3d287210 */ /* 0x000fe40007a3e028 */
[----:B------:R-:W-:-:S02]  /*d500*/  IADD3.X R48, PT, PT, R48, -0x1, RZ, P5, P6 ;  /* 0xffffffff30307810 */ /* 0x000fc40002fec4ff */
[----:B------:R-:W-:Y:S02]  /*d510*/  LOP3.LUT R58, R17, 0xb85045b6, RZ, 0xc0, !PT ;  /* 0xb85045b6113a7812 */ /* 0x000fe400078ec0ff */
[----:B------:R-:W-:Y:S02]  /*d520*/  SHF.R.S32.HI R24, RZ, 0x1f, R6 ;  /* 0x0000001fff187819 */ /* 0x000fe40000011406 */
[----:B------:R-:W-:Y:S02]  /*d530*/  IADD3.X R59, PT, PT, RZ, RZ, RZ, P1, P2 ;  /* 0x000000ffff3b7210 */ /* 0x000fe40000fe44ff */
[----:B------:R-:W-:Y:S02]  /*d540*/  LOP3.LUT R30, R48, 0xd87cfd47, RZ, 0xc0, !PT ;  /* 0xd87cfd47301e7812 */ /* 0x000fe400078ec0ff */
[----:B------:R-:W-:Y:S01]  /*d550*/  IADD3 R24, P3, P4, R24, -0x6871ca8d, R53 ;  /* 0x978e357318187810 */ /* 0x000fe20007c7e035 */
[----:B------:R-:W-:Y:S01]  /*d560*/  IMAD.SHL.U32 R53, R40, 0x2, RZ ;  /* 0x0000000228357824 */ /* 0x000fe200078e00ff */
[----:B------:R-:W-:-:S02]  /*d570*/  IADD3 R58, P1, P2, R59, R58, R29 ;  /* 0x0000003a3b3a7210 */ /* 0x000fc40007a3e01d */
[----:B------:R-:W-:Y:S02]  /*d580*/  SHF.R.U64 R29, R40, 0x1f, R59 ;  /* 0x0000001f281d7819 */ /* 0x000fe4000000123b */
[----:B------:R-:W-:Y:S02]  /*d590*/  SHF.R.S32.HI R40, RZ, 0x1f, R6 ;  /* 0x0000001fff287819 */ /* 0x000fe40000011406 */
[----:B------:R-:W-:Y:S02]  /*d5a0*/  IADD3 R6, P5, PT, R30, R55, RZ ;  /* 0x000000371e067210 */ /* 0x000fe40007fbe0ff */
[----:B------:R-:W-:Y:S02]  /*d5b0*/  LOP3.LUT R57, R57, 0x1, R18, 0xf8, !PT ;  /* 0x0000000139397812 */ /* 0x000fe400078ef812 */
[----:B------:R-:W-:Y:S02]  /*d5c0*/  SHF.R.U64 R22, R22, 0x1f, R61 ;  /* 0x0000001f16167819 */ /* 0x000fe4000000123d */
[----:B------:R-:W-:-:S02]  /*d5d0*/  IADD3.X R55, PT, PT, RZ, RZ, RZ, P1, P2 ;  /* 0x000000ffff377210 */ /* 0x000fc40000fe44ff */
[----:B------:R-:W-:Y:S02]  /*d5e0*/  SHF.L.U32 R18, R58, 0x1, RZ ;  /* 0x000000013a127819 */ /* 0x000fe400000006ff */
[----:B------:R-:W-:Y:S02]  /*d5f0*/  IADD3 R41, P1, PT, -R6, R41, RZ ;  /* 0x0000002906297210 */ /* 0x000fe40007f3e1ff */
[----:B------:R-:W-:Y:S02]  /*d600*/  IADD3.X R40, PT, PT, R40, -0x1, RZ, P3, P4 ;  /* 0xffffffff28287810 */ /* 0x000fe40001fe84ff */
[----:B------:R-:W-:Y:S01]  /*d610*/  LOP3.LUT R53, R53, 0x1, R22, 0xf8, !PT ;  /* 0x0000000135357812 */ /* 0x000fe200078ef816 */
[----:B------:R-:W-:Y:S01]  /*d620*/  IMAD.X R22, RZ, RZ, RZ, P5 ;  /* 0x000000ffff167224 */ /* 0x000fe200028e06ff */
[----:B------:R-:W-:Y:S01]  /*d630*/  LOP3.LUT R18, R18, 0x1, R29, 0xf8, !PT ;  /* 0x0000000112127812 */ /* 0x000fe200078ef81d */
[----:B------:R-:W-:Y:S01]  /*d640*/  IMAD.X R29, RZ, RZ, -0x1, P1 ;  /* 0xffffffffff1d7424 */ /* 0x000fe200008e06ff */
[----:B------:R-:W-:-:S02]  /*d650*/  LOP3.LUT R56, R17, 0xe131a029, RZ, 0xc0, !PT ;  /* 0xe131a02911387812 */ /* 0x000fc400078ec0ff */
[----:B------:R-:W-:Y:S02]  /*d660*/  SHF.R.S32.HI R30, RZ, 0x1f, R40 ;  /* 0x0000001fff1e7819 */ /* 0x000fe40000011428 */
[----:B------:R-:W-:Y:S02]  /*d670*/  LOP3.LUT R59, R48, 0x3c208c16, RZ, 0xc0, !PT ;  /* 0x3c208c16303b7812 */ /* 0x000fe400078ec0ff */
[----:B------:R-:W-:Y:S02]  /*d680*/  IADD3 R56, P1, P2, R55, R56, R7 ;  /* 0x0000003837387210 */ /* 0x000fe40007a3e007 */
[----:B------:R-:W-:Y:S02]  /*d690*/  IADD3 R30, P3, P4, R30, 0x687e956f, R57 ;  /* 0x687e956f1e1e7810 */ /* 0x000fe40007c7e039 */
[----:B------:R-:W-:Y:S02]  /*d6a0*/  IADD3 R7, P5, P6, R22, R59, R38 ;  /* 0x0000003b16077210 */ /* 0x000fe40007ebe026 */
[----:B------:R-:W-:-:S02]  /*d6b0*/  SHF.R.S32.HI R40, RZ, 0x1f, R40 ;  /* 0x0000001fff287819 */ /* 0x000fc40000011428 */
[----:B------:R-:W-:Y:S02]  /*d6c0*/  SHF.R.S32.HI R22, RZ, 0x1f, R29 ;  /* 0x0000001fff167819 */ /* 0x000fe4000001141d */
[----:B------:R-:W-:Y:S02]  /*d6d0*/  IADD3.X R57, PT, PT, RZ, RZ, RZ, P1, P2 ;  /* 0x000000ffff397210 */ /* 0x000fe40000fe44ff */
[----:B------:R-:W-:Y:S02]  /*d6e0*/  IADD3.X R40, PT, PT, R40, -0x1, RZ, P3, P4 ;  /* 0xffffffff28287810 */ /* 0x000fe40001fe84ff */
[----:B------:R-:W-:Y:S02]  /*d6f0*/  IADD3 R45, P1, P2, -R7, R22, R45 ;  /* 0x00000016072d7210 */ /* 0x000fe40007a3e12d */
[----:B------:R-:W-:Y:S02]  /*d700*/  SHF.R.S32.HI R29, RZ, 0x1f, R29 ;  /* 0x0000001fff1d7819 */ /* 0x000fe4000001141d */
[----:B------:R-:W-:-:S02]  /*d710*/  LOP3.LUT R17, R17, 0x30644e72, RZ, 0xc0, !PT ;  /* 0x30644e7211117812 */ /* 0x000fc400078ec0ff */
[----:B------:R-:W-:Y:S02]  /*d720*/  IADD3 R60, P3, P4, R56, RZ, RZ ;  /* 0x000000ff383c7210 */ /* 0x000fe40007c7e0ff */
[----:B------:R-:W-:Y:S02]  /*d730*/  SHF.R.S32.HI R22, RZ, 0x1f, R40 ;  /* 0x0000001fff167819 */ /* 0x000fe40000011428 */
[----:B------:R-:W-:Y:S02]  /*d740*/  IADD3.X R38, PT, PT, RZ, RZ, RZ, P5, P6 ;  /* 0x000000ffff267210 */ /* 0x000fe40002fec4ff */
[----:B------:R-:W-:Y:S02]  /*d750*/  LOP3.LUT R59, R48, 0x6871ca8d, RZ, 0xc0, !PT ;  /* 0x6871ca8d303b7812 */ /* 0x000fe400078ec0ff */
[----:B------:R-:W-:Y:S02]  /*d760*/  IADD3.X R29, PT, PT, R29, -0x1, RZ, P1, P2 ;  /* 0xffffffff1d1d7810 */ /* 0x000fe40000fe44ff */
[----:B------:R-:W-:-:S02]  /*d770*/  SHF.R.U64 R55, R58, 0x1f, R55 ;  /* 0x0000001f3a377819 */ /* 0x000fc40000001237 */
[----:B------:R-:W-:Y:S02]  /*d780*/  IADD3.X R58, PT, PT, R57, R17, R8, P3, P4 ;  /* 0x00000011393a7210 */ /* 0x000fe40001fe8408 */
[----:B------:R-:W-:Y:S02]  /*d790*/  IADD3 R22, P4, P3, R22, 0x7e7ea7a3, R53 ;  /* 0x7e7ea7a316167810 */ /* 0x000fe40007b9e035 */
[----:B------:R-:W-:Y:S02]  /*d7a0*/  SHF.R.S32.HI R40, RZ, 0x1f, R40 ;  /* 0x0000001fff287819 */ /* 0x000fe40000011428 */
[----:B------:R-:W-:Y:S01]  /*d7b0*/  IADD3 R8, P5, P2, R38, R59, R20 ;  /* 0x0000003b26087210 */ /* 0x000fe20007abe014 */
[----:B------:R-:W-:Y:S01]  /*d7c0*/  IMAD R59, R31, 0xc5e1a99, R52 ;  /* 0x0c5e1a991f3b7824 */ /* 0x000fe200078e0234 */
[----:B------:R-:W-:Y:S02]  /*d7d0*/  SHF.R.S32.HI R17, RZ, 0x1f, R29 ;  /* 0x0000001fff117819 */ /* 0x000fe4000001141d */
[----:B------:R-:W-:Y:S01]  /*d7e0*/  IADD3.X R40, PT, PT, R40, -0x1, RZ, P4, P3 ;  /* 0xffffffff28287810 */ /* 0x000fe200027e64ff */
[----:B------:R-:W-:Y:S01]  /*d7f0*/  IMAD R59, R33, R50, R59 ;  /* 0x00000032213b7224 */ /* 0x000fe200078e023b */
[----:B------:R-:W-:-:S02]  /*d800*/  IADD3 R17, P3, P4, -R8, R17, R19 ;  /* 0x0000001108117210 */ /* 0x000fc40007c7e113 */
[----:B------:R-:W-:Y:S02]  /*d810*/  SHF.R.S32.HI R19, RZ, 0x1f, R29 ;  /* 0x0000001fff137819 */ /* 0x000fe4000001141d */
[C---:B------:R-:W-:Y:S01]  /*d820*/  SHF.L.U64.HI R53, R56.reuse, 0x1, R57 ;  /* 0x0000000138357819 */ /* 0x040fe20000010239 */
[----:B------:R-:W-:Y:S01]  /*d830*/  IMAD.SHL.U32 R56, R56, 0x2, RZ ;  /* 0x0000000238387824 */ /* 0x000fe200078e00ff */
[----:B------:R-:W-:Y:S02]  /*d840*/  LOP3.LUT R38, R48, 0x97816a91, RZ, 0xc0, !PT ;  /* 0x97816a9130267812 */ /* 0x000fe400078ec0ff */
[----:B------:R-:W-:Y:S02]  /*d850*/  IADD3.X R57, PT, PT, RZ, RZ, RZ, P5, P2 ;  /* 0x000000ffff397210 */ /* 0x000fe40002fe44ff */
[----:B------:R-:W-:Y:S02]  /*d860*/  IADD3.X R19, PT, PT, R19, -0x1, RZ, P3, P4 ;  /* 0xffffffff13137810 */ /* 0x000fe40001fe84ff */
[----:B------:R-:W-:-:S02]  /*d870*/  SHF.R.S32.HI R29, RZ, 0x1f, R40 ;  /* 0x0000001fff1d7819 */ /* 0x000fc40000011428 */
[----:B------:R-:W-:Y:S01]  /*d880*/  IADD3 R9, P4, P5, R57, R38, R9 ;  /* 0x0000002639097210 */ /* 0x000fe20007d9e009 */
[----:B------:R-:W-:Y:S01]  /*d890*/  IMAD R57, R31, -0x7ff8138b, R54 ;  /* 0x8007ec751f397824 */ /* 0x000fe200078e0236 */
[----:B------:R-:W-:Y:S01]  /*d8a0*/  SHF.R.S32.HI R38, RZ, 0x1f, R19 ;  /* 0x0000001fff267819 */ /* 0x000fe20000011413 */
[----:B------:R-:W-:Y:S01]  /*d8b0*/  IMAD R54, R32, R51, R59 ;  /* 0x0000003320367224 */ /* 0x000fe200078e023b */
[----:B------:R-:W-:Y:S01]  /*d8c0*/  IADD3 R20, P3, P2, R18, 0x47afba4a, R29 ;  /* 0x47afba4a12147810 */ /* 0x000fe20007a7e01d */
[----:B------:R-:W-:Y:S01]  /*d8d0*/  IMAD R52, R32, R50, R57 ;  /* 0x0000003220347224 */ /* 0x000fe200078e0239 */
[----:B------:R-:W-:Y:S02]  /*d8e0*/  IADD3.X R29, PT, PT, RZ, RZ, RZ, P4, P5 ;  /* 0x000000ffff1d7210 */ /* 0x000fe400027ea4ff */
[----:B------:R-:W-:Y:S02]  /*d8f0*/  LOP3.LUT R56, R56, 0xfffffffe, RZ, 0xc0, !PT ;  /* 0xfffffffe38387812 */ /* 0x000fe400078ec0ff */
[----:B------:R-:W-:-:S02]  /*d900*/  SHF.R.S32.HI R40, RZ, 0x1f, R40 ;  /* 0x0000001fff287819 */ /* 0x000fc40000011428 */
[----:B------:R-:W-:Y:S02]  /*d910*/  IADD3 R38, P5, P4, R38, R43, -R9 ;  /* 0x0000002b26267210 */ /* 0x000fe40007cbe809 */
[----:B------:R-:W-:Y:S02]  /*d920*/  LOP3.LUT R18, R48, 0x8181585d, RZ, 0xc0, !PT ;  /* 0x8181585d30127812 */ /* 0x000fe400078ec0ff */
[----:B------:R-:W-:Y:S02]  /*d930*/  SHF.R.S32.HI R43, RZ, 0x1f, R19 ;  /* 0x0000001fff2b7819 */ /* 0x000fe40000011413 */
[----:B------:R-:W-:Y:S02]  /*d940*/  LOP3.LUT R56, R56, 0x1, R55, 0xf8, !PT ;  /* 0x0000000138387812 */ /* 0x000fe400078ef837 */
[----:B------:R-:W-:Y:S02]  /*d950*/  IADD3.X R40, PT, PT, RZ, -0x1, R40, P3, P2 ;  /* 0xffffffffff287810 */ /* 0x000fe40001fe4428 */
[----:B------:R-:W-:-:S02]  /*d960*/  IADD3 R18, P2, P3, R29, R18, R15 ;  /* 0x000000121d127210 */ /* 0x000fc40007b5e00f */
[----:B------:R-:W-:Y:S02]  /*d970*/  IADD3.X R43, PT, PT, R43, -0x1, RZ, P5, P4 ;  /* 0xffffffff2b2b7810 */ /* 0x000fe40002fe84ff */
[----:B------:R-:W-:Y:S02]  /*d980*/  IADD3 RZ, P1, PT, RZ, R60, RZ ;  /* 0x0000003cffff7210 */ /* 0x000fe40007f3e0ff */
[----:B------:R-:W-:Y:S02]  /*d990*/  LOP3.LUT R53, R53, 0x1, RZ, 0xc0, !PT ;  /* 0x0000000135357812 */ /* 0x000fe400078ec0ff */
[----:B------:R-:W-:Y:S02]  /*d9a0*/  IADD3 RZ, P4, PT, RZ, R56, RZ ;  /* 0x00000038ffff7210 */ /* 0x000fe40007f9e0ff */
[----:B------:R-:W-:Y:S02]  /*d9b0*/  LOP3.LUT R19, R48, 0xb85045b6, RZ, 0xc0, !PT ;  /* 0xb85045b630137812 */ /* 0x000fe400078ec0ff */
[----:B------:R-:W-:-:S02]  /*d9c0*/  IADD3.X R55, PT, PT, RZ, RZ, RZ, P2, P3 ;  /* 0x000000ffff377210 */ /* 0x000fc400017e64ff */
[----:B------:R-:W-:Y:S02]  /*d9d0*/  SHF.R.S32.HI R29, RZ, 0x1f, R43 ;  /* 0x0000001fff1d7819 */ /* 0x000fe4000001142b */
[----:B------:R-:W-:Y:S02]  /*d9e0*/  IADD3.X R53, PT, PT, R53, R58, R58, P4, P1 ;  /* 0x0000003a35357210 */ /* 0x000fe400027e243a */
[----:B------:R-:W-:Y:S02]  /*d9f0*/  SHF.R.S32.HI R15, RZ, 0x1f, R40 ;  /* 0x0000001fff0f7819 */ /* 0x000fe40000011428 */
[----:B------:R-:W-:Y:S02]  /*da00*/  IADD3 R19, P1, P2, R55, R19, R28 ;  /* 0x0000001337137210 */ /* 0x000fe40007a3e01c */
[----:B------:R-:W-:Y:S01]  /*da10*/  IADD3 R39, P5, P6, -R18, R29, R39 ;  /* 0x0000001d12277210 */ /* 0x000fe20007ebe127 */
[----:B------:R-:W-:Y:S01]  /*da20*/  IMAD.WIDE.U32 R28, R31, -0x1b799c77, RZ ;  /* 0xe48663891f1c7825 */ /* 0x000fe200078e00ff */
[----:B------:R-:W-:-:S02]  /*da30*/  SHF.R.S32.HI R43, RZ, 0x1f, R43 ;  /* 0x0000001fff2b7819 */ /* 0x000fc4000001142b */
[----:B------:R-:W-:Y:S01]  /*da40*/  IADD3 R15, P3, P4, R56, 0x1ece5fd7, R15 ;  /* 0x1ece5fd7380f7810 */ /* 0x000fe20007c7e00f */
[----:B------:R-:W-:Y:S01]  /*da50*/  IMAD R28, R49, -0x1b799c77, RZ ;  /* 0xe4866389311c7824 */ /* 0x000fe200078e02ff */
[----:B------:R-:W-:Y:S01]  /*da60*/  SHF.R.S32.HI R49, RZ, 0x1f, R40 ;  /* 0x0000001fff317819 */ /* 0x000fe20000011428 */
[----:B------:R-:W-:Y:S01]  /*da70*/  IMAD R56, R31, 0x681240c5, R44 ;  /* 0x681240c51f387824 */ /* 0x000fe200078e022c */
[----:B------:R-:W-:Y:S01]  /*da80*/  IADD3.X R43, PT, PT, R43, -0x1, RZ, P5, P6 ;  /* 0xffffffff2b2b7810 */ /* 0x000fe20002fec4ff */
[----:B------:R-:W-:Y:S01]  /*da90*/  IMAD R55, R31, -0x782df87e, R28 ;  /* 0x87d207821f377824 */ /* 0x000fe200078e021c */
[----:B------:R-:W-:Y:S02]  /*daa0*/  IADD3.X R49, PT, PT, RZ, -0x1, R49, P3, P4 ;  /* 0xffffffffff317810 */ /* 0x000fe40001fe8431 */
[----:B------:R-:W-:Y:S01]  /*dab0*/  SHF.R.S32.HI R28, RZ, 0x1f, R43 ;  /* 0x0000001fff1c7819 */ /* 0x000fe2000001142b */
[----:B------:R-:W-:Y:S01]  /*dac0*/  IMAD.IADD R51, R29, 0x1, R55 ;  /* 0x000000011d337824 */ /* 0x000fe200078e0237 */
[----:B------:R-:W-:-:S02]  /*dad0*/  SHF.R.S32.HI R40, RZ, 0x1f, R49 ;  /* 0x0000001fff287819 */ /* 0x000fc40000011431 */
[----:B------:R-:W-:Y:S01]  /*dae0*/  LOP3.LUT R50, R48, 0xe131a029, RZ, 0xc0, !PT ;  /* 0xe131a02930327812 */ /* 0x000fe200078ec0ff */
[----:B------:R-:W-:Y:S01]  /*daf0*/  IMAD R54, R51, 0x6871ca8d, R54 ;  /* 0x6871ca8d33367824 */ /* 0x000fe200078e0236 */
[----:B------:R-:W-:Y:S02]  /*db00*/  IADD3.X R29, PT, PT, RZ, RZ, RZ, P1, P2 ;  /* 0x000000ffff1d7210 */ /* 0x000fe40000fe44ff */
[----:B------:R-:W-:Y:S01]  /*db10*/  IADD3 R37, P3, P4, R28, R37, -R19 ;  /* 0x000000251c257210 */ /* 0x000fe20007c7e813 */
[----:B------:R-:W-:Y:S01]  /*db20*/  IMAD R54, R54, -0x1b799c77, RZ ;  /* 0xe486638936367824 */ /* 0x000fe200078e02ff */
[----:B------:R-:W-:Y:S01]  /*db30*/  IADD3 R40, P5, P6, R53, -0x30644e72, R40 ;  /* 0xcf9bb18e35287810 */ /* 0x000fe20007ebe028 */
[C---:B------:R-:W-:Y:S01]  /*db40*/  IMAD R53, R51.reuse, 0x3c208c16, R52 ;  /* 0x3c208c1633357824 */ /* 0x040fe200078e0234 */
[----:B------:R-:W-:Y:S01]  /*db50*/  SHF.R.S32.HI R28, RZ, 0x1f, R49 ;  /* 0x0000001fff1c7819 */ /* 0x000fe20000011431 */
[----:B------:R-:W-:Y:S01]  /*db60*/  IMAD R49, R51, -0x687e956f, R56 ;  /* 0x97816a9133317824 */ /* 0x000fe200078e0238 */
[----:B------:R-:W-:-:S02]  /*db70*/  IADD3 R47, P1, P2, R29, R50, R47 ;  /* 0x000000321d2f7210 */ /* 0x000fc40007a3e02f */
[----:B------:R-:W-:Y:S01]  /*db80*/  SHF.R.S32.HI R32, RZ, 0x1f, R43 ;  /* 0x0000001fff207819 */ /* 0x000fe2000001142b */
[----:B------:R-:W-:Y:S01]  /*db90*/  IMAD.IADD R4, R4, 0x1, R49 ;  /* 0x0000000104047824 */ /* 0x000fe200078e0231 */
[----:B------:R-:W-:Y:S02]  /*dba0*/  IADD3.X R44, PT, PT, RZ, -0x1, R28, P5, P6 ;  /* 0xffffffffff2c7810 */ /* 0x000fe40002fec41c */
[----:B------:R-:W-:Y:S02]  /*dbb0*/  LOP3.LUT R29, R48, 0x30644e72, RZ, 0xc0, !PT ;  /* 0x30644e72301d7812 */ /* 0x000fe400078ec0ff */
[----:B------:R-:W-:Y:S02]  /*dbc0*/  IADD3.X R48, PT, PT, RZ, RZ, RZ, P1, P2 ;  /* 0x000000ffff307210 */ /* 0x000fe40000fe44ff */
[----:B------:R-:W-:Y:S02]  /*dbd0*/  IADD3.X R32, PT, PT, R32, -0x1, RZ, P3, P4 ;  /* 0xffffffff20207810 */ /* 0x000fe40001fe84ff */
[----:B------:R-:W-:-:S02]  /*dbe0*/  IADD3 R28, P1, P2, R47, RZ, RZ ;  /* 0x000000ff2f1c7210 */ /* 0x000fc40007a3e0ff */
[----:B------:R-:W-:Y:S02]  /*dbf0*/  LOP3.LUT R43, R44, 0xd87cfd47, RZ, 0xc0, !PT ;  /* 0xd87cfd472c2b7812 */ /* 0x000fe400078ec0ff */
[----:B------:R-:W-:Y:S02]  /*dc00*/  SHF.R.S32.HI R33, RZ, 0x1f, R32 ;  /* 0x0000001fff217819 */ /* 0x000fe40000011420 */
[----:B------:R-:W-:Y:S01]  /*dc10*/  IADD3.X R29, PT, PT, R48, R29, R46, P1, P2 ;  /* 0x0000001d301d7210 */ /* 0x000fe20000fe442e */
[----:B------:R-:W-:Y:S01]  /*dc20*/  IMAD R46, R31, 0x47b01102, RZ ;  /* 0x47b011021f2e7824 */ /* 0x000fe200078e02ff */
[----:B------:R-:W-:Y:S01]  /*dc30*/  IADD3 R43, P3, PT, R43, R42, RZ ;  /* 0x0000002a2b2b7210 */ /* 0x000fe20007f7e0ff */
[----:B------:R-:W-:Y:S01]  /*dc40*/  IMAD R48, R31, 0x432eb066, R26 ;  /* 0x432eb0661f307824 */ /* 0x000fe200078e021a */
[----:B------:R-:W-:Y:S01]  /*dc50*/  IADD3 R34, P1, P2, -R47, R33, R34 ;  /* 0x000000212f227210 */ /* 0x000fe20007a3e122 */
[----:B------:R-:W-:Y:S01]  /*dc60*/  IMAD R52, R51, -0x1ece5fd7, R46 ;  /* 0xe131a02933347824 */ /* 0x000fe200078e022e */
[----:B------:R-:W-:Y:S01]  /*dc70*/  SHF.R.S32.HI R42, RZ, 0x1f, R32 ;  /* 0x0000001fff2a7819 */ /* 0x000fe20000011420 */
[----:B------:R-:W-:Y:S01]  /*dc80*/  IMAD R26, R31, 0xdf490f1, RZ ;  /* 0x0df490f11f1a7824 */ /* 0x000fe200078e02ff */
[----:B------:R-:W-:Y:S01]  /*dc90*/  LOP3.LUT R31, R44, 0x3c208c16, RZ, 0xc0, !PT ;  /* 0x3c208c162c1f7812 */ /* 0x000fe200078ec0ff */
[----:B------:R-:W-:Y:S01]  /*dca0*/  IMAD.X R46, RZ, RZ, RZ, P3 ;  /* 0x000000ffff2e7224 */ /* 0x000fe200018e06ff */
[----:B------:R-:W-:Y:S01]  /*dcb0*/  IADD3.X R42, PT, PT, R42, -0x1, RZ, P1, P2 ;  /* 0xffffffff2a2a7810 */ /* 0x000fe20000fe44ff */
[----:B------:R-:W-:-:S02]  /*dcc0*/  IMAD R32, R51, -0x7e7ea7a3, R48 ;  /* 0x8181585d33207824 */ /* 0x000fc400078e0230 */
[C---:B------:R-:W-:Y:S01]  /*dcd0*/  IMAD R50, R51.reuse, -0x47afba4a, R26 ;  /* 0xb85045b633327824 */ /* 0x040fe200078e021a */
[----:B------:R-:W-:Y:S01]  /*dce0*/  IADD3 R36, P3, P4, R46, R31, R36 ;  /* 0x0000001f2e247210 */ /* 0x000fe20007c7e024 */
[----:B------:R-:W-:Y:S01]  /*dcf0*/  IMAD R48, R51, 0x30644e72, RZ ;  /* 0x30644e7233307824 */ /* 0x000fe200078e02ff */
[----:B------:R-:W-:Y:S01]  /*dd00*/  SHF.R.S32.HI R26, RZ, 0x1f, R42 ;  /* 0x0000001fff1a7819 */ /* 0x000fe2000001142a */
[----:B------:R-:W-:Y:S01]  /*dd10*/  IMAD R50, R53, 0x681240c5, R50 ;  /* 0x681240c535327824 */ /* 0x000fe200078e0232 */
[----:B------:R-:W-:Y:S01]  /*dd20*/  IADD3 R33, PT, PT, R5, R32, RZ ;  /* 0x0000002005217210 */ /* 0x000fe20007ffe0ff */
[----:B------:R-:W-:Y:S01]  /*dd30*/  IMAD R52, R53, 0x432eb066, R52 ;  /* 0x432eb06635347824 */ /* 0x000fe200078e0234 */
[----:B------:R-:W-:Y:S01]  /*dd40*/  LOP3.LUT R32, R44, 0x6871ca8d, RZ, 0xc0, !PT ;  /* 0x6871ca8d2c207812 */ /* 0x000fe200078ec0ff */
[----:B------:R-:W-:Y:S01]  /*dd50*/  IMAD.IADD R31, R11, 0x1, R50 ;  /* 0x000000010b1f7824 */ /* 0x000fe200078e0232 */
[----:B------:R-:W-:Y:S01]  /*dd60*/  IADD3.X R49, PT, PT, RZ, RZ, RZ, P3, P4 ;  /* 0x000000ffff317210 */ /* 0x000fe20001fe84ff */
[----:B------:R-:W-:Y:S01]  /*dd70*/  IMAD.WIDE.U32 R50, R53, -0x1b799c77, RZ ;  /* 0xe486638935327825 */ /* 0x000fe200078e00ff */
[----:B------:R-:W-:-:S02]  /*dd80*/  IADD3 R5, P1, P2, R26, R35, -R29 ;  /* 0x000000231a057210 */ /* 0x000fc40007a3e81d */
[----:B------:R-:W-:Y:S01]  /*dd90*/  SHF.R.S32.HI R42, RZ, 0x1f, R42 ;  /* 0x0000001fff2a7819 */ /* 0x000fe2000001142a */
[----:B------:R-:W-:Y:S01]  /*dda0*/  IMAD.X R26, RZ, RZ, RZ, P0 ;  /* 0x000000ffff1a7224 */ /* 0x000fe200000e06ff */
[----:B------:R-:W-:Y:S01]  /*ddb0*/  LOP3.LUT R48, R48, 0xfffffffe, RZ, 0xc0, !PT ;  /* 0xfffffffe30307812 */ /* 0x000fe200078ec0ff */
[----:B------:R-:W-:Y:S01]  /*ddc0*/  IMAD R50, R53, -0x782df87e, R54 ;  /* 0x87d2078235327824 */ /* 0x000fe200078e0236 */
[----:B------:R-:W-:Y:S01]  /*ddd0*/  IADD3 R32, P4, P5, R49, R32, R24 ;  /* 0x0000002031207210 */ /* 0x000fe20007d9e018 */
[----:B------:R-:W-:Y:S01]  /*dde0*/  IMAD R33, R53, 0xc5e1a99, R33 ;  /* 0x0c5e1a9935217824 */ /* 0x000fe200078e0221 */
[----:B------:R-:W-:Y:S01]  /*ddf0*/  IADD3.X R42, PT, PT, R42, -0x1, RZ, P1, P2 ;  /* 0xffffffff2a2a7810 */ /* 0x000fe20000fe44ff */
[----:B------:R-:W-:Y:S01]  /*de00*/  IMAD.IADD R50, R51, 0x1, R50 ;  /* 0x0000000133327824 */ /* 0x000fe200078e0232 */
[----:B------:R-:W-:Y:S01]  /*de10*/  IADD3 R48, P3, P0, R26, R3, R48 ;  /* 0x000000031a307210 */ /* 0x000fe2000787e030 */
[----:B------:R-:W-:Y:S01]  /*de20*/  IMAD.IADD R13, R13, 0x1, R52 ;  /* 0x000000010d0d7824 */ /* 0x000fe200078e0234 */
[----:B------:R-:W-:Y:S01]  /*de30*/  LOP3.LUT R3, R44, 0x97816a91, RZ, 0xc0, !PT ;  /* 0x97816a912c037812 */ /* 0x000fe200078ec0ff */
[----:B------:R-:W-:Y:S01]  /*de40*/  IMAD R56, R50, 0x6871ca8d, R33 ;  /* 0x6871ca8d32387824 */ /* 0x000fe200078e0221 */
[----:B------:R-:W-:Y:S01]  /*de50*/  IADD3.X R35, PT, PT, RZ, RZ, RZ, P4, P5 ;  /* 0x000000ffff237210 */ /* 0x000fe200027ea4ff */
[----:B------:R-:W-:Y:S01]  /*de60*/  IMAD R51, R53, 0xdf490f1, R48 ;  /* 0x0df490f135337824 */ /* 0x000fe200078e0230 */
[----:B------:R-:W-:Y:S01]  /*de70*/  LOP3.LUT R24, R42, 0xd87cfd47, RZ, 0xc0, !PT ;  /* 0xd87cfd472a187812 */ /* 0x000fe200078ec0ff */
[----:B------:R-:W-:Y:S01]  /*de80*/  IMAD R48, R50, 0x30644e72, RZ ;  /* 0x30644e7232307824 */ /* 0x000fe200078e02ff */
[----:B------:R-:W-:-:S02]  /*de90*/  IADD3 R30, P1, P2, R35, R3, R30 ;  /* 0x00000003231e7210 */ /* 0x000fc40007a3e01e */
[----:B------:R-:W-:Y:S02]  /*dea0*/  IADD3 R3, P4, PT, R24, R41, RZ ;  /* 0x0000002918037210 */ /* 0x000fe40007f9e0ff */
[----:B------:R-:W-:Y:S02]  /*deb0*/  IADD3.X R41, PT, PT, RZ, RZ, RZ, P3, P0 ;  /* 0x000000ffff297210 */ /* 0x000fe40001fe04ff */
[----:B------:R-:W-:Y:S01]  /*dec0*/  LOP3.LUT R24, R44, 0x8181585d, RZ, 0xc0, !PT ;  /* 0x8181585d2c187812 */ /* 0x000fe200078ec0ff */
[----:B------:R-:W-:Y:S01]  /*ded0*/  IMAD.X R11, RZ, RZ, RZ, P4 ;  /* 0x000000ffff0b7224 */ /* 0x000fe200020e06ff */
[----:B------:R-:W-:Y:S02]  /*dee0*/  IADD3.X R47, PT, PT, RZ, RZ, RZ, P1, P2 ;  /* 0x000000ffff2f7210 */ /* 0x000fe40000fe44ff */
[----:B------:R-:W-:Y:S02]  /*def0*/  LOP3.LUT R26, R42, 0x3c208c16, RZ, 0xc0, !PT ;  /* 0x3c208c162a1a7812 */ /* 0x000fe400078ec0ff */
[----:B------:R-:W-:-:S02]  /*df00*/  IADD3 R41, P0, PT, R41, R2, RZ ;  /* 0x0000000229297210 */ /* 0x000fc40007f1e0ff */
[----:B------:R-:W-:Y:S02]  /*df10*/  IADD3 R24, P1, P2, R47, R24, R22 ;  /* 0x000000182f187210 */ /* 0x000fe40007a3e016 */
[----:B------:R-:W-:Y:S01]  /*df20*/  IADD3 R2, P3, P4, R11, R26, R45 ;  /* 0x0000001a0b027210 */ /* 0x000fe20007c7e02d */
[C---:B------:R-:W-:Y:S01]  /*df30*/  IMAD R11, R53.reuse, -0x7ff8138b, R4 ;  /* 0x8007ec75350b7824 */ /* 0x040fe200078e0204 */
[----:B------:R-:W-:Y:S01]  /*df40*/  IADD3.X R33, PT, PT, RZ, RZ, RZ, P1, P2 ;  /* 0x000000ffff217210 */ /* 0x000fe20000fe44ff */
[----:B------:R-:W-:Y:S01]  /*df50*/  IMAD R45, R50, -0x687e956f, R31 ;  /* 0x97816a91322d7824 */ /* 0x000fe200078e021f */
[----:B------:R-:W-:Y:S01]  /*df60*/  LOP3.LUT R31, R44, 0xb85045b6, RZ, 0xc0, !PT ;  /* 0xb85045b62c1f7812 */ /* 0x000fe200078ec0ff */
[----:B------:R-:W-:Y:S01]  /*df70*/  IMAD R52, R50, 0x3c208c16, R11 ;  /* 0x3c208c1632347824 */ /* 0x000fe200078e020b */
[----:B------:R-:W-:Y:S01]  /*df80*/  LOP3.LUT R4, R42, 0x6871ca8d, RZ, 0xc0, !PT ;  /* 0x6871ca8d2a047812 */ /* 0x000fe200078ec0ff */
[----:B------:R-:W-:Y:S01]  /*df90*/  IMAD R53, R53, 0x47b01102, RZ ;  /* 0x47b0110235357824 */ /* 0x000fe200078e02ff */
[----:B------:R-:W-:Y:S01]  /*dfa0*/  IADD3.X R11, PT, PT, RZ, RZ, RZ, P3, P4 ;  /* 0x000000ffff0b7210 */ /* 0x000fe20001fe84ff */
[C---:B------:R-:W-:Y:S01]  /*dfb0*/  IMAD R26, R50.reuse, -0x7e7ea7a3, R13 ;  /* 0x8181585d321a7824 */ /* 0x040fe200078e020d */
[----:B------:R-:W-:Y:S01]  /*dfc0*/  IADD3 R20, P2, P3, R33, R31, R20 ;  /* 0x0000001f21147210 */ /* 0x000fe20007b5e014 */
[C---:B------:R-:W-:Y:S01]  /*dfd0*/  IMAD R22, R50.reuse, -0x1ece5fd7, R53 ;  /* 0xe131a02932167824 */ /* 0x040fe200078e0235 */
[----:B------:R-:W-:Y:S01]  /*dfe0*/  IADD3 R4, P4, P5, R11, R4, R17 ;  /* 0x000000040b047210 */ /* 0x000fe20007d9e011 */
[----:B------:R-:W-:Y:S01]  /*dff0*/  IMAD R13, R50, -0x47afba4a, R51 ;  /* 0xb85045b6320d7824 */ /* 0x000fe200078e0233 */
[----:B------:R-:W-:Y:S01]  /*e000*/  LOP3.LUT R50, R44, 0xe131a029, RZ, 0xc0, !PT ;  /* 0xe131a0292c327812 */ /* 0x000fe200078ec0ff */
[----:B------:R-:W-:Y:S01]  /*e010*/  IMAD.IADD R22, R41, 0x1, R22 ;  /* 0x0000000129167824 */ /* 0x000fe200078e0216 */
[----:B------:R-:W-:-:S02]  /*e020*/  IADD3.X R53, PT, PT, RZ, RZ, RZ, P2, P3 ;  /* 0x000000ffff357210 */ /* 0x000fc400017e64ff */
[----:B------:R-:W-:Y:S02]  /*e030*/  LOP3.LUT R11, R42, 0x97816a91, RZ, 0xc0, !PT ;  /* 0x97816a912a0b7812 */ /* 0x000fe400078ec0ff */
[----:B------:R-:W-:Y:S02]  /*e040*/  IADD3.X R17, PT, PT, RZ, RZ, RZ, P4, P5 ;  /* 0x000000ffff117210 */ /* 0x000fe400027ea4ff */
[----:B------:R-:W-:Y:S02]  /*e050*/  IADD3 R52, P1, PT, R52, 0x278302b9, RZ ;  /* 0x278302b934347810 */ /* 0x000fe40007f3e0ff */
[----:B------:R-:W-:Y:S02]  /*e060*/  IADD3 R50, P2, P3, R53, R50, R15 ;  /* 0x0000003235327210 */ /* 0x000fe40007b5e00f */
[----:B------:R-:W-:Y:S01]  /*e070*/  LOP3.LUT R31, R48, 0xfffffffe, RZ, 0xc0, !PT ;  /* 0xfffffffe301f7812 */ /* 0x000fe200078ec0ff */
[----:B------:R-:W-:Y:S01]  /*e080*/  IMAD.X R54, RZ, RZ, -0x1, P1 ;  /* 0xffffffffff367424 */ /* 0x000fe200008e06ff */
[----:B------:R-:W-:Y:S01]  /*e090*/  IADD3.X R41, PT, PT, RZ, RZ, RZ, P0, !PT ;  /* 0x000000ffff297210 */ /* 0x000fe200007fe4ff */
[----:B------:R-:W-:Y:S01]  /*e0a0*/  IMAD.SHL.U32 R48, R36, 0x2, RZ ;  /* 0x0000000224307824 */ /* 0x000fe200078e00ff */
[----:B------:R-:W-:-:S02]  /*e0b0*/  IADD3 R38, P4, P5, R17, R11, R38 ;  /* 0x0000000b11267210 */ /* 0x000fc40007d9e026 */
[----:B------:R-:W-:Y:S02]  /*e0c0*/  IADD3.X R17, PT, PT, RZ, RZ, RZ, P2, P3 ;  /* 0x000000ffff117210 */ /* 0x000fe400017e64ff */
[----:B------:R-:W-:Y:S01]  /*e0d0*/  IADD3 R31, P0, P1, R41, R31, R0 ;  /* 0x0000001f291f7210 */ /* 0x000fe2000791e000 */
[----:B------:R-:W-:Y:S01]  /*e0e0*/  IMAD.SHL.U32 R41, R43, 0x2, RZ ;  /* 0x000000022b297824 */ /* 0x000fe200078e00ff */
[----:B------:R-:W-:Y:S01]  /*e0f0*/  LOP3.LUT R51, R44, 0x30644e72, RZ, 0xc0, !PT ;  /* 0x30644e722c337812 */ /* 0x000fe200078ec0ff */
[C---:B------:R-:W-:Y:S01]  /*e100*/  IMAD.SHL.U32 R44, R50.reuse, 0x2, RZ ;  /* 0x00000002322c7824 */ /* 0x040fe200078e00ff */
[----:B------:R-:W-:Y:S02]  /*e110*/  IADD3 R57, P2, P3, R50, RZ, RZ ;  /* 0x000000ff32397210 */ /* 0x000fe40007b5e0ff */
[----:B------:R-:W-:Y:S02]  /*e120*/  LOP3.LUT R0, R42, 0x8181585d, RZ, 0xc0, !PT ;  /* 0x8181585d2a007812 */ /* 0x000fe400078ec0ff */
[----:B------:R-:W-:-:S02]  /*e130*/  IADD3.X R11, PT, PT, RZ, RZ, RZ, P4, P5 ;  /* 0x000000ffff0b7210 */ /* 0x000fc400027ea4ff */
[----:B------:R-:W-:Y:S02]  /*e140*/  IADD3.X R51, PT, PT, R17, R51, R40, P2, P3 ;  /* 0x0000003311337210 */ /* 0x000fe400017e6428 */
[----:B------:R-:W-:Y:S02]  /*e150*/  IADD3 R39, P2, P3, R11, R0, R39 ;  /* 0x000000000b277210 */ /* 0x000fe40007b5e027 */
[----:B------:R-:W-:Y:S02]  /*e160*/  SHF.R.U64 R15, R43, 0x1f, R46 ;  /* 0x0000001f2b0f7819 */ /* 0x000fe4000000122e */
[----:B------:R-:W-:Y:S02]  /*e170*/  SHF.R.U64 R46, R36, 0x1f, R49 ;  /* 0x0000001f242e7819 */ /* 0x000fe40000001231 */
[----:B------:R-:W-:Y:S02]  /*e180*/  LOP3.LUT R36, R42, 0xb85045b6, RZ, 0xc0, !PT ;  /* 0xb85045b62a247812 */ /* 0x000fe400078ec0ff */
[----:B------:R-:W-:-:S02]  /*e190*/  IADD3.X R0, PT, PT, RZ, RZ, RZ, P2, P3 ;  /* 0x000000ffff007210 */ /* 0x000fc400017e64ff */
[----:B------:R-:W-:Y:S02]  /*e1a0*/  SHF.R.U64 R11, R20, 0x1f, R53 ;  /* 0x0000001f140b7819 */ /* 0x000fe40000001235 */
[----:B------:R-:W-:Y:S02]  /*e1b0*/  LOP3.LUT R44, R44, 0xfffffffe, RZ, 0xc0, !PT ;  /* 0xfffffffe2c2c7812 */ /* 0x000fe400078ec0ff */
[----:B------:R-:W-:Y:S02]  /*e1c0*/  LOP3.LUT R41, R41, 0xfffffffe, RZ, 0xc0, !PT ;  /* 0xfffffffe29297812 */ /* 0x000fe400078ec0ff */
[----:B------:R-:W-:Y:S02]  /*e1d0*/  IADD3 R36, P2, P3, R0, R36, R37 ;  /* 0x0000002400247210 */ /* 0x000fe40007b5e025 */
[----:B------:R-:W-:Y:S02]  /*e1e0*/  SHF.L.U64.HI R40, R50, 0x1, R17 ;  /* 0x0000000132287819 */ /* 0x000fe40000010211 */
[----:B------:R-:W-:-:S02]  /*e1f0*/  LOP3.LUT R44, R44, 0x1, R11, 0xf8, !PT ;  /* 0x000000012c2c7812 */ /* 0x000fc400078ef80b */
[----:B------:R-:W-:Y:S02]  /*e200*/  IADD3 R41, P6, PT, R41, 0x278302b9, RZ ;  /* 0x278302b929297810 */ /* 0x000fe40007fde0ff */
[----:B------:R-:W-:Y:S02]  /*e210*/  IADD3.X R0, PT, PT, RZ, RZ, RZ, P2, P3 ;  /* 0x000000ffff007210 */ /* 0x000fe400017e64ff */
[----:B------:R-:W-:Y:S01]  /*e220*/  IADD3 RZ, P2, PT, RZ, R57, RZ ;  /* 0x00000039ffff7210 */ /* 0x000fe20007f5e0ff */
[----:B------:R-:W-:Y:S01]  /*e230*/  IMAD.X R17, RZ, RZ, -0x1, P6 ;  /* 0xffffffffff117424 */ /* 0x000fe200030e06ff */
[----:B------:R-:W-:Y:S02]  /*e240*/  LOP3.LUT R40, R40, 0x1, RZ, 0xc0, !PT ;  /* 0x0000000128287812 */ /* 0x000fe400078ec0ff */
[----:B------:R-:W-:Y:S02]  /*e250*/  IADD3 RZ, P3, PT, RZ, R44, RZ ;  /* 0x0000002cffff7210 */ /* 0x000fe40007f7e0ff */
[----:B------:R-:W-:-:S02]  /*e260*/  LOP3.LUT R11, R42, 0xe131a029, RZ, 0xc0, !PT ;  /* 0xe131a0292a0b7812 */ /* 0x000fc400078ec0ff */
[----:B------:R-:W-:Y:S01]  /*e270*/  LOP3.LUT R48, R48, 0x1, R15, 0xf8, !PT ;  /* 0x0000000130307812 */ /* 0x000fe200078ef80f */
[----:B------:R-:W-:Y:S01]  /*e280*/  IMAD.SHL.U32 R15, R32, 0x2, RZ ;  /* 0x00000002200f7824 */ /* 0x000fe200078e00ff */
[----:B------:R-:W-:Y:S02]  /*e290*/  SHF.R.S32.HI R55, RZ, 0x1f, R54 ;  /* 0x0000001fff377819 */ /* 0x000fe40000011436 */
[----:B------:R-:W-:Y:S02]  /*e2a0*/  IADD3.X R40, PT, PT, R40, R51, R51, P3, P2 ;  /* 0x0000003328287210 */ /* 0x000fe40001fe4433 */
[----:B------:R-:W-:Y:S02]  /*e2b0*/  IADD3 R11, P2, P3, R0, R11, R34 ;  /* 0x0000000b000b7210 */ /* 0x000fe40007b5e022 */
[----:B------:R-:W-:Y:S02]  /*e2c0*/  SHF.R.S32.HI R37, RZ, 0x1f, R17 ;  /* 0x0000001fff257819 */ /* 0x000fe40000011411 */
[----:B------:R-:W-:-:S02]  /*e2d0*/  IADD3 R55, P5, P4, R56, -0x3c208c16, R55 ;  /* 0xc3df73ea38377810 */ /* 0x000fc40007cbe037 */
[----:B------:R-:W-:Y:S01]  /*e2e0*/  SHF.R.S32.HI R50, RZ, 0x1f, R54 ;  /* 0x0000001fff327819 */ /* 0x000fe20000011436 */
[----:B------:R-:W-:Y:S01]  /*e2f0*/  IMAD R54, R38, R16, RZ ;  /* 0x0000001026367224 */ /* 0x000fe200078e02ff */
[----:B------:R-:W-:Y:S02]  /*e300*/  LOP3.LUT R34, R15, 0x1, R46, 0xf8, !PT ;  /* 0x000000010f227812 */ /* 0x000fe400078ef82e */
[----:B------:R-:W-:Y:S02]  /*e310*/  IADD3.X R0, PT, PT, RZ, RZ, RZ, P2, P3 ;  /* 0x000000ffff007210 */ /* 0x000fe400017e64ff */
[----:B------:R-:W-:Y:S02]  /*e320*/  IADD3 R15, P6, PT, R52, -0x278302b9, RZ ;  /* 0xd87cfd47340f7810 */ /* 0x000fe40007fde0ff */
[----:B------:R-:W-:Y:S02]  /*e330*/  IADD3 R37, P2, P3, R37, -0x3c208c16, R48 ;  /* 0xc3df73ea25257810 */ /* 0x000fe40007b5e030 */
[----:B------:R-:W-:-:S02]  /*e340*/  SHF.R.S32.HI R17, RZ, 0x1f, R17 ;  /* 0x0000001fff117819 */ /* 0x000fc40000011411 */
[----:B------:R-:W-:Y:S02]  /*e350*/  IADD3.X R50, PT, PT, RZ, -0x1, R50, P5, P4 ;  /* 0xffffffffff327810 */ /* 0x000fe40002fe8432 */
[----:B------:R-:W-:Y:S02]  /*e360*/  LOP3.LUT R42, R42, 0x30644e72, RZ, 0xc0, !PT ;  /* 0x30644e722a2a7812 */ /* 0x000fe400078ec0ff */
[----:B------:R-:W-:Y:S02]  /*e370*/  IADD3 RZ, P4, P5, R11, RZ, RZ ;  /* 0x000000ff0bff7210 */ /* 0x000fe40007d9e0ff */
[----:B------:R-:W-:Y:S02]  /*e380*/  IADD3.X R48, PT, PT, RZ, RZ, RZ, P6, !PT ;  /* 0x000000ffff307210 */ /* 0x000fe400037fe4ff */
[----:B------:R-:W-:Y:S02]  /*e390*/  IADD3.X R17, PT, PT, R17, -0x1, RZ, P2, P3 ;  /* 0xffffffff11117810 */ /* 0x000fe400017e64ff */
[----:B------:R-:W-:-:S02]  /*e3a0*/  SHF.R.S32.HI R46, RZ, 0x1f, R50 ;  /* 0x0000001fff2e7819 */ /* 0x000fc40000011432 */
[----:B------:R-:W-:Y:S01]  /*e3b0*/  IADD3.X R5, PT, PT, R0, R42, R5, P4, P5 ;  /* 0x0000002a00057210 */ /* 0x000fe200027ea405 */
[----:B------:R-:W-:Y:S01]  /*e3c0*/  IMAD.SHL.U32 R0, R30, 0x2, RZ ;  /* 0x000000021e007824 */ /* 0x000fe200078e00ff */
[----:B------:R-:W-:Y:S02]  /*e3d0*/  IADD3 R49, P2, P4, R48, 0x3c208c16, R55 ;  /* 0x3c208c1630317810 */ /* 0x000fe40007c5e037 */
[----:B------:R-:W-:Y:S02]  /*e3e0*/  SHF.R.S32.HI R43, RZ, 0x1f, R17 ;  /* 0x0000001fff2b7819 */ /* 0x000fe40000011411 */
[----:B------:R-:W-:Y:S01]  /*e3f0*/  SHF.R.U64 R35, R32, 0x1f, R35 ;  /* 0x0000001f20237819 */ /* 0x000fe20000001223 */
[----:B------:R-:W-:Y:S01]  /*e400*/  IMAD.SHL.U32 R51, R49, 0x2, RZ ;  /* 0x0000000231337824 */ /* 0x000fe200078e00ff */
[C---:B------:R-:W-:Y:S01]  /*e410*/  SHF.R.U64 R32, R15.reuse, 0x1f, R48 ;  /* 0x0000001f0f207819 */ /* 0x040fe20000001230 */
[----:B------:R-:W-:Y:S01]  /*e420*/  IMAD.SHL.U32 R15, R15, 0x2, RZ ;  /* 0x000000020f0f7824 */ /* 0x000fe200078e00ff */
[----:B------:R-:W-:-:S02]  /*e430*/  IADD3 R45, P3, P5, R45, -0x6871ca8d, R46 ;  /* 0x978e35732d2d7810 */ /* 0x000fc40007d7e02e */
[----:B------:R-:W-:Y:S02]  /*e440*/  IADD3.X R46, PT, PT, RZ, RZ, RZ, P2, P4 ;  /* 0x000000ffff2e7210 */ /* 0x000fe400017e84ff */
[----:B------:R-:W-:Y:S02]  /*e450*/  IADD3 R43, P2, P4, R43, -0x6871ca8d, R34 ;  /* 0x978e35732b2b7810 */ /* 0x000fe40007c5e022 */
[----:B------:R-:W-:Y:S02]  /*e460*/  SHF.R.S32.HI R17, RZ, 0x1f, R17 ;  /* 0x0000001fff117819 */ /* 0x000fe40000011411 */
[----:B------:R-:W-:Y:S02]  /*e470*/  LOP3.LUT R15, R15, 0xfffffffe, RZ, 0xc0, !PT ;  /* 0xfffffffe0f0f7812 */ /* 0x000fe400078ec0ff */
[----:B------:R-:W-:Y:S02]  /*e480*/  IADD3.X R17, PT, PT, R17, -0x1, RZ, P2, P4 ;  /* 0xffffffff11117810 */ /* 0x000fe400017e84ff */
[----:B------:R-:W-:-:S02]  /*e490*/  LOP3.LUT R0, R0, 0x1, R35, 0xf8, !PT ;  /* 0x0000000100007812 */ /* 0x000fc400078ef823 */
[----:B------:R-:W-:Y:S02]  /*e4a0*/  IADD3 R15, P6, PT, R15, 0x278302b9, RZ ;  /* 0x278302b90f0f7810 */ /* 0x000fe40007fde0ff */
[----:B------:R-:W-:Y:S02]  /*e4b0*/  SHF.R.S32.HI R48, RZ, 0x1f, R50 ;  /* 0x0000001fff307819 */ /* 0x000fe40000011432 */
[----:B------:R-:W-:Y:S02]  /*e4c0*/  SHF.R.S32.HI R35, RZ, 0x1f, R17 ;  /* 0x0000001fff237819 */ /* 0x000fe40000011411 */
[----:B------:R-:W-:Y:S01]  /*e4d0*/  LOP3.LUT R51, R51, 0x1, R32, 0xf8, !PT ;  /* 0x0000000133337812 */ /* 0x000fe200078ef820 */
[----:B------:R-:W-:Y:S01]  /*e4e0*/  IMAD.X R32, RZ, RZ, -0x1, P6 ;  /* 0xffffffffff207424 */ /* 0x000fe200030e06ff */
[----:B------:R-:W-:Y:S02]  /*e4f0*/  SHF.R.U64 R49, R49, 0x1f, R46 ;  /* 0x0000001f31317819 */ /* 0x000fe4000000122e */
[----:B------:R-:W-:-:S02]  /*e500*/  IADD3.X R48, PT, PT, RZ, -0x1, R48, P3, P5 ;  /* 0xffffffffff307810 */ /* 0x000fc40001fea430 */
[----:B------:R-:W-:Y:S01]  /*e510*/  IADD3 R46, P2, P4, R45, 0x6871ca8d, R46 ;  /* 0x6871ca8d2d2e7810 */ /* 0x000fe20007c5e02e */
[----:B------:R-:W-:Y:S01]  /*e520*/  IMAD.SHL.U32 R45, R24, 0x2, RZ ;  /* 0x00000002182d7824 */ /* 0x000fe200078e00ff */
[----:B------:R-:W-:Y:S02]  /*e530*/  IADD3 R35, P3, P5, R35, 0x687e956f, R0 ;  /* 0x687e956f23237810 */ /* 0x000fe40007d7e000 */
[----:B------:R-:W-:Y:S01]  /*e540*/  SHF.R.S32.HI R17, RZ, 0x1f, R17 ;  /* 0x0000001fff117819 */ /* 0x000fe20000011411 */
[----:B------:R-:W-:Y:S01]  /*e550*/  IMAD.SHL.U32 R34, R46, 0x2, RZ ;  /* 0x000000022e227824 */ /* 0x000fe200078e00ff */
[----:B------:R-:W-:Y:S02]  /*e560*/  SHF.R.U64 R30, R30, 0x1f, R47 ;  /* 0x0000001f1e1e7819 */ /* 0x000fe4000000122f */
[----:B------:R-:W-:Y:S02]  /*e570*/  IADD3.X R17, PT, PT, R17, -0x1, RZ, P3, P5 ;  /* 0xffffffff11117810 */ /* 0x000fe40001fea4ff */
[----:B------:R-:W-:-:S02]  /*e580*/  SHF.R.S32.HI R0, RZ, 0x1f, R32 ;  /* 0x0000001fff007819 */ /* 0x000fc40000011420 */
[----:B------:R-:W-:Y:S02]  /*e590*/  LOP3.LUT R45, R45, 0x1, R30, 0xf8, !PT ;  /* 0x000000012d2d7812 */ /* 0x000fe400078ef81e */
[----:B------:R-:W-:Y:S02]  /*e5a0*/  SHF.R.S32.HI R42, RZ, 0x1f, R17 ;  /* 0x0000001fff2a7819 */ /* 0x000fe40000011411 */
[----:B------:R-:W-:Y:S02]  /*e5b0*/  IADD3 R0, P3, P5, R0, -0x3c208c16, R51 ;  /* 0xc3df73ea00007810 */ /* 0x000fe40007d7e033 */
[----:B------:R-:W-:Y:S02]  /*e5c0*/  SHF.R.S32.HI R32, RZ, 0x1f, R32 ;  /* 0x0000001fff207819 */ /* 0x000fe40000011420 */
[----:B------:R-:W-:Y:S02]  /*e5d0*/  SHF.R.S32.HI R47, RZ, 0x1f, R48 ;  /* 0x0000001fff2f7819 */ /* 0x000fe40000011430 */
[----:B------:R-:W-:-:S02]  /*e5e0*/  LOP3.LUT R34, R34, 0x1, R49, 0xf8, !PT ;  /* 0x0000000122227812 */ /* 0x000fc400078ef831 */
[----:B------:R-:W-:Y:S02]  /*e5f0*/  IADD3.X R49, PT, PT, RZ, RZ, RZ, P2, P4 ;  /* 0x000000ffff317210 */ /* 0x000fe400017e84ff */
[----:B------:R-:W-:Y:S02]  /*e600*/  IADD3 R42, P2, P4, R42, 0x7e7ea7a3, R45 ;  /* 0x7e7ea7a32a2a7810 */ /* 0x000fe40007c5e02d */
[----:B------:R-:W-:Y:S02]  /*e610*/  SHF.R.S32.HI R17, RZ, 0x1f, R17 ;  /* 0x0000001fff117819 */ /* 0x000fe40000011411 */
[----:B------:R-:W-:Y:S02]  /*e620*/  IADD3.X R32, PT, PT, R32, -0x1, RZ, P3, P5 ;  /* 0xffffffff20207810 */ /* 0x000fe40001fea4ff */
[----:B------:R-:W-:Y:S02]  /*e630*/  IADD3 R30, P3, P5, R26, 0x687e956f, R47 ;  /* 0x687e956f1a1e7810 */ /* 0x000fe40007d7e02f */
[----:B------:R-:W-:-:S02]  /*e640*/  SHF.R.U64 R26, R24, 0x1f, R33 ;  /* 0x0000001f181a7819 */ /* 0x000fc40000001221 */
[----:B------:R-:W-:Y:S02]  /*e650*/  SHF.L.U32 R33, R20, 0x1, RZ ;  /* 0x0000000114217819 */ /* 0x000fe400000006ff */
[----:B------:R-:W-:Y:S02]  /*e660*/  IADD3.X R24, PT, PT, R17, -0x1, RZ, P2, P4 ;  /* 0xffffffff11187810 */ /* 0x000fe400017e84ff */
[--C-:B------:R-:W-:Y:S02]  /*e670*/  SHF.R.U64 R47, R46, 0x1f, R49.reuse ;  /* 0x0000001f2e2f7819 */ /* 0x100fe40000001231 */
[----:B------:R-:W-:Y:S02]  /*e680*/  IADD3 R49, P2, P4, R30, -0x687e956f, R49 ;  /* 0x97816a911e317810 */ /* 0x000fe40007c5e031 */
[----:B------:R-:W-:Y:S02]  /*e690*/  SHF.R.S32.HI R48, RZ, 0x1f, R48 ;  /* 0x0000001fff307819 */ /* 0x000fe40000011430 */
[----:B------:R-:W-:Y:S01]  /*e6a0*/  LOP3.LUT R33, R33, 0x1, R26, 0xf8, !PT ;  /* 0x0000000121217812 */ /* 0x000fe200078ef81a */
[----:B------:R-:W-:Y:S01]  /*e6b0*/  IMAD.SHL.U32 R20, R49, 0x2, RZ ;  /* 0x0000000231147824 */ /* 0x000fe200078e00ff */
[----:B------:R-:W-:-:S02]  /*e6c0*/  SHF.R.S32.HI R30, RZ, 0x1f, R24 ;  /* 0x0000001fff1e7819 */ /* 0x000fc40000011418 */
[----:B------:R-:W-:Y:S02]  /*e6d0*/  IADD3.X R48, PT, PT, RZ, -0x1, R48, P3, P5 ;  /* 0xffffffffff307810 */ /* 0x000fe40001fea430 */
[----:B------:R-:W-:Y:S02]  /*e6e0*/  IADD3.X R46, PT, PT, RZ, RZ, RZ, P2, P4 ;  /* 0x000000ffff2e7210 */ /* 0x000fe400017e84ff */
[----:B------:R-:W-:Y:S02]  /*e6f0*/  IADD3 R30, P2, P4, R33, 0x47afba4a, R30 ;  /* 0x47afba4a211e7810 */ /* 0x000fe40007c5e01e */
[----:B------:R-:W-:Y:S02]  /*e700*/  SHF.R.S32.HI R24, RZ, 0x1f, R24 ;  /* 0x0000001fff187819 */ /* 0x000fe40000011418 */
[----:B------:R-:W-:Y:S02]  /*e710*/  SHF.R.S32.HI R26, RZ, 0x1f, R48 ;  /* 0x0000001fff1a7819 */ /* 0x000fe40000011430 */
[----:B------:R-:W-:-:S02]  /*e720*/  SHF.R.S32.HI R17, RZ, 0x1f, R32 ;  /* 0x0000001fff117819 */ /* 0x000fc40000011420 */
[----:B------:R-:W-:Y:S02]  /*e730*/  IADD3.X R24, PT, PT, RZ, -0x1, R24, P2, P4 ;  /* 0xffffffffff187810 */ /* 0x000fe400017e8418 */
[----:B------:R-:W-:Y:S02]  /*e740*/  SHF.R.S32.HI R45, RZ, 0x1f, R32 ;  /* 0x0000001fff2d7819 */ /* 0x000fe40000011420 */
[----:B------:R-:W-:Y:S02]  /*e750*/  IADD3 R33, P2, P4, R13, 0x7e7ea7a3, R26 ;  /* 0x7e7ea7a30d217810 */ /* 0x000fe40007c5e01a */
[----:B------:R-:W-:Y:S01]  /*e760*/  LOP3.LUT R32, R20, 0x1, R47, 0xf8, !PT ;  /* 0x0000000114207812 */ /* 0x000fe200078ef82f */
[----:B------:R-:W-:Y:S01]  /*e770*/  IMAD R47, R3, R21, RZ ;  /* 0x00000015032f7224 */ /* 0x000fe200078e02ff */
[----:B------:R-:W-:Y:S02]  /*e780*/  IADD3 R17, P3, P5, R17, -0x6871ca8d, R34 ;  /* 0x978e357311117810 */ /* 0x000fe40007d7e022 */
[----:B------:R-:W-:Y:S01]  /*e790*/  SHF.R.S32.HI R20, RZ, 0x1f, R48 ;  /* 0x0000001fff147819 */ /* 0x000fe20000011430 */
[----:B------:R-:W-:Y:S01]  /*e7a0*/  IMAD R47, R2, R10, R47 ;  /* 0x0000000a022f7224 */ /* 0x000fe200078e022f */
[----:B------:R-:W-:-:S02]  /*e7b0*/  SHF.R.S32.HI R13, RZ, 0x1f, R24 ;  /* 0x0000001fff0d7819 */ /* 0x000fc40000011418 */
[----:B------:R-:W-:Y:S01]  /*e7c0*/  IADD3.X R34, PT, PT, RZ, RZ, RZ, P0, P1 ;  /* 0x000000ffff227210 */ /* 0x000fe200007e24ff */
[----:B------:R-:W-:Y:S01]  /*e7d0*/  IMAD R51, R47, -0x1b799c77, RZ ;  /* 0xe48663892f337824 */ /* 0x000fe200078e02ff */
[----:B------:R-:W-:Y:S02]  /*e7e0*/  IADD3.X R45, PT, PT, R45, -0x1, RZ, P3, P5 ;  /* 0xffffffff2d2d7810 */ /* 0x000fe40001fea4ff */
[----:B------:R-:W-:Y:S01]  /*e7f0*/  IADD3 R26, P0, P1, R44, 0x1ece5fd7, R13 ;  /* 0x1ece5fd72c1a7810 */ /* 0x000fe2000791e00d */
[----:B------:R-:W-:Y:S01]  /*e800*/  IMAD R44, R3, R10, RZ ;  /* 0x0000000a032c7224 */ /* 0x000fe200078e02ff */
[----:B------:R-:W-:Y:S02]  /*e810*/  IADD3.X R20, PT, PT, RZ, -0x1, R20, P2, P4 ;  /* 0xffffffffff147810 */ /* 0x000fe400017e8414 */
[----:B------:R-:W-:Y:S01]  /*e820*/  SHF.R.S32.HI R24, RZ, 0x1f, R24 ;  /* 0x0000001fff187819 */ /* 0x000fe20000011418 */
[----:B------:R-:W-:Y:S01]  /*e830*/  IMAD R53, R44, -0x782df87e, R51 ;  /* 0x87d207822c357824 */ /* 0x000fe200078e0233 */
[----:B------:R-:W-:-:S02]  /*e840*/  SHF.R.U64 R49, R49, 0x1f, R46 ;  /* 0x0000001f31317819 */ /* 0x000fc4000000122e */
[----:B------:R-:W-:Y:S02]  /*e850*/  IADD3 R46, P5, P3, R33, -0x7e7ea7a3, R46 ;  /* 0x8181585d212e7810 */ /* 0x000fe40007bbe02e */
[----:B------:R-:W-:Y:S02]  /*e860*/  SHF.R.S32.HI R13, RZ, 0x1f, R45 ;  /* 0x0000001fff0d7819 */ /* 0x000fe4000001142d */
[----:B------:R-:W-:Y:S01]  /*e870*/  SHF.R.S32.HI R33, RZ, 0x1f, R20 ;  /* 0x0000001fff217819 */ /* 0x000fe20000011414 */
[----:B------:R-:W-:Y:S01]  /*e880*/  IMAD.SHL.U32 R50, R46, 0x2, RZ ;  /* 0x000000022e327824 */ /* 0x000fe200078e00ff */
[----:B------:R-:W-:Y:S02]  /*e890*/  IADD3.X R24, PT, PT, RZ, -0x1, R24, P0, P1 ;  /* 0xffffffffff187810 */ /* 0x000fe400007e2418 */
[----:B------:R-:W-:Y:S02]  /*e8a0*/  IADD3 R13, P2, P4, R13, 0x687e956f, R32 ;  /* 0x687e956f0d0d7810 */ /* 0x000fe40007c5e020 */
[----:B------:R-:W-:Y:S01]  /*e8b0*/  IADD3 R48, P0, P1, R22, 0x47afba4a, R33 ;  /* 0x47afba4a16307810 */ /* 0x000fe2000791e021 */
[----:B------:R-:W-:Y:S01]  /*e8c0*/  IMAD.WIDE.U32 R32, R44, -0x1b799c77, RZ ;  /* 0xe48663892c207825 */ /* 0x000fe200078e00ff */
[----:B------:R-:W-:-:S02]  /*e8d0*/  SHF.R.S32.HI R47, RZ, 0x1f, R24 ;  /* 0x0000001fff2f7819 */ /* 0x000fc40000011418 */
[----:B------:R-:W-:Y:S01]  /*e8e0*/  IADD3.X R51, PT, PT, RZ, RZ, RZ, P5, P3 ;  /* 0x000000ffff337210 */ /* 0x000fe20002fe64ff */
[----:B------:R-:W-:Y:S01]  /*e8f0*/  IMAD R32, R2, R16, RZ ;  /* 0x0000001002207224 */ /* 0x000fe200078e02ff */
[----:B------:R-:W-:Y:S01]  /*e900*/  IADD3 R22, P3, P5, R40, -0x30644e72, R47 ;  /* 0xcf9bb18e28167810 */ /* 0x000fe20007d7e02f */
[----:B------:R-:W-:Y:S01]  /*e910*/  IMAD.IADD R47, R33, 0x1, R53 ;  /* 0x00000001212f7824 */ /* 0x000fe200078e0235 */
[----:B------:R-:W-:Y:S01]  /*e920*/  LOP3.LUT R50, R50, 0x1, R49, 0xf8, !PT ;  /* 0x0000000132327812 */ /* 0x000fe200078ef831 */
[C---:B------:R-:W-:Y:S01]  /*e930*/  IMAD R33, R3.reuse, R23, RZ ;  /* 0x0000001703217224 */ /* 0x040fe200078e02ff */
[----:B------:R-:W-:Y:S01]  /*e940*/  SHF.R.S32.HI R24, RZ, 0x1f, R24 ;  /* 0x0000001fff187819 */ /* 0x000fe20000011418 */
[----:B------:R-:W-:Y:S02]  /*e950*/  IMAD R49, R4, R25, R32 ;  /* 0x0000001904317224 */ /* 0x000fe400078e0220 */
[----:B------:R-:W-:Y:S01]  /*e960*/  IMAD R53, R44, 0xc5e1a99, R33 ;  /* 0x0c5e1a992c357824 */ /* 0x000fe200078e0221 */
[----:B------:R-:W-:Y:S01]  /*e970*/  IADD3.X R24, PT, PT, RZ, -0x1, R24, P3, P5 ;  /* 0xffffffffff187810 */ /* 0x000fe20001fea418 */
[----:B------:R-:W-:Y:S01]  /*e980*/  IMAD R32, R38, R14, R49 ;  /* 0x0000000e26207224 */ /* 0x000fe200078e0231 */
[--C-:B------:R-:W-:Y:S01]  /*e990*/  SHF.R.U64 R49, R46, 0x1f, R51.reuse ;  /* 0x0000001f2e317819 */ /* 0x100fe20000001233 */
[-C--:B------:R-:W-:Y:S01]  /*e9a0*/  IMAD R33, R3, R12.reuse, RZ ;  /* 0x0000000c03217224 */ /* 0x080fe200078e02ff */
[----:B------:R-:W-:Y:S01]  /*e9b0*/  IADD3 R51, P6, P3, R48, -0x47afba4a, R51 ;  /* 0xb85045b630337810 */ /* 0x000fe20007bde033 */
[----:B------:R-:W-:-:S02]  /*e9c0*/  IMAD R53, R2, R12, R53 ;  /* 0x0000000c02357224 */ /* 0x000fc400078e0235 */
[----:B------:R-:W-:Y:S01]  /*e9d0*/  IMAD R32, R39, R27, R32 ;  /* 0x0000001b27207224 */ /* 0x000fe200078e0220 */
[----:B------:R-:W-:Y:S01]  /*e9e0*/  IADD3.X R58, PT, PT, RZ, RZ, RZ, P6, P3 ;  /* 0x000000ffff3a7210 */ /* 0x000fe200037e64ff */
[----:B------:R-:W-:Y:S02]  /*e9f0*/  IMAD R33, R44, -0x7ff8138b, R33 ;  /* 0x8007ec752c217824 */ /* 0x000fe400078e0221 */
[----:B------:R-:W-:Y:S02]  /*ea00*/  IMAD R55, R4, R21, R53 ;  /* 0x0000001504377224 */ /* 0x000fe400078e0235 */
[----:B------:R-:W-:Y:S02]  /*ea10*/  IMAD R32, R36, R23, R32 ;  /* 0x0000001724207224 */ /* 0x000fe400078e0220 */
[----:B------:R-:W-:Y:S02]  /*ea20*/  IMAD R53, R2, R21, R33 ;  /* 0x0000001502357224 */ /* 0x000fe400078e0221 */
[----:B------:R-:W-:-:S02]  /*ea30*/  IMAD R46, R38, R10, R55 ;  /* 0x0000000a262e7224 */ /* 0x000fc400078e0237 */
[----:B------:R-:W-:Y:S02]  /*ea40*/  IMAD R48, R47, 0x30644e72, RZ ;  /* 0x30644e722f307824 */ /* 0x000fe400078e02ff */
[----:B------:R-:W-:Y:S02]  /*ea50*/  IMAD R32, R11, R12, R32 ;  /* 0x0000000c0b207224 */ /* 0x000fe400078e0220 */
[----:B------:R-:W-:Y:S01]  /*ea60*/  IMAD R40, R4, R16, RZ ;  /* 0x0000001004287224 */ /* 0x000fe200078e02ff */
[----:B------:R-:W-:Y:S01]  /*ea70*/  LOP3.LUT R48, R48, 0xfffffffe, RZ, 0xc0, !PT ;  /* 0xfffffffe30307812 */ /* 0x000fe200078ec0ff */
[----:B------:R-:W-:Y:S02]  /*ea80*/  IMAD R52, R4, R10, R53 ;  /* 0x0000000a04347224 */ /* 0x000fe400078e0235 */
[----:B------:R-:W-:Y:S02]  /*ea90*/  IMAD R46, R47, 0x6871ca8d, R46 ;  /* 0x6871ca8d2f2e7824 */ /* 0x000fe400078e022e */
[----:B------:R-:W-:-:S02]  /*eaa0*/  IMAD R33, R5, R21, R32 ;  /* 0x0000001505217224 */ /* 0x000fc400078e0220 */
[----:B------:R-:W-:Y:S02]  /*eab0*/  IMAD R40, R38, R25, R40 ;  /* 0x0000001926287224 */ /* 0x000fe400078e0228 */
[----:B------:R-:W-:Y:S01]  /*eac0*/  IMAD R52, R47, 0x3c208c16, R52 ;  /* 0x3c208c162f347824 */ /* 0x000fe200078e0234 */
[----:B------:R-:W-:Y:S01]  /*ead0*/  IADD3 R48, P5, PT, R48, R33, RZ ;  /* 0x0000002130307210 */ /* 0x000fe20007fbe0ff */
[----:B------:R-:W-:Y:S02]  /*eae0*/  IMAD R53, R46, -0x1b799c77, RZ ;  /* 0xe48663892e357824 */ /* 0x000fe400078e02ff */
[----:B------:R-:W-:Y:S01]  /*eaf0*/  IMAD R46, R39, R14, R40 ;  /* 0x0000000e272e7224 */ /* 0x000fe200078e0228 */
[----:B------:R-:W-:Y:S01]  /*eb00*/  LOP3.LUT R40, R24, 0xd87cfd47, RZ, 0xc0, !PT ;  /* 0xd87cfd4718287812 */ /* 0x000fe200078ec0ff */
[----:B------:R-:W-:-:S04]  /*eb10*/  IMAD.WIDE.U32 R32, R52, -0x1b799c77, RZ ;  /* 0xe486638934207825 */ /* 0x000fc800078e00ff */
[----:B------:R-:W-:Y:S02]  /*eb20*/  IMAD R53, R52, -0x782df87e, R53 ;  /* 0x87d2078234357824 */ /* 0x000fe400078e0235 */
[----:B------:R-:W-:Y:S02]  /*eb30*/  IMAD R46, R36, R27, R46 ;  /* 0x0000001b242e7224 */ /* 0x000fe400078e022e */
[----:B------:R-:W-:Y:S01]  /*eb40*/  IMAD.X R32, RZ, RZ, RZ, P5 ;  /* 0x000000ffff207224 */ /* 0x000fe200028e06ff */
[----:B------:R-:W-:Y:S01]  /*eb50*/  IADD3 R41, P5, PT, R40, R41, RZ ;  /* 0x0000002928297210 */ /* 0x000fe20007fbe0ff */
[----:B------:R-:W-:Y:S02]  /*eb60*/  IMAD.IADD R53, R33, 0x1, R53 ;  /* 0x0000000121357824 */ /* 0x000fe400078e0235 */
[----:B------:R-:W-:Y:S01]  /*eb70*/  IMAD R40, R11, R23, R46 ;  /* 0x000000170b287224 */ /* 0x000fe200078e022e */
[----:B------:R-:W-:Y:S01]  /*eb80*/  SHF.R.S32.HI R46, RZ, 0x1f, R45 ;  /* 0x0000001fff2e7819 */ /* 0x000fe2000001142d */
[----:B------:R-:W-:-:S02]  /*eb90*/  IMAD R33, R39, R25, R54 ;  /* 0x0000001927217224 */ /* 0x000fc400078e0236 */
[----:B------:R-:W-:Y:S01]  /*eba0*/  IMAD R45, R5, R12, R40 ;  /* 0x0000000c052d7224 */ /* 0x000fe200078e0228 */
[----:B------:R-:W-:Y:S01]  /*ebb0*/  LOP3.LUT R40, R24, 0x3c208c16, RZ, 0xc0, !PT ;  /* 0x3c208c1618287812 */ /* 0x000fe200078ec0ff */
[----:B------:R-:W-:Y:S01]  /*ebc0*/  IMAD R54, R36, R14, R33 ;  /* 0x0000000e24367224 */ /* 0x000fe200078e0221 */
[----:B------:R-:W-:Y:S01]  /*ebd0*/  IADD3.X R46, PT, PT, R46, -0x1, RZ, P2, P4 ;  /* 0xffffffff2e2e7810 */ /* 0x000fe200017e84ff */
[----:B------:R-:W-:Y:S01]  /*ebe0*/  IMAD.X R33, RZ, RZ, RZ, P5 ;  /* 0x000000ffff217224 */ /* 0x000fe200028e06ff */
[----:B------:R-:W-:Y:S01]  /*ebf0*/  IADD3 R45, P5, PT, R32, R45, RZ ;  /* 0x0000002d202d7210 */ /* 0x000fe20007fbe0ff */
[----:B------:R-:W-:Y:S01]  /*ec00*/  IMAD R55, R53, 0x30644e72, RZ ;  /* 0x30644e7235377824 */ /* 0x000fe200078e02ff */
[----:B------:R-:W-:Y:S01]  /*ec10*/  SHF.R.S32.HI R57, RZ, 0x1f, R46 ;  /* 0x0000001fff397819 */ /* 0x000fe2000001142e */
[----:B------:R-:W-:Y:S01]  /*ec20*/  IMAD R54, R11, R27, R54 ;  /* 0x0000001b0b367224 */ /* 0x000fe200078e0236 */
[----:B------:R-:W-:Y:S01]  /*ec30*/  IADD3 R37, P2, P4, R33, R40, R37 ;  /* 0x0000002821257210 */ /* 0x000fe20007c5e025 */
[----:B------:R-:W-:Y:S01]  /*ec40*/  IMAD.SHL.U32 R56, R51, 0x2, RZ ;  /* 0x0000000233387824 */ /* 0x000fe200078e00ff */
[----:B------:R-:W-:Y:S01]  /*ec50*/  LOP3.LUT R40, R55, 0xfffffffe, RZ, 0xc0, !PT ;  /* 0xfffffffe37287812 */ /* 0x000fe200078ec0ff */
[----:B------:R-:W-:Y:S01]  /*ec60*/  IMAD R32, R5, R23, R54 ;  /* 0x0000001705207224 */ /* 0x000fe200078e0236 */
[----:B------:R-:W-:-:S02]  /*ec70*/  IADD3.X R33, PT, PT, RZ, RZ, RZ, P5, !PT ;  /* 0x000000ffff217210 */ /* 0x000fc40002ffe4ff */
[----:B------:R-:W-:Y:S02]  /*ec80*/  SHF.R.S32.HI R54, RZ, 0x1f, R20 ;  /* 0x0000001fff367819 */ /* 0x000fe40000011414 */
[----:B------:R-:W-:Y:S02]  /*ec90*/  IADD3.X R55, PT, PT, RZ, RZ, RZ, P2, P4 ;  /* 0x000000ffff377210 */ /* 0x000fe400017e84ff */
[----:B------:R-:W-:Y:S02]  /*eca0*/  IADD3 R40, P2, P4, R33, R32, R40 ;  /* 0x0000002021287210 */ /* 0x000fe40007c5e028 */
[----:B------:R-:W-:Y:S02]  /*ecb0*/  LOP3.LUT R32, R24, 0x6871ca8d, RZ, 0xc0, !PT ;  /* 0x6871ca8d18207812 */ /* 0x000fe400078ec0ff */
[----:B------:R-:W-:Y:S02]  /*ecc0*/  IADD3.X R54, PT, PT, RZ, -0x1, R54, P0, P1 ;  /* 0xffffffffff367810 */ /* 0x000fe400007e2436 */
[----:B------:R-:W-:Y:S01]  /*ecd0*/  IADD3 R20, P0, P1, R57, 0x7e7ea7a3, R50 ;  /* 0x7e7ea7a339147810 */ /* 0x000fe2000791e032 */
[----:B------:R-:W-:Y:S01]  /*ece0*/  IMAD R57, R3, R16, RZ ;  /* 0x0000001003397224 */ /* 0x000fe200078e02ff */
[----:B------:R-:W-:-:S02]  /*ecf0*/  IADD3.X R50, PT, PT, RZ, RZ, RZ, P2, P4 ;  /* 0x000000ffff327210 */ /* 0x000fc400017e84ff */
[----:B------:R-:W-:Y:S02]  /*ed00*/  IADD3 R33, P4, P5, R55, R32, R43 ;  /* 0x0000002037217210 */ /* 0x000fe40007d9e02b */
[----:B------:R-:W-:Y:S02]  /*ed10*/  SHF.R.S32.HI R32, RZ, 0x1f, R54 ;  /* 0x0000001fff207819 */ /* 0x000fe40000011436 */
[----:B------:R-:W-:Y:S02]  /*ed20*/  IADD3.X R43, PT, PT, RZ, RZ, RZ, P4, P5 ;  /* 0x000000ffff2b7210 */ /* 0x000fe400027ea4ff */
[----:B------:R-:W-:Y:S02]  /*ed30*/  IADD3 R55, P4, P5, R31, 0x1ece5fd7, R32 ;  /* 0x1ece5fd71f377810 */ /* 0x000fe40007d9e020 */
[----:B------:R-:W-:Y:S02]  /*ed40*/  LOP3.LUT R32, R24, 0x97816a91, RZ, 0xc0, !PT ;  /* 0x97816a9118207812 */ /* 0x000fe400078ec0ff */
[----:B------:R-:W-:-:S02]  /*ed50*/  IADD3 RZ, P2, PT, RZ, R31, RZ ;  /* 0x0000001fffff7210 */ /* 0x000fc40007f5e0ff */
[----:B------:R-:W-:Y:S01]  /*ed60*/  IADD3 R31, P3, P6, R43, R32, R35 ;  /* 0x000000202b1f7210 */ /* 0x000fe20007e7e023 */
[-C--:B------:R-:W-:Y:S01]  /*ed70*/  IMAD R35, R3, R25.reuse, RZ ;  /* 0x0000001903237224 */ /* 0x080fe200078e02ff */
[--C-:B------:R-:W-:Y:S01]  /*ed80*/  SHF.R.U64 R32, R51, 0x1f, R58.reuse ;  /* 0x0000001f33207819 */ /* 0x100fe2000000123a */
[----:B------:R-:W-:Y:S01]  /*ed90*/  IMAD R51, R3, R14, RZ ;  /* 0x0000000e03337224 */ /* 0x000fe200078e02ff */
[----:B------:R-:W-:Y:S01]  /*eda0*/  LOP3.LUT R49, R56, 0x1, R49, 0xf8, !PT ;  /* 0x0000000138317812 */ /* 0x000fe200078ef831 */
[C---:B------:R-:W-:Y:S01]  /*edb0*/  IMAD R56, R44.reuse, 0x47b01102, R57 ;  /* 0x47b011022c387824 */ /* 0x040fe200078e0239 */
[----:B------:R-:W-:Y:S01]  /*edc0*/  IADD3.X R43, PT, PT, RZ, RZ, RZ, P3, P6 ;  /* 0x000000ffff2b7210 */ /* 0x000fe20001fec4ff */
[C---:B------:R-:W-:Y:S01]  /*edd0*/  IMAD R57, R44.reuse, 0xdf490f1, R35 ;  /* 0x0df490f12c397824 */ /* 0x040fe200078e0223 */
[----:B------:R-:W-:Y:S01]  /*ede0*/  IADD3 R35, P3, P6, R55, -0x1ece5fd7, R58 ;  /* 0xe131a02937237810 */ /* 0x000fe20007e7e03a */
[----:B------:R-:W-:Y:S02]  /*edf0*/  IMAD R51, R44, 0x432eb066, R51 ;  /* 0x432eb0662c337824 */ /* 0x000fe400078e0233 */
[----:B------:R-:W-:-:S02]  /*ee00*/  IMAD R59, R2, R25, R56 ;  /* 0x00000019023b7224 */ /* 0x000fc400078e0238 */
[CC--:B------:R-:W-:Y:S02]  /*ee10*/  IMAD R57, R2.reuse, R14.reuse, R57 ;  /* 0x0000000e02397224 */ /* 0x0c0fe400078e0239 */
[-C--:B------:R-:W-:Y:S02]  /*ee20*/  IMAD R3, R3, R27.reuse, RZ ;  /* 0x0000001b03037224 */ /* 0x080fe400078e02ff */
[-C--:B------:R-:W-:Y:S02]  /*ee30*/  IMAD R51, R2, R27.reuse, R51 ;  /* 0x0000001b02337224 */ /* 0x080fe400078e0233 */
[C---:B------:R-:W-:Y:S02]  /*ee40*/  IMAD R59, R4.reuse, R14, R59 ;  /* 0x0000000e043b7224 */ /* 0x040fe400078e023b */
[----:B------:R-:W-:Y:S02]  /*ee50*/  IMAD R57, R4, R27, R57 ;  /* 0x0000001b04397224 */ /* 0x000fe400078e0239 */
[----:B------:R-:W-:-:S02]  /*ee60*/  IMAD R3, R44, 0x681240c5, R3 ;  /* 0x681240c52c037824 */ /* 0x000fc400078e0203 */
[----:B------:R-:W-:Y:S02]  /*ee70*/  IMAD R51, R4, R23, R51 ;  /* 0x0000001704337224 */ /* 0x000fe400078e0233 */
[C---:B------:R-:W-:Y:S02]  /*ee80*/  IMAD R56, R38.reuse, R27, R59 ;  /* 0x0000001b26387224 */ /* 0x040fe400078e023b */
[-C--:B------:R-:W-:Y:S02]  /*ee90*/  IMAD R44, R38, R23.reuse, R57 ;  /* 0x00000017262c7224 */ /* 0x080fe400078e0239 */
[----:B------:R-:W-:Y:S02]  /*eea0*/  IMAD R3, R2, R23, R3 ;  /* 0x0000001702037224 */ /* 0x000fe400078e0203 */
[----:B------:R-:W-:Y:S02]  /*eeb0*/  IMAD R2, R38, R12, R51 ;  /* 0x0000000c26027224 */ /* 0x000fe400078e0233 */
[----:B------:R-:W-:-:S02]  /*eec0*/  IMAD R56, R47, -0x1ece5fd7, R56 ;  /* 0xe131a0292f387824 */ /* 0x000fc400078e0238 */
[C---:B------:R-:W-:Y:S02]  /*eed0*/  IMAD R44, R47.reuse, -0x47afba4a, R44 ;  /* 0xb85045b62f2c7824 */ /* 0x040fe400078e022c */
[-C--:B------:R-:W-:Y:S02]  /*eee0*/  IMAD R3, R4, R12.reuse, R3 ;  /* 0x0000000c04037224 */ /* 0x080fe400078e0203 */
[----:B------:R-:W-:Y:S02]  /*eef0*/  IMAD R2, R47, -0x7e7ea7a3, R2 ;  /* 0x8181585d2f027824 */ /* 0x000fe400078e0202 */
[C---:B------:R-:W-:Y:S02]  /*ef00*/  IMAD R51, R39.reuse, R23, R56 ;  /* 0x0000001727337224 */ /* 0x040fe400078e0238 */
[----:B------:R-:W-:Y:S02]  /*ef10*/  IMAD R23, R39, R12, R44 ;  /* 0x0000000c27177224 */ /* 0x000fe400078e022c */
[----:B------:R-:W-:-:S02]  /*ef20*/  IMAD R38, R38, R21, R3 ;  /* 0x0000001526267224 */ /* 0x000fc400078e0203 */
[----:B------:R-:W-:Y:S02]  /*ef30*/  IMAD R3, R39, R21, R2 ;  /* 0x0000001527037224 */ /* 0x000fe400078e0202 */
[C---:B------:R-:W-:Y:S02]  /*ef40*/  IMAD R51, R52.reuse, 0x432eb066, R51 ;  /* 0x432eb06634337824 */ /* 0x040fe400078e0233 */
[C---:B------:R-:W-:Y:S02]  /*ef50*/  IMAD R2, R52.reuse, 0x681240c5, R23 ;  /* 0x681240c534027824 */ /* 0x040fe400078e0217 */
[----:B------:R-:W-:Y:S02]  /*ef60*/  IMAD R38, R47, -0x687e956f, R38 ;  /* 0x97816a912f267824 */ /* 0x000fe400078e0226 */
[----:B------:R-:W-:Y:S02]  /*ef70*/  IMAD R23, R52, 0xc5e1a99, R3 ;  /* 0x0c5e1a9934177824 */ /* 0x000fe400078e0203 */
[----:B------:R-:W-:-:S02]  /*ef80*/  IMAD R12, R36, R12, R51 ;  /* 0x0000000c240c7224 */ /* 0x000fc400078e0233 */
[CC--:B------:R-:W-:Y:S02]  /*ef90*/  IMAD R4, R36.reuse, R21.reuse, R2 ;  /* 0x0000001524047224 */ /* 0x0c0fe400078e0202 */
[-C--:B------:R-:W-:Y:S02]  /*efa0*/  IMAD R3, R39, R10.reuse, R38 ;  /* 0x0000000a27037224 */ /* 0x080fe400078e0226 */
[-C--:B------:R-:W-:Y:S02]  /*efb0*/  IMAD R2, R36, R10.reuse, R23 ;  /* 0x0000000a24027224 */ /* 0x080fe400078e0217 */
[C---:B------:R-:W-:Y:S02]  /*efc0*/  IMAD R21, R11.reuse, R21, R12 ;  /* 0x000000150b157224 */ /* 0x040fe400078e020c */
[----:B------:R-:W-:Y:S02]  /*efd0*/  IMAD R12, R11, R10, R4 ;  /* 0x0000000a0b0c7224 */ /* 0x000fe400078e0204 */
[----:B------:R-:W-:-:S02]  /*efe0*/  IMAD R4, R52, -0x7ff8138b, R3 ;  /* 0x8007ec7534047824 */ /* 0x000fc400078e0203 */
[----:B------:R-:W-:Y:S02]  /*eff0*/  IMAD R2, R53, 0x6871ca8d, R2 ;  /* 0x6871ca8d35027824 */ /* 0x000fe400078e0202 */
[----:B------:R-:W-:Y:S02]  /*f000*/  IMAD R38, R5, R10, R21 ;  /* 0x0000000a05267224 */ /* 0x000fe400078e0215 */
[C---:B------:R-:W-:Y:S02]  /*f010*/  IMAD R10, R52.reuse, 0xdf490f1, RZ ;  /* 0x0df490f1340a7824 */ /* 0x040fe400078e02ff */
[----:B------:R-:W-:Y:S02]  /*f020*/  IMAD R52, R52, 0x47b01102, RZ ;  /* 0x47b0110234347824 */ /* 0x000fe400078e02ff */
[----:B------:R-:W-:Y:S02]  /*f030*/  IMAD R39, R39, R16, RZ ;  /* 0x0000001027277224 */ /* 0x000fe400078e02ff */
[----:B------:R-:W-:-:S02]  /*f040*/  IMAD R4, R53, 0x3c208c16, R4 ;  /* 0x3c208c1635047824 */ /* 0x000fc400078e0204 */
[----:B------:R-:W-:Y:S02]  /*f050*/  IMAD R21, R2, -0x1b799c77, RZ ;  /* 0xe486638902157824 */ /* 0x000fe400078e02ff */
[C---:B------:R-:W-:Y:S02]  /*f060*/  IMAD R47, R53.reuse, -0x47afba4a, R10 ;  /* 0xb85045b6352f7824 */ /* 0x040fe400078e020a */
[C---:B------:R-:W-:Y:S02]  /*f070*/  IMAD R51, R53.reuse, -0x1ece5fd7, R52 ;  /* 0xe131a02935337824 */ /* 0x040fe400078e0234 */
[----:B------:R-:W-:Y:S02]  /*f080*/  IMAD R23, R53, -0x687e956f, R12 ;  /* 0x97816a9135177824 */ /* 0x000fe400078e020c */
[----:B------:R-:W-:Y:S02]  /*f090*/  IMAD R39, R36, R25, R39 ;  /* 0x0000001924277224 */ /* 0x000fe400078e0227 */
[----:B------:R-:W-:-:S04]  /*f0a0*/  IMAD.WIDE.U32 R2, R4, -0x1b799c77, RZ ;  /* 0xe486638904027825 */ /* 0x000fc800078e00ff */
[C---:B------:R-:W-:Y:S02]  /*f0b0*/  IMAD R21, R4.reuse, -0x782df87e, R21 ;  /* 0x87d2078204157824 */ /* 0x040fe400078e0215 */
[----:B------:R-:W-:Y:S02]  /*f0c0*/  IMAD R53, R53, -0x7e7ea7a3, R38 ;  /* 0x8181585d35357824 */ /* 0x000fe400078e0226 */
[----:B------:R-:W-:Y:S02]  /*f0d0*/  IMAD R2, R11, R14, R39 ;  /* 0x0000000e0b027224 */ /* 0x000fe400078e0227 */
[----:B------:R-:W-:Y:S02]  /*f0e0*/  IMAD.IADD R10, R3, 0x1, R21 ;  /* 0x00000001030a7824 */ /* 0x000fe400078e0215 */
[C---:B------:R-:W-:Y:S02]  /*f0f0*/  IMAD R53, R4.reuse, 0xc5e1a99, R53 ;  /* 0x0c5e1a9904357824 */ /* 0x040fe400078e0235 */
[----:B------:R-:W-:Y:S01]  /*f100*/  IMAD R21, R4, -0x7ff8138b, R23 ;  /* 0x8007ec7504157824 */ /* 0x000fe200078e0217 */
[----:B------:R-:W-:Y:S01]  /*f110*/  LOP3.LUT R23, R24, 0x8181585d, RZ, 0xc0, !PT ;  /* 0x8181585d18177812 */ /* 0x000fe200078ec0ff */
[----:B------:R-:W-:Y:S01]  /*f120*/  IMAD R39, R4, 0x681240c5, R47 ;  /* 0x681240c504277824 */ /* 0x000fe200078e022f */
[----:B------:R-:W-:Y:S01]  /*f130*/  SHF.R.S32.HI R47, RZ, 0x1f, R54 ;  /* 0x0000001fff2f7819 */ /* 0x000fe20000011436 */
[----:B------:R-:W-:-:S02]  /*f140*/  IMAD R3, R5, R27, R2 ;  /* 0x0000001b05037224 */ /* 0x000fc400078e0202 */
[C---:B------:R-:W-:Y:S01]  /*f150*/  IMAD R53, R10.reuse, 0x6871ca8d, R53 ;  /* 0x6871ca8d0a357824 */ /* 0x040fe200078e0235 */
[----:B------:R-:W-:Y:S01]  /*f160*/  IADD3.X R47, PT, PT, RZ, -0x1, R47, P4, P5 ;  /* 0xffffffffff2f7810 */ /* 0x000fe200027ea42f */
[----:B------:R-:W-:Y:S01]  /*f170*/  IMAD R21, R10, 0x3c208c16, R21 ;  /* 0x3c208c160a157824 */ /* 0x000fe200078e0215 */
[----:B------:R-:W-:Y:S01]  /*f180*/  IADD3 R50, P4, PT, R50, R3, RZ ;  /* 0x0000000332327210 */ /* 0x000fe20007f9e0ff */
[----:B------:R-:W-:Y:S02]  /*f190*/  IMAD R12, R53, -0x1b799c77, RZ ;  /* 0xe4866389350c7824 */ /* 0x000fe400078e02ff */
[----:B------:R-:W-:Y:S02]  /*f1a0*/  IMAD.IADD R27, R48, 0x1, R39 ;  /* 0x00000001301b7824 */ /* 0x000fe400078e0227 */
[----:B------:R-:W-:-:S04]  /*f1b0*/  IMAD.WIDE.U32 R2, R21, -0x1b799c77, RZ ;  /* 0xe486638915027825 */ /* 0x000fc800078e00ff */
[----:B------:R-:W-:Y:S02]  /*f1c0*/  IMAD R2, R21, -0x782df87e, R12 ;  /* 0x87d2078215027824 */ /* 0x000fe400078e020c */
[----:B------:R-:W-:Y:S02]  /*f1d0*/  IMAD R36, R36, R16, RZ ;  /* 0x0000001024247224 */ /* 0x000fe400078e02ff */
[----:B------:R-:W-:Y:S02]  /*f1e0*/  IMAD R38, R10, -0x687e956f, R27 ;  /* 0x97816a910a267824 */ /* 0x000fe400078e021b */
[----:B------:R-:W-:Y:S02]  /*f1f0*/  IMAD.IADD R12, R3, 0x1, R2 ;  /* 0x00000001030c7824 */ /* 0x000fe400078e0202 */
[----:B------:R-:W-:Y:S02]  /*f200*/  IMAD R36, R11, R25, R36 ;  /* 0x000000190b247224 */ /* 0x000fe400078e0224 */
[----:B------:R-:W-:-:S02]  /*f210*/  IMAD R3, R21, -0x7ff8138b, R38 ;  /* 0x8007ec7515037824 */ /* 0x000fc400078e0226 */
[----:B------:R-:W-:Y:S02]  /*f220*/  IMAD R51, R4, 0x432eb066, R51 ;  /* 0x432eb06604337824 */ /* 0x000fe400078e0233 */
[----:B------:R-:W-:Y:S01]  /*f230*/  IMAD.X R39, RZ, RZ, RZ, P4 ;  /* 0x000000ffff277224 */ /* 0x000fe200020e06ff */
[----:B------:R-:W-:Y:S01]  /*f240*/  IADD3 R23, P4, P5, R43, R23, R42 ;  /* 0x000000172b177210 */ /* 0x000fe20007d9e02a */
[----:B------:R-:W-:Y:S02]  /*f250*/  IMAD R38, R10, 0x30644e72, RZ ;  /* 0x30644e720a267824 */ /* 0x000fe400078e02ff */
[----:B------:R-:W-:Y:S01]  /*f260*/  IMAD R36, R5, R14, R36 ;  /* 0x0000000e05247224 */ /* 0x000fe200078e0224 */
[----:B------:R-:W-:Y:S01]  /*f270*/  SHF.R.S32.HI R14, RZ, 0x1f, R46 ;  /* 0x0000001fff0e7819 */ /* 0x000fe2000001142e */
[----:B------:R-:W-:Y:S01]  /*f280*/  IMAD R3, R12, 0x3c208c16, R3 ;  /* 0x3c208c160c037824 */ /* 0x000fe200078e0203 */
[----:B------:R-:W-:Y:S01]  /*f290*/  LOP3.LUT R38, R38, 0xfffffffe, RZ, 0xc0, !PT ;  /* 0xfffffffe26267812 */ /* 0x000fe200078ec0ff */
[----:B------:R-:W-:Y:S01]  /*f2a0*/  IMAD R2, R10, -0x7e7ea7a3, R51 ;  /* 0x8181585d0a027824 */ /* 0x000fe200078e0233 */
[----:B------:R-:W-:-:S02]  /*f2b0*/  IADD3.X R27, PT, PT, RZ, RZ, RZ, P4, P5 ;  /* 0x000000ffff1b7210 */ /* 0x000fc400027ea4ff */
[----:B------:R-:W-:Y:S01]  /*f2c0*/  IADD3.X R14, PT, PT, R14, -0x1, RZ, P0, P1 ;  /* 0xffffffff0e0e7810 */ /* 0x000fe200007e24ff */
[----:B------:R-:W-:Y:S01]  /*f2d0*/  IMAD.IADD R2, R45, 0x1, R2 ;  /* 0x000000012d027824 */ /* 0x000fe200078e0202 */
[----:B------:R-:W-:Y:S01]  /*f2e0*/  IADD3 R42, P5, PT, R3, 0x278302b9, RZ ;  /* 0x278302b9032a7810 */ /* 0x000fe20007fbe0ff */
[----:B------:R-:W-:Y:S01]  /*f2f0*/  IMAD R45, R4, 0xdf490f1, RZ ;  /* 0x0df490f1042d7824 */ /* 0x000fe200078e02ff */
[----:B------:R-:W-:Y:S01]  /*f300*/  IADD3 R38, P0, P1, R39, R38, R36 ;  /* 0x0000002627267210 */ /* 0x000fe2000791e024 */
[----:B------:R-:W-:Y:S01]  /*f310*/  IMAD R39, R21, 0xc5e1a99, R2 ;  /* 0x0c5e1a9915277824 */ /* 0x000fe200078e0202 */
[----:B------:R-:W-:Y:S02]  /*f320*/  SHF.R.S32.HI R44, RZ, 0x1f, R14 ;  /* 0x0000001fff2c7819 */ /* 0x000fe4000001140e */
[----:B------:R-:W-:Y:S02]  /*f330*/  IADD3 R42, P4, PT, R42, -0x278302b9, RZ ;  /* 0xd87cfd472a2a7810 */ /* 0x000fe40007f9e0ff */
[----:B------:R-:W-:-:S02]  /*f340*/  IADD3.X R43, PT, PT, RZ, -0x1, RZ, P5, !PT ;  /* 0xffffffffff2b7810 */ /* 0x000fc40002ffe4ff */
[----:B------:R-:W-:Y:S02]  /*f350*/  IADD3.X R36, PT, PT, RZ, RZ, RZ, P0, P1 ;  /* 0x000000ffff247210 */ /* 0x000fe400007e24ff */
[----:B------:R-:W-:Y:S01]  /*f360*/  IADD3 R2, P0, P1, R44, 0x47afba4a, R49 ;  /* 0x47afba4a2c027810 */ /* 0x000fe2000791e031 */
[----:B------:R-:W-:Y:S01]  /*f370*/  IMAD R49, R12, 0x6871ca8d, R39 ;  /* 0x6871ca8d0c317824 */ /* 0x000fe200078e0227 */
[----:B------:R-:W-:Y:S01]  /*f380*/  IADD3 R3, P5, PT, R42, -R41, RZ ;  /* 0x800000292a037210 */ /* 0x000fe20007fbe0ff */
[----:B------:R-:W-:Y:S01]  /*f390*/  IMAD.X R41, RZ, RZ, RZ, P4 ;  /* 0x000000ffff297224 */ /* 0x000fe200020e06ff */
[----:B------:R-:W-:Y:S01]  /*f3a0*/  SHF.R.S32.HI R42, RZ, 0x1f, R43 ;  /* 0x0000001fff2a7819 */ /* 0x000fe2000001142b */
[----:B------:R-:W-:Y:S01]  /*f3b0*/  IMAD R44, R10, -0x47afba4a, R45 ;  /* 0xb85045b60a2c7824 */ /* 0x000fe200078e022d */
[----:B------:R-:W-:Y:S01]  /*f3c0*/  SHF.R.S32.HI R43, RZ, 0x1f, R43 ;  /* 0x0000001fff2b7819 */ /* 0x000fe2000001142b */
[----:B------:R-:W-:Y:S01]  /*f3d0*/  IMAD.X R39, RZ, RZ, -0x1, P5 ;  /* 0xffffffffff277424 */ /* 0x000fe200028e06ff */
[----:B------:R-:W-:Y:S01]  /*f3e0*/  IADD3 R42, P4, P5, R49, -0x3c208c16, R42 ;  /* 0xc3df73ea312a7810 */ /* 0x000fe20007d9e02a */
[----:B------:R-:W-:Y:S01]  /*f3f0*/  IMAD R49, R21, 0x681240c5, R44 ;  /* 0x681240c515317824 */ /* 0x000fe200078e022c */
[----:B------:R-:W-:Y:S01]  /*f400*/  LEA.HI.X.SX32 R45, R47, R34, 0x1, P2 ;  /* 0x000000222f2d7211 */ /* 0x000fe200010f0eff */
[----:B------:R-:W-:Y:S01]  /*f410*/  IMAD R47, R4, 0x47b01102, RZ ;  /* 0x47b01102042f7824 */ /* 0x000fe200078e02ff */
[----:B------:R-:W-:-:S02]  /*f420*/  IADD3.X R43, PT, PT, RZ, -0x1, R43, P4, P5 ;  /* 0xffffffffff2b7810 */ /* 0x000fc400027ea42b */
[----:B------:R-:W-:Y:S01]  /*f430*/  IADD3 R34, P2, P4, R41, 0x3c208c16, R42 ;  /* 0x3c208c1629227810 */ /* 0x000fe20007c5e02a */
[----:B------:R-:W-:Y:S01]  /*f440*/  IMAD.IADD R41, R40, 0x1, R49 ;  /* 0x0000000128297824 */ /* 0x000fe200078e0231 */
[----:B------:R-:W-:Y:S01]  /*f450*/  SHF.R.S32.HI R4, RZ, 0x1f, R39 ;  /* 0x0000001fff047819 */ /* 0x000fe20000011427 */
[----:B------:R-:W-:Y:S01]  /*f460*/  IMAD R42, R10, -0x1ece5fd7, R47 ;  /* 0xe131a0290a2a7824 */ /* 0x000fe200078e022f */
[----:B------:R-:W-:Y:S01]  /*f470*/  IADD3.X R10, PT, PT, RZ, RZ, RZ, P2, P4 ;  /* 0x000000ffff0a7210 */ /* 0x000fe200017e84ff */
[----:B------:R-:W-:Y:S01]  /*f480*/  IMAD R40, R12, -0x687e956f, R41 ;  /* 0x97816a910c287824 */ /* 0x000fe200078e0229 */
[----:B------:R-:W-:Y:S01]  /*f490*/  IADD3 R4, P4, P5, R34, R4, -R37 ;  /* 0x0000000422047210 */ /* 0x000fe20007d9e825 */
[----:B------:R-:W-:Y:S01]  /*f4a0*/  IMAD R47, R21, 0x432eb066, R42 ;  /* 0x432eb066152f7824 */ /* 0x000fe200078e022a */
[----:B------:R-:W-:Y:S02]  /*f4b0*/  SHF.R.S32.HI R34, RZ, 0x1f, R39 ;  /* 0x0000001fff227819 */ /* 0x000fe40000011427 */
[----:B------:R-:W-:Y:S01]  /*f4c0*/  SHF.R.S32.HI R37, RZ, 0x1f, R43 ;  /* 0x0000001fff257819 */ /* 0x000fe2000001142b */
[----:B------:R-:W-:Y:S01]  /*f4d0*/  IMAD.IADD R41, R50, 0x1, R47 ;  /* 0x0000000132297824 */ /* 0x000fe200078e022f */
[----:B------:R-:W-:-:S02]  /*f4e0*/  IADD3 R44, P2, PT, RZ, R35, RZ ;  /* 0x00000023ff2c7210 */ /* 0x000fc40007f5e0ff */
[----:B------:R-:W-:Y:S02]  /*f4f0*/  IADD3.X R42, PT, PT, RZ, RZ, RZ, P3, P6 ;  /* 0x000000ffff2a7210 */ /* 0x000fe40001fec4ff */
[----:B------:R-:W-:Y:S02]  /*f500*/  IADD3.X R34, PT, PT, RZ, -0x1, R34, P4, P5 ;  /* 0xffffffffff227810 */ /* 0x000fe400027ea422 */
[----:B------:R-:W-:Y:S01]  /*f510*/  IADD3 R37, P4, P5, R40, -0x6871ca8d, R37 ;  /* 0x978e357328257810 */ /* 0x000fe20007d9e025 */
[----:B------:R-:W-:Y:S01]  /*f520*/  IMAD.X R45, R45, 0x1, R42, P2 ;  /* 0x000000012d2d7824 */ /* 0x000fe200010e062a */
[----:B------:R-:W-:Y:S01]  /*f530*/  SHF.R.S32.HI R39, RZ, 0x1f, R43 ;  /* 0x0000001fff277819 */ /* 0x000fe2000001142b */
[----:B------:R-:W-:Y:S01]  /*f540*/  IMAD.SHL.U32 R40, R35, 0x2, RZ ;  /* 0x0000000223287824 */ /* 0x000fe200078e00ff */
[----:B------:R-:W-:Y:S02]  /*f550*/  IADD3 R37, P6, P2, R37, 0x6871ca8d, R10 ;  /* 0x6871ca8d25257810 */ /* 0x000fe40007ade00a */
[----:B------:R-:W-:-:S02]  /*f560*/  SHF.R.S32.HI R10, RZ, 0x1f, R34 ;  /* 0x0000001fff0a7819 */ /* 0x000fc40000011422 */
[----:B------:R-:W-:Y:S02]  /*f570*/  IADD3.X R39, PT, PT, RZ, -0x1, R39, P4, P5 ;  /* 0xffffffffff277810 */ /* 0x000fe400027ea427 */
[----:B------:R-:W-:Y:S01]  /*f580*/  IADD3 RZ, P3, PT, RZ, R44, RZ ;  /* 0x0000002cffff7210 */ /* 0x000fe20007f7e0ff */
[----:B------:R-:W-:Y:S01]  /*f590*/  IMAD R44, R12, -0x7e7ea7a3, R41 ;  /* 0x8181585d0c2c7824 */ /* 0x000fe200078e0229 */
[----:B------:R-:W-:Y:S02]  /*f5a0*/  SHF.L.U64.HI R42, R35, 0x1, R42 ;  /* 0x00000001232a7819 */ /* 0x000fe4000001022a */
[----:B------:R-:W-:Y:S02]  /*f5b0*/  IADD3 R10, P5, P4, R37, R10, -R33 ;  /* 0x0000000a250a7210 */ /* 0x000fe40007cbe821 */
[----:B------:R-:W-:Y:S02]  /*f5c0*/  SHF.R.S32.HI R35, RZ, 0x1f, R39 ;  /* 0x0000001fff237819 */ /* 0x000fe40000011427 */
[----:B------:R-:W-:-:S02]  /*f5d0*/  LOP3.LUT R37, R40, 0xfffffffe, RZ, 0xc0, !PT ;  /* 0xfffffffe28257812 */ /* 0x000fc400078ec0ff */
[----:B------:R-:W-:Y:S02]  /*f5e0*/  SHF.R.S32.HI R33, RZ, 0x1f, R34 ;  /* 0x0000001fff217819 */ /* 0x000fe40000011422 */
[----:B------:R-:W-:Y:S02]  /*f5f0*/  IADD3.X R34, PT, PT, RZ, RZ, RZ, P6, P2 ;  /* 0x000000ffff227210 */ /* 0x000fe400037e44ff */
[----:B------:R-:W-:Y:S01]  /*f600*/  IADD3 R35, P6, P2, R44, 0x687e956f, R35 ;  /* 0x687e956f2c237810 */ /* 0x000fe20007ade023 */
[----:B------:R-:W-:Y:S01]  /*f610*/  IMAD R44, R11, R16, RZ ;  /* 0x000000100b2c7224 */ /* 0x000fe200078e02ff */
[----:B------:R-:W-:Y:S01]  /*f620*/  LOP3.LUT R40, R37, 0x1, R32, 0xf8, !PT ;  /* 0x0000000125287812 */ /* 0x000fe200078ef820 */
[----:B------:R-:W-:Y:S01]  /*f630*/  IMAD R11, R21, 0xdf490f1, R38 ;  /* 0x0df490f1150b7824 */ /* 0x000fe200078e0226 */
[----:B------:R-:W-:Y:S01]  /*f640*/  SHF.R.S32.HI R32, RZ, 0x1f, R39 ;  /* 0x0000001fff207819 */ /* 0x000fe20000011427 */
[----:B------:R-:W-:Y:S01]  /*f650*/  IMAD R39, R5, R25, R44 ;  /* 0x0000001905277224 */ /* 0x000fe200078e022c */
[----:B------:R-:W-:Y:S01]  /*f660*/  IADD3.X R33, PT, PT, RZ, -0x1, R33, P5, P4 ;  /* 0xffffffffff217810 */ /* 0x000fe20002fe8421 */
[----:B------:R-:W-:Y:S01]  /*f670*/  IMAD R38, R12, -0x47afba4a, R11 ;  /* 0xb85045b60c267824 */ /* 0x000fe200078e020b */
[----:B------:R-:W-:-:S02]  /*f680*/  IADD3 R34, P5, P4, R35, -0x687e956f, R34 ;  /* 0x97816a9123227810 */ /* 0x000fc40007cbe022 */
[----:B------:R-:W-:Y:S02]  /*f690*/  IADD3.X R35, PT, PT, RZ, -0x1, R32, P6, P2 ;  /* 0xffffffffff237810 */ /* 0x000fe400037e4420 */
[----:B------:R-:W-:Y:S02]  /*f6a0*/  SHF.R.S32.HI R32, RZ, 0x1f, R33 ;  /* 0x0000001fff207819 */ /* 0x000fe40000011421 */
[----:B------:R-:W-:Y:S02]  /*f6b0*/  SHF.R.S32.HI R11, RZ, 0x1f, R35 ;  /* 0x0000001fff0b7819 */ /* 0x000fe40000011423 */
[----:B------:R-:W-:Y:S02]  /*f6c0*/  SHF.R.S32.HI R37, RZ, 0x1f, R14 ;  /* 0x0000001fff257819 */ /* 0x000fe4000001140e */
[----:B------:R-:W-:Y:S02]  /*f6d0*/  IADD3 R31, P6, P2, R34, R32, -R31 ;  /* 0x00000020221f7210 */ /* 0x000fe40007ade81f */
[----:B------:R-:W-:-:S02]  /*f6e0*/  SHF.R.S32.HI R25, RZ, 0x1f, R33 ;  /* 0x0000001fff197819 */ /* 0x000fc40000011421 */
[----:B------:R-:W-:Y:S02]  /*f6f0*/  IADD3.X R32, PT, PT, RZ, RZ, RZ, P5, P4 ;  /* 0x000000ffff207210 */ /* 0x000fe40002fe84ff */
[----:B------:R-:W-:Y:S02]  /*f700*/  IADD3 R11, P5, P4, R38, 0x7e7ea7a3, R11 ;  /* 0x7e7ea7a3260b7810 */ /* 0x000fe40007cbe00b */
[----:B------:R-:W-:Y:S02]  /*f710*/  IADD3.X R37, PT, PT, R37, -0x1, RZ, P0, P1 ;  /* 0xffffffff25257810 */ /* 0x000fe400007e24ff */
[----:B------:R-:W-:Y:S02]  /*f720*/  IADD3 R36, P0, PT, R36, R39, RZ ;  /* 0x0000002724247210 */ /* 0x000fe40007f1e0ff */
[----:B------:R-:W-:Y:S02]  /*f730*/  IADD3.X R25, PT, PT, RZ, -0x1, R25, P6, P2 ;  /* 0xffffffffff197810 */ /* 0x000fe400037e4419 */
[----:B------:R-:W-:Y:S01]  /*f740*/  SHF.R.S32.HI R34, RZ, 0x1f, R35 ;  /* 0x0000001fff227819 */ /* 0x000fe20000011423 */
[----:B------:R-:W-:Y:S01]  /*f750*/  IMAD R35, R21, 0x47b01102, R36 ;  /* 0x47b0110215237824 */ /* 0x000fe200078e0224 */
[----:B------:R-:W-:-:S02]  /*f760*/  IADD3 R32, P2, P6, R11, -0x7e7ea7a3, R32 ;  /* 0x8181585d0b207810 */ /* 0x000fc40007e5e020 */
[----:B------:R-:W-:Y:S01]  /*f770*/  SHF.R.S32.HI R14, RZ, 0x1f, R25 ;  /* 0x0000001fff0e7819 */ /* 0x000fe20000011419 */
[----:B------:R-:W-:Y:S01]  /*f780*/  IMAD R35, R12, -0x1ece5fd7, R35 ;  /* 0xe131a0290c237824 */ /* 0x000fe200078e0223 */
[----:B------:R-:W-:Y:S02]  /*f790*/  IADD3.X R34, PT, PT, RZ, -0x1, R34, P5, P4 ;  /* 0xffffffffff227810 */ /* 0x000fe40002fe8422 */
[----:B------:R-:W-:Y:S02]  /*f7a0*/  IADD3.X R33, PT, PT, RZ, RZ, RZ, P2, P6 ;  /* 0x000000ffff217210 */ /* 0x000fe400017ec4ff */
[----:B------:R-:W-:Y:S02]  /*f7b0*/  IADD3 R21, P2, P6, R32, R14, -R23 ;  /* 0x0000000e20157210 */ /* 0x000fe40007e5e817 */
[----:B------:R-:W-:Y:S02]  /*f7c0*/  SHF.R.S32.HI R11, RZ, 0x1f, R37 ;  /* 0x0000001fff0b7819 */ /* 0x000fe40000011425 */
[----:B------:R-:W-:-:S02]  /*f7d0*/  IADD3 RZ, P1, PT, RZ, R40, RZ ;  /* 0x00000028ffff7210 */ /* 0x000fc40007f3e0ff */
[----:B------:R-:W-:Y:S02]  /*f7e0*/  LOP3.LUT R38, R42, 0x1, RZ, 0xc0, !PT ;  /* 0x000000012a267812 */ /* 0x000fe400078ec0ff */
[----:B------:R-:W-:Y:S01]  /*f7f0*/  SHF.R.S32.HI R14, RZ, 0x1f, R25 ;  /* 0x0000001fff0e7819 */ /* 0x000fe20000011419 */
[----:B------:R-:W-:Y:S01]  /*f800*/  IMAD R25, R12, 0x30644e72, RZ ;  /* 0x30644e720c197824 */ /* 0x000fe200078e02ff */
[----:B------:R-:W-:Y:S02]  /*f810*/  SHF.R.S32.HI R32, RZ, 0x1f, R34 ;  /* 0x0000001fff207819 */ /* 0x000fe40000011422 */
[----:B------:R-:W-:Y:S02]  /*f820*/  LOP3.LUT R23, R24, 0xb85045b6, RZ, 0xc0, !PT ;  /* 0xb85045b618177812 */ /* 0x000fe400078ec0ff */
[----:B------:R-:W-:Y:S02]  /*f830*/  IADD3 R11, P4, P5, R11, 0x1ece5fd7, R40 ;  /* 0x1ece5fd70b0b7810 */ /* 0x000fe40007d9e028 */
[----:B------:R-:W-:-:S02]  /*f840*/  IADD3.X R38, PT, PT, R38, R45, R45, P1, P3 ;  /* 0x0000002d26267210 */ /* 0x000fc40000fe642d */
[----:B------:R-:W-:Y:S02]  /*f850*/  IADD3.X R14, PT, PT, RZ, -0x1, R14, P2, P6 ;  /* 0xffffffffff0e7810 */ /* 0x000fe400017ec40e */
[----:B------:R-:W-:Y:S02]  /*f860*/  SHF.R.S32.HI R36, RZ, 0x1f, R37 ;  /* 0x0000001fff247819 */ /* 0x000fe40000011425 */
[----:B------:R-:W-:Y:S01]  /*f870*/  IADD3 R32, P2, P1, R35, 0x47afba4a, R32 ;  /* 0x47afba4a23207810 */ /* 0x000fe2000795e020 */
[----:B------:R-:W-:Y:S01]  /*f880*/  IMAD R35, R5, R16, RZ ;  /* 0x0000001005237224 */ /* 0x000fe200078e02ff */
[----:B------:R-:W-:Y:S02]  /*f890*/  IADD3 R27, P3, P6, R27, R23, R30 ;  /* 0x000000171b1b7210 */ /* 0x000fe40007e7e01e */
[----:B------:R-:W-:Y:S02]  /*f8a0*/  IADD3.X R36, PT, PT, R36, -0x1, RZ, P4, P5 ;  /* 0xffffffff24247810 */ /* 0x000fe400027ea4ff */
[----:B------:R-:W-:-:S02]  /*f8b0*/  SHF.R.S32.HI R23, RZ, 0x1f, R34 ;  /* 0x0000001fff177819 */ /* 0x000fc40000011422 */
[----:B------:R-:W-:Y:S02]  /*f8c0*/  IADD3 R5, P4, P5, R32, -0x47afba4a, R33 ;  /* 0xb85045b620057810 */ /* 0x000fe40007d9e021 */
[----:B------:R-:W-:Y:S02]  /*f8d0*/  SHF.R.S32.HI R12, RZ, 0x1f, R14 ;  /* 0x0000001fff0c7819 */ /* 0x000fe4000001140e */
[----:B------:R-:W-:Y:S02]  /*f8e0*/  LOP3.LUT R25, R25, 0xfffffffe, RZ, 0xc0, !PT ;  /* 0xfffffffe19197812 */ /* 0x000fe400078ec0ff */
[----:B------:R-:W-:Y:S02]  /*f8f0*/  IADD3.X R16, PT, PT, RZ, RZ, RZ, P0, !PT ;  /* 0x000000ffff107210 */ /* 0x000fe400007fe4ff */
[----:B------:R-:W-:Y:S02]  /*f900*/  IADD3.X R23, PT, PT, RZ, -0x1, R23, P2, P1 ;  /* 0xffffffffff177810 */ /* 0x000fe400017e2417 */
[----:B------:R-:W-:-:S02]  /*f910*/  IADD3 R12, P2, P1, R5, R12, -R27 ;  /* 0x0000000c050c7210 */ /* 0x000fc4000795e81b */
[----:B------:R-:W-:Y:S02]  /*f920*/  IADD3.X R30, PT, PT, RZ, RZ, RZ, P3, P6 ;  /* 0x000000ffff1e7210 */ /* 0x000fe40001fec4ff */
[----:B------:R-:W-:Y:S02]  /*f930*/  LOP3.LUT R27, R24, 0xe131a029, RZ, 0xc0, !PT ;  /* 0xe131a029181b7812 */ /* 0x000fe400078ec0ff */
[----:B------:R-:W-:Y:S02]  /*f940*/  IADD3 R25, P0, P3, R16, R25, R35 ;  /* 0x0000001910197210 */ /* 0x000fe40007b1e023 */
[----:B------:R-:W-:Y:S02]  /*f950*/  SHF.R.S32.HI R5, RZ, 0x1f, R14 ;  /* 0x0000001fff057819 */ /* 0x000fe4000001140e */
[----:B------:R-:W-:Y:S02]  /*f960*/  SHF.R.S32.HI R16, RZ, 0x1f, R23 ;  /* 0x0000001fff107819 */ /* 0x000fe40000011417 */
[----:B------:R-:W-:-:S02]  /*f970*/  IADD3.X R14, PT, PT, RZ, RZ, RZ, P4, P5 ;  /* 0x000000ffff0e7210 */ /* 0x000fc400027ea4ff */
[----:B------:R-:W-:Y:S02]  /*f980*/  IADD3 R27, P4, P5, R30, R27, R26 ;  /* 0x0000001b1e1b7210 */ /* 0x000fe40007d9e01a */
[----:B------:R-:W-:Y:S02]  /*f990*/  IADD3.X R26, PT, PT, RZ, -0x1, R5, P2, P1 ;  /* 0xffffffffff1a7810 */ /* 0x000fe400017e2405 */
[----:B------:R-:W-:Y:S02]  /*f9a0*/  IADD3 R5, P2, P1, R25, 0x1ece5fd7, R16 ;  /* 0x1ece5fd719057810 */ /* 0x000fe4000795e010 */
[----:B------:R-:W-:Y:S02]  /*f9b0*/  IADD3.X R25, PT, PT, RZ, RZ, RZ, P4, P5 ;  /* 0x000000ffff197210 */ /* 0x000fe400027ea4ff */
[----:B------:R-:W-:Y:S02]  /*f9c0*/  IADD3 R14, P5, P4, R5, -0x1ece5fd7, R14 ;  /* 0xe131a029050e7810 */ /* 0x000fe40007cbe00e */
[----:B------:R-:W-:-:S02]  /*f9d0*/  SHF.R.S32.HI R5, RZ, 0x1f, R23 ;  /* 0x0000001fff057819 */ /* 0x000fc40000011417 */
[--C-:B------:R-:W-:Y:S02]  /*f9e0*/  SHF.R.S32.HI R33, RZ, 0x1f, R26.reuse ;  /* 0x0000001fff217819 */ /* 0x100fe4000001141a */
[----:B------:R-:W-:Y:S02]  /*f9f0*/  IADD3.X R5, PT, PT, RZ, -0x1, R5, P2, P1 ;  /* 0xffffffffff057810 */ /* 0x000fe400017e2405 */
[----:B------:R-:W-:Y:S02]  /*fa00*/  IADD3 R33, P1, P2, R14, R33, -R27 ;  /* 0x000000210e217210 */ /* 0x000fe40007a3e81b */
[----:B------:R-:W-:Y:S02]  /*fa10*/  SHF.R.S32.HI R26, RZ, 0x1f, R26 ;  /* 0x0000001fff1a7819 */ /* 0x000fe4000001141a */
[----:B------:R-:W-:Y:S02]  /*fa20*/  IADD3.X R16, PT, PT, RZ, RZ, RZ, P0, P3 ;  /* 0x000000ffff107210 */ /* 0x000fe400007e64ff */
[----:B------:R-:W-:-:S02]  /*fa30*/  IADD3 RZ, P0, P3, R27, RZ, RZ ;  /* 0x000000ff1bff7210 */ /* 0x000fc40007b1e0ff */
[----:B------:R-:W-:Y:S02]  /*fa40*/  LOP3.LUT R23, R24, 0x30644e72, RZ, 0xc0, !PT ;  /* 0x30644e7218177812 */ /* 0x000fe400078ec0ff */
[----:B------:R-:W-:Y:S02]  /*fa50*/  SHF.R.S32.HI R5, RZ, 0x1f, R5 ;  /* 0x0000001fff057819 */ /* 0x000fe40000011405 */
[----:B------:R-:W-:Y:S02]  /*fa60*/  IADD3.X R14, PT, PT, RZ, RZ, RZ, P5, P4 ;  /* 0x000000ffff0e7210 */ /* 0x000fe40002fe84ff */
[----:B------:R-:W-:Y:S02]  /*fa70*/  IADD3.X R26, PT, PT, RZ, -0x1, R26, P1, P2 ;  /* 0xffffffffff1a7810 */ /* 0x000fe40000fe441a */
[----:B------:R-:W-:Y:S02]  /*fa80*/  SHF.R.S32.HI R35, RZ, 0x1f, R36 ;  /* 0x0000001fff237819 */ /* 0x000fe40000011424 */
[----:B------:R-:W-:-:S02]  /*fa90*/  IADD3.X R22, PT, PT, R25, R23, R22, P0, P3 ;  /* 0x0000001719167210 */ /* 0x000fc400007e6416 */
[----:B------:R-:W-:Y:S01]  /*faa0*/  IADD3 R14, PT, PT, R14, R5, R16 ;  /* 0x000000050e0e7210 */ /* 0x000fe20007ffe010 */
[----:B------:R-:W0:Y:S01]  /*fab0*/  LDC.64 R24, c[0x0][0x390] ;  /* 0x0000e400ff187b82 */ /* 0x000e220000000a00 */
[----:B------:R-:W-:Y:S02]  /*fac0*/  SHF.R.S32.HI R27, RZ, 0x1f, R26 ;  /* 0x0000001fff1b7819 */ /* 0x000fe4000001141a */
[----:B------:R-:W-:Y:S02]  /*fad0*/  IADD3 R35, P0, P1, R35, -0x30644e72, R38 ;  /* 0xcf9bb18e23237810 */ /* 0x000fe4000791e026 */
[----:B------:R-:W-:Y:S02]  /*fae0*/  SHF.R.S32.HI R32, RZ, 0x1f, R36 ;  /* 0x0000001fff207819 */ /* 0x000fe40000011424 */
[----:B------:R-:W-:Y:S02]  /*faf0*/  IADD3 R27, P2, P3, R14, R27, -R22 ;  /* 0x0000001b0e1b7210 */ /* 0x000fe40007b5e816 */
[----:B------:R-:W-:-:S02]  /*fb00*/  SHF.R.S32.HI R26, RZ, 0x1f, R26 ;  /* 0x0000001fff1a7819 */ /* 0x000fc4000001141a */
[----:B------:R-:W-:Y:S02]  /*fb10*/  IADD3.X R32, PT, PT, R32, -0x1, RZ, P0, P1 ;  /* 0xffffffff20207810 */ /* 0x000fe400007e24ff */
[----:B------:R-:W-:Y:S02]  /*fb20*/  IADD3.X R26, PT, PT, RZ, -0x1, R26, P2, P3 ;  /* 0xffffffffff1a7810 */ /* 0x000fe400017e641a */
[----:B------:R-:W-:Y:S02]  /*fb30*/  LOP3.LUT R14, R32, 0xd87cfd47, RZ, 0xc0, !PT ;  /* 0xd87cfd47200e7812 */ /* 0x000fe400078ec0ff */
[----:B------:R-:W-:Y:S02]  /*fb40*/  LOP3.LUT R22, R26, 0xd87cfd47, RZ, 0xc0, !PT ;  /* 0xd87cfd471a167812 */ /* 0x000fe400078ec0ff */
[----:B------:R-:W-:Y:S02]  /*fb50*/  IADD3 R14, P0, PT, R14, R15, RZ ;  /* 0x0000000f0e0e7210 */ /* 0x000fe40007f1e0ff */
[----:B------:R-:W-:-:S02]  /*fb60*/  IADD3 R22, P1, PT, R22, R3, RZ ;  /* 0x0000000316167210 */ /* 0x000fc40007f3e0ff */
[----:B------:R-:W-:Y:S01]  /*fb70*/  LOP3.LUT R15, R32, 0x3c208c16, RZ, 0xc0, !PT ;  /* 0x3c208c16200f7812 */ /* 0x000fe200078ec0ff */
[----:B------:R-:W-:Y:S01]  /*fb80*/  IMAD.X R16, RZ, RZ, RZ, P0 ;  /* 0x000000ffff107224 */ /* 0x000fe200000e06ff */
[----:B------:R-:W-:Y:S01]  /*fb90*/  LOP3.LUT R3, R26, 0x3c208c16, RZ, 0xc0, !PT ;  /* 0x3c208c161a037812 */ /* 0x000fe200078ec0ff */
[----:B------:R-:W-:Y:S01]  /*fba0*/  IMAD.X R5, RZ, RZ, RZ, P1 ;  /* 0x000000ffff057224 */ /* 0x000fe200008e06ff */
[----:B------:R-:W-:Y:S01]  /*fbb0*/  LOP3.LUT R30, R32, 0xe131a029, RZ, 0xc0, !PT ;  /* 0xe131a029201e7812 */ /* 0x000fe200078ec0ff */
[----:B0-----:R-:W-:Y:S01]  /*fbc0*/  STG.E.64 desc[UR4][R24.64], R6 ;  /* 0x0000000618007986 */ /* 0x001fe2000c101b04 */
[----:B------:R-:W-:Y:S02]  /*fbd0*/  IADD3 R15, P0, P1, R16, R15, R0 ;  /* 0x0000000f100f7210 */ /* 0x000fe4000791e000 */
[----:B------:R-:W-:Y:S01]  /*fbe0*/  IADD3 R23, P2, P3, R5, R3, R4 ;  /* 0x0000000305177210 */ /* 0x000fe20007b5e004 */
[----:B------:R-:W-:Y:S01]  /*fbf0*/  STG.E.64 desc[UR4][R24.64+0x8], R8 ;  /* 0x0000080818007986 */ /* 0x000fe2000c101b04 */
[----:B------:R-:W-:-:S02]  /*fc00*/  LOP3.LUT R4, R32, 0x6871ca8d, RZ, 0xc0, !PT ;  /* 0x6871ca8d20047812 */ /* 0x000fc400078ec0ff */
[----:B------:R-:W-:Y:S01]  /*fc10*/  IADD3.X R5, PT, PT, RZ, RZ, RZ, P0, P1 ;  /* 0x000000ffff057210 */ /* 0x000fe200007e24ff */
[----:B------:R-:W-:Y:S01]  /*fc20*/  STG.E.64 desc[UR4][R24.64+0x40], R14 ;  /* 0x0000400e18007986 */ /* 0x000fe2000c101b04 */
[----:B------:R-:W-:Y:S02]  /*fc30*/  LOP3.LUT R3, R26, 0x6871ca8d, RZ, 0xc0, !PT ;  /* 0x6871ca8d1a037812 */ /* 0x000fe400078ec0ff */
[----:B------:R-:W-:Y:S01]  /*fc40*/  IADD3.X R16, PT, PT, RZ, RZ, RZ, P2, P3 ;  /* 0x000000ffff107210 */ /* 0x000fe200017e64ff */
[----:B------:R-:W-:Y:S01]  /*fc50*/  STG.E.64 desc[UR4][R24.64+0x10], R18 ;  /* 0x0000101218007986 */ /* 0x000fe2000c101b04 */
[----:B------:R-:W-:Y:S02]  /*fc60*/  IADD3 R4, P0, P1, R5, R4, R17 ;  /* 0x0000000405047210 */ /* 0x000fe4000791e011 */
[----:B------:R-:W-:Y:S01]  /*fc70*/  IADD3 R16, P2, P3, R16, R3, R10 ;  /* 0x0000000310107210 */ /* 0x000fe20007b5e00a */
[----:B------:R-:W-:Y:S01]  /*fc80*/  STG.E.64 desc[UR4][R24.64+0x18], R28 ;  /* 0x0000181c18007986 */ /* 0x000fe2000c101b04 */
[----:B------:R-:W-:-:S02]  /*fc90*/  LOP3.LUT R10, R32, 0x97816a91, RZ, 0xc0, !PT ;  /* 0x97816a91200a7812 */ /* 0x000fc400078ec0ff */
[----:B------:R-:W-:Y:S01]  /*fca0*/  IADD3.X R5, PT, PT, RZ, RZ, RZ, P0, P1 ;  /* 0x000000ffff057210 */ /* 0x000fe200007e24ff */
[----:B------:R-:W-:Y:S01]  /*fcb0*/  STG.E.64 desc[UR4][R24.64+0x20], R22 ;  /* 0x0000201618007986 */ /* 0x000fe2000c101b04 */
[----:B------:R-:W-:Y:S02]  /*fcc0*/  LOP3.LUT R0, R26, 0x97816a91, RZ, 0xc0, !PT ;  /* 0x97816a911a007812 */ /* 0x000fe400078ec0ff */
[----:B------:R-:W-:Y:S02]  /*fcd0*/  IADD3.X R3, PT, PT, RZ, RZ, RZ, P2, P3 ;  /* 0x000000ffff037210 */ /* 0x000fe400017e64ff */
[----:B------:R-:W-:Y:S02]  /*fce0*/  IADD3 R5, P0, P1, R5, R10, R13 ;  /* 0x0000000a05057210 */ /* 0x000fe4000791e00d */
[----:B------:R-:W-:Y:S02]  /*fcf0*/  IADD3 R17, P2, P3, R3, R0, R31 ;  /* 0x0000000003117210 */ /* 0x000fe40007b5e01f */
[----:B------:R-:W-:Y:S01]  /*fd00*/  LOP3.LUT R3, R32, 0x8181585d, RZ, 0xc0, !PT ;  /* 0x8181585d20037812 */ /* 0x000fe200078ec0ff */
[----:B------:R-:W-:Y:S01]  /*fd10*/  STG.E.64 desc[UR4][R24.64+0x48], R4 ;  /* 0x0000480418007986 */ /* 0x000fe2000c101b04 */
[----:B------:R-:W-:-:S02]  /*fd20*/  IADD3.X R13, PT, PT, RZ, RZ, RZ, P0, P1 ;  /* 0x000000ffff0d7210 */ /* 0x000fc400007e24ff */
[----:B------:R-:W-:Y:S01]  /*fd30*/  LOP3.LUT R10, R26, 0x8181585d, RZ, 0xc0, !PT ;  /* 0x8181585d1a0a7812 */ /* 0x000fe200078ec0ff */
[----:B------:R-:W-:Y:S01]  /*fd40*/  STG.E.64 desc[UR4][R24.64+0x28], R16 ;  /* 0x0000281018007986 */ /* 0x000fe2000c101b04 */
[----:B------:R-:W-:Y:S02]  /*fd50*/  IADD3.X R0, PT, PT, RZ, RZ, RZ, P2, P3 ;  /* 0x000000ffff007210 */ /* 0x000fe400017e64ff */
[----:B------:R-:W-:Y:S02]  /*fd60*/  IADD3 R20, P0, P1, R13, R3, R20 ;  /* 0x000000030d147210 */ /* 0x000fe4000791e014 */
[----:B------:R-:W-:Y:S02]  /*fd70*/  IADD3 R10, P2, P3, R0, R10, R21 ;  /* 0x0000000a000a7210 */ /* 0x000fe40007b5e015 */
[----:B------:R-:W-:Y:S02]  /*fd80*/  LOP3.LUT R21, R32, 0xb85045b6, RZ, 0xc0, !PT ;  /* 0xb85045b620157812 */ /* 0x000fe400078ec0ff */
[----:B------:R-:W-:-:S02]  /*fd90*/  IADD3.X R31, PT, PT, RZ, RZ, RZ, P0, P1 ;  /* 0x000000ffff1f7210 */ /* 0x000fc400007e24ff */
[----:B------:R-:W-:Y:S02]  /*fda0*/  LOP3.LUT R3, R26, 0xb85045b6, RZ, 0xc0, !PT ;  /* 0xb85045b61a037812 */ /* 0x000fe400078ec0ff */
[----:B------:R-:W-:Y:S02]  /*fdb0*/  IADD3.X R0, PT, PT, RZ, RZ, RZ, P2, P3 ;  /* 0x000000ffff007210 */ /* 0x000fe400017e64ff */
[----:B------:R-:W-:Y:S02]  /*fdc0*/  IADD3 R13, P1, P2, R30, R11, RZ ;  /* 0x0000000b1e0d7210 */ /* 0x000fe40007a3e0ff */
[----:B------:R-:W-:Y:S02]  /*fdd0*/  IADD3 R21, P4, P5, R31, R21, R2 ;  /* 0x000000151f157210 */ /* 0x000fe40007d9e002 */
[----:B------:R-:W-:Y:S02]  /*fde0*/  LOP3.LUT R2, R26, 0xe131a029, RZ, 0xc0, !PT ;  /* 0xe131a0291a027812 */ /* 0x000fe400078ec0ff */
[----:B------:R-:W-:Y:S01]  /*fdf0*/  IADD3 R11, P3, P0, R0, R3, R12 ;  /* 0x00000003000b7210 */ /* 0x000fe2000787e00c */
[----:B------:R-:W-:Y:S01]  /*fe00*/  STG.E.64 desc[UR4][R24.64+0x50], R20 ;  /* 0x0000501418007986 */ /* 0x000fe2000c101b04 */
[----:B------:R-:W-:-:S02]  /*fe10*/  LOP3.LUT R12, R32, 0x30644e72, RZ, 0xc0, !PT ;  /* 0x30644e72200c7812 */ /* 0x000fc400078ec0ff */
[----:B------:R-:W-:Y:S01]  /*fe20*/  IADD3.X R30, PT, PT, RZ, RZ, RZ, P4, P5 ;  /* 0x000000ffff1e7210 */ /* 0x000fe200027ea4ff */
[----:B------:R-:W-:Y:S01]  /*fe30*/  STG.E.64 desc[UR4][R24.64+0x30], R10 ;  /* 0x0000300a18007986 */ /* 0x000fe2000c101b04 */
[----:B------:R-:W-:Y:S02]  /*fe40*/  IADD3 R2, P4, P5, R2, R33, RZ ;  /* 0x0000002102027210 */ /* 0x000fe40007d9e0ff */
[----:B------:R-:W-:Y:S02]  /*fe50*/  LOP3.LUT R0, R26, 0x30644e72, RZ, 0xc0, !PT ;  /* 0x30644e721a007812 */ /* 0x000fe400078ec0ff */
[----:B------:R-:W-:Y:S02]  /*fe60*/  IADD3.X R3, PT, PT, RZ, RZ, RZ, P3, P0 ;  /* 0x000000ffff037210 */ /* 0x000fe40001fe04ff */
[----:B------:R-:W-:Y:S02]  /*fe70*/  IADD3.X R26, PT, PT, RZ, R35, R12, P1, P2 ;  /* 0x00000023ff1a7210 */ /* 0x000fe40000fe440c */
[----:B------:R-:W-:-:S02]  /*fe80*/  IADD3 R12, P0, PT, R13, R30, RZ ;  /* 0x0000001e0d0c7210 */ /* 0x000fc40007f1e0ff */
[----:B------:R-:W-:Y:S02]  /*fe90*/  IADD3.X R0, PT, PT, RZ, R27, R0, P4, P5 ;  /* 0x0000001bff007210 */ /* 0x000fe400027ea400 */
[----:B------:R-:W-:Y:S01]  /*fea0*/  IADD3 R2, P1, PT, R2, R3, RZ ;  /* 0x0000000302027210 */ /* 0x000fe20007f3e0ff */
[----:B------:R-:W-:-:S04]  /*feb0*/  IMAD.X R13, RZ, RZ, R26, P0 ;  /* 0x000000ffff0d7224 */ /* 0x000fc800000e061a */
[----:B------:R-:W-:Y:S01]  /*fec0*/  IMAD.X R3, RZ, RZ, R0, P1 ;  /* 0x000000ffff037224 */ /* 0x000fe200008e0600 */
[----:B------:R-:W-:Y:S04]  /*fed0*/  STG.E.64 desc[UR4][R24.64+0x58], R12 ;  /* 0x0000580c18007986 */ /* 0x000fe8000c101b04 */
[----:B------:R-:W-:Y:S01]  /*fee0*/  STG.E.64 desc[UR4][R24.64+0x38], R2 ;  /* 0x0000380218007986 */ /* 0x000fe2000c101b04 */
[----:B------:R-:W-:Y:S05]  /*fef0*/  EXIT ;  /* 0x000000000000794d */ /* 0x000fea0003800000 */
.L_x_10:
[----:B------:R-:W0:Y:S01]  /*ff00*/  LDC.64 R10, c[0x0][0x390] ;  /* 0x0000e400ff0a7b82 */ /* 0x000e220000000a00 */
[----:B------:R-:W-:Y:S02]  /*ff10*/  HFMA2 R4, -RZ, RZ, -23664, 0.00022089481353759765625 ;  /* 0xf5c70b3dff047431 */ /* 0x000fe400000001ff */
[----:B------:R-:W-:Y:S02]  /*ff20*/  IMAD.MOV.U32 R2, RZ, RZ, -0x3a70f263 ;  /* 0xc58f0d9dff027424 */ /* 0x000fe400078e00ff */
[----:B------:R-:W-:Y:S02]  /*ff30*/  IMAD.MOV.U32 R3, RZ, RZ, -0x2ca2bc73 ;  /* 0xd35d438dff037424 */ /* 0x000fe400078e00ff */
[----:B------:R-:W-:Y:S02]  /*ff40*/  IMAD.MOV.U32 R5, RZ, RZ, 0xa78eb28 ;  /* 0x0a78eb28ff057424 */ /* 0x000fe400078e00ff */
[----:B------:R-:W-:Y:S02]  /*ff50*/  IMAD.MOV.U32 R6, RZ, RZ, 0x7879462c ;  /* 0x7879462cff067424 */ /* 0x000fe400078e00ff */
[----:B------:R-:W-:-:S02]  /*ff60*/  IMAD.MOV.U32 R7, RZ, RZ, 0x666ea36f ;  /* 0x666ea36fff077424 */ /* 0x000fc400078e00ff */
[----:B------:R-:W-:Y:S02]  /*ff70*/  IMAD.MOV.U32 R8, RZ, RZ, -0x65f820d1 ;  /* 0x9a07df2fff087424 */ /* 0x000fe400078e00ff */
[----:B------:R-:W-:Y:S01]  /*ff80*/  IMAD.MOV.U32 R9, RZ, RZ, 0xe0a77c1 ;  /* 0x0e0a77c1ff097424 */ /* 0x000fe200078e00ff */
[----:B0-----:R-:W-:Y:S04]  /*ff90*/  STG.E.64 desc[UR4][R10.64+0x20], R2 ;  /* 0x000020020a007986 */ /* 0x001fe8000c101b04 */
[----:B------:R-:W-:Y:S04]  /*ffa0*/  STG.E.64 desc[UR4][R10.64+0x28], R4 ;  /* 0x000028040a007986 */ /* 0x000fe8000c101b04 */
[----:B------:R-:W-:Y:S04]  /*ffb0*/  STG.E.64 desc[UR4][R10.64+0x30], R6 ;  /* 0x000030060a007986 */ /* 0x000fe8000c101b04 */
[----:B------:R-:W-:Y:S04]  /*ffc0*/  STG.E.64 desc[UR4][R10.64+0x38], R8 ;  /* 0x000038080a007986 */ /* 0x000fe8000c101b04 */
[----:B------:R-:W-:Y:S04]  /*ffd0*/  STG.E.64 desc[UR4][R10.64], RZ ;  /* 0x000000ff0a007986 */ /* 0x000fe8000c101b04 */
[----:B------:R-:W-:Y:S04]  /*ffe0*/  STG.E.64 desc[UR4][R10.64+0x8], RZ ;  /* 0x000008ff0a007986 */ /* 0x000fe8000c101b04 */
[----:B------:R-:W-:Y:S04]  /*fff0*/  STG.E.64 desc[UR4][R10.64+0x10], RZ ;  /* 0x000010ff0a007986 */ /* 0x000fe8000c101b04 */
[----:B------:R-:W-:Y:S04]  /*10000*/  STG.E.64 desc[UR4][R10.64+0x18], RZ ;  /* 0x000018ff0a007986 */ /* 0x000fe8000c101b04 */
[----:B------:R-:W-:Y:S04]  /*10010*/  STG.E.64 desc[UR4][R10.64+0x40], RZ ;  /* 0x000040ff0a007986 */ /* 0x000fe8000c101b04 */
[----:B------:R-:W-:Y:S04]  /*10020*/  STG.E.64 desc[UR4][R10.64+0x48], RZ ;  /* 0x000048ff0a007986 */ /* 0x000fe8000c101b04 */
[----:B------:R-:W-:Y:S04]  /*10030*/  STG.E.64 desc[UR4][R10.64+0x50], RZ ;  /* 0x000050ff0a007986 */ /* 0x000fe8000c101b04 */
[----:B------:R-:W-:Y:S01]  /*10040*/  STG.E.64 desc[UR4][R10.64+0x58], RZ ;  /* 0x000058ff0a007986 */ /* 0x000fe2000c101b04 */
[----:B------:R-:W-:Y:S05]  /*10050*/  EXIT ;  /* 0x000000000000794d */ /* 0x000fea0003800000 */
.L_x_9:
[----:B------:R-:W-:Y:S02]  /*10060*/  IADD3 R43, P0, PT, R14, -R25, RZ ;  /* 0x800000190e2b7210 */ /* 0x000fe40007f1e0ff */
[----:B------:R-:W-:-:S03]  /*10070*/  IADD3 R34, P2, PT, R26, R34, RZ ;  /* 0x000000221a227210 */ /* 0x000fc60007f5e0ff */
[----:B------:R-:W-:Y:S01]  /*10080*/  IMAD.X R42, RZ, RZ, -0x1, P0 ;  /* 0xffffffffff2a7424 */ /* 0x000fe200000e06ff */
[----:B------:R-:W-:Y:S01]  /*10090*/  IADD3 R34, P3, PT, R34, 0x278302b9, RZ ;  /* 0x278302b922227810 */ /* 0x000fe20007f7e0ff */
[----:B------:R-:W-:Y:S01]  /*100a0*/  IMAD.X R45, RZ, RZ, RZ, P2 ;  /* 0x000000ffff2d7224 */ /* 0x000fe200010e06ff */
[----:B------:R-:W-:Y:S02]  /*100b0*/  IADD3 R78, P0, PT, R78, -R61, RZ ;  /* 0x8000003d4e4e7210 */ /* 0x000fe40007f1e0ff */
[--C-:B------:R-:W-:Y:S01]  /*100c0*/  SHF.R.S32.HI R14, RZ, 0x1f, R42.reuse ;  /* 0x0000001fff0e7819 */ /* 0x100fe2000001142a */
[----:B------:R-:W-:Y:S01]  /*100d0*/  IMAD.X R48, RZ, RZ, -0x1, P3 ;  /* 0xffffffffff307424 */ /* 0x000fe200018e06ff */
[----:B------:R-:W-:Y:S02]  /*100e0*/  IADD3.X R52, PT, PT, RZ, -0x1, RZ, P0, !PT ;  /* 0xffffffffff347810 */ /* 0x000fe400007fe4ff */
[----:B------:R-:W-:Y:S02]  /*100f0*/  IADD3 R15, P0, P1, -R68, R14, R15 ;  /* 0x0000000e440f7210 */ /* 0x000fe4000791e10f */
[----:B------:R-:W-:-:S02]  /*10100*/  SHF.R.S32.HI R42, RZ, 0x1f, R42 ;  /* 0x0000001fff2a7819 */ /* 0x000fc4000001142a */
[----:B------:R-:W-:Y:S02]  /*10110*/  IADD3 R26, P2, P3, R45, R35, R27 ;  /* 0x000000232d1a7210 */ /* 0x000fe40007b5e01b */
[----:B------:R-:W-:Y:S02]  /*10120*/  SHF.R.S32.HI R27, RZ, 0x1f, R48 ;  /* 0x0000001fff1b7819 */ /* 0x000fe40000011430 */
[----:B------:R-:W-:Y:S02]  /*10130*/  SHF.R.S32.HI R14, RZ, 0x1f, R52 ;  /* 0x0000001fff0e7819 */ /* 0x000fe40000011434 */
[----:B------:R-:W-:Y:S02]  /*10140*/  IADD3.X R42, PT, PT, R42, -0x1, RZ, P0, P1 ;  /* 0xffffffff2a2a7810 */ /* 0x000fe400007e24ff */
[----:B------:R-:W-:Y:S02]  /*10150*/  IADD3 R27, P4, P5, R27, -0x3c208c16, R26 ;  /* 0xc3df73ea1b1b7810 */ /* 0x000fe40007d9e01a */
[----:B------:R-:W-:-:S02]  /*10160*/  SHF.R.S32.HI R48, RZ, 0x1f, R48 ;  /* 0x0000001fff307819 */ /* 0x000fc40000011430 */
[----:B------:R-:W-:Y:S02]  /*10170*/  IADD3 R83, P0, P1, R83, R14, -R60 ;  /* 0x0000000e53537210 */ /* 0x000fe4000791e83c */
[----:B------:R-:W-:Y:S02]  /*10180*/  SHF.R.S32.HI R52, RZ, 0x1f, R52 ;  /* 0x0000001fff347819 */ /* 0x000fe40000011434 */
[----:B------:R-:W-:Y:S02]  /*10190*/  SHF.R.S32.HI R14, RZ, 0x1f, R42 ;  /* 0x0000001fff0e7819 */ /* 0x000fe4000001142a */
[----:B------:R-:W-:Y:S02]  /*101a0*/  IADD3.X R35, PT, PT, RZ, RZ, RZ, P2, P3 ;  /* 0x000000ffff237210 */ /* 0x000fe400017e64ff */
[----:B------:R-:W-:Y:S02]  /*101b0*/  IADD3.X R48, PT, PT, R48, -0x1, RZ, P4, P5 ;  /* 0xffffffff30307810 */ /* 0x000fe400027ea4ff */
[----:B------:R-:W-:-:S02]  /*101c0*/  IADD3.X R52, PT, PT, RZ, -0x1, R52, P0, P1 ;  /* 0xffffffffff347810 */ /* 0x000fc400007e2434 */
[----:B------:R-:W-:Y:S02]  /*101d0*/  IADD3 R17, P0, P1, -R70, R14, R17 ;  /* 0x0000000e46117210 */ /* 0x000fe4000791e111 */
[----:B------:R-:W-:Y:S02]  /*101e0*/  SHF.R.S32.HI R26, RZ, 0x1f, R42 ;  /* 0x0000001fff1a7819 */ /* 0x000fe4000001142a */
[----:B------:R-:W-:Y:S02]  /*101f0*/  IADD3 R35, P2, P3, R35, R36, R28 ;  /* 0x0000002423237210 */ /* 0x000fe40007b5e01c */
[----:B------:R-:W-:Y:S02]  /*10200*/  SHF.R.S32.HI R36, RZ, 0x1f, R48 ;  /* 0x0000001fff247819 */ /* 0x000fe40000011430 */
[----:B------:R-:W-:Y:S02]  /*10210*/  SHF.R.S32.HI R14, RZ, 0x1f, R52 ;  /* 0x0000001fff0e7819 */ /* 0x000fe40000011434 */
[----:B------:R-:W-:-:S02]  /*10220*/  IADD3.X R26, PT, PT, R26, -0x1, RZ, P0, P1 ;  /* 0xffffffff1a1a7810 */ /* 0x000fc400007e24ff */
[----:B------:R-:W-:Y:S02]  /*10230*/  IADD3 R36, P4, P5, R36, -0x6871ca8d, R35 ;  /* 0x978e357324247810 */ /* 0x000fe40007d9e023 */
[----:B------:R-:W-:Y:S02]  /*10240*/  SHF.R.S32.HI R48, RZ, 0x1f, R48 ;  /* 0x0000001fff307819 */ /* 0x000fe40000011430 */
[----:B------:R-:W-:Y:S02]  /*10250*/  IADD3 R81, P0, P1, R81, R14, -R62 ;  /* 0x0000000e51517210 */ /* 0x000fe4000791e83e */
[----:B------:R-:W-:Y:S02]  /*10260*/  SHF.R.S32.HI R52, RZ, 0x1f, R52 ;  /* 0x0000001fff347819 */ /* 0x000fe40000011434 */
[----:B------:R-:W-:Y:S02]  /*10270*/  SHF.R.S32.HI R14, RZ, 0x1f, R26 ;  /* 0x0000001fff0e7819 */ /* 0x000fe4000001141a */
[----:B------:R-:W-:-:S02]  /*10280*/  IADD3.X R35, PT, PT, RZ, RZ, RZ, P2, P3 ;  /* 0x000000ffff237210 */ /* 0x000fc400017e64ff */
[----:B------:R-:W-:Y:S02]  /*10290*/  IADD3.X R48, PT, PT, R48, -0x1, RZ, P4, P5 ;  /* 0xffffffff30307810 */ /* 0x000fe400027ea4ff */
[----:B------:R-:W-:Y:S02]  /*102a0*/  IADD3.X R52, PT, PT, RZ, -0x1, R52, P0, P1 ;  /* 0xffffffffff347810 */ /* 0x000fe400007e2434 */
[----:B------:R-:W-:Y:S02]  /*102b0*/  IADD3 R14, P0, P1, -R69, R14, R18 ;  /* 0x0000000e450e7210 */ /* 0x000fe4000791e112 */
[----:B------:R-:W-:Y:S02]  /*102c0*/  SHF.R.S32.HI R26, RZ, 0x1f, R26 ;  /* 0x0000001fff1a7819 */ /* 0x000fe4000001141a */
[----:B------:R-:W-:Y:S02]  /*102d0*/  IADD3 R28, P2, P3, R35, R37, R29 ;  /* 0x00000025231c7210 */ /* 0x000fe40007b5e01d */
[----:B------:R-:W-:-:S02]  /*102e0*/  SHF.R.S32.HI R35, RZ, 0x1f, R48 ;  /* 0x0000001fff237819 */ /* 0x000fc40000011430 */
[----:B------:R-:W-:Y:S02]  /*102f0*/  SHF.R.S32.HI R18, RZ, 0x1f, R52 ;  /* 0x0000001fff127819 */ /* 0x000fe40000011434 */
[----:B------:R-:W-:Y:S02]  /*10300*/  IADD3.X R26, PT, PT, R26, -0x1, RZ, P0, P1 ;  /* 0xffffffff1a1a7810 */ /* 0x000fe400007e24ff */
[----:B------:R-:W-:Y:S02]  /*10310*/  IADD3 R35, P4, P5, R28, 0x687e956f, R35 ;  /* 0x687e956f1c237810 */ /* 0x000fe40007d9e023 */
[----:B------:R-:W-:Y:S02]  /*10320*/  SHF.R.S32.HI R48, RZ, 0x1f, R48 ;  /* 0x0000001fff307819 */ /* 0x000fe40000011430 */
[----:B------:R-:W-:Y:S02]  /*10330*/  IADD3 R77, P0, P1, R77, R18, -R58 ;  /* 0x000000124d4d7210 */ /* 0x000fe4000791e83a */
[----:B------:R-:W-:-:S02]  /*10340*/  SHF.R.S32.HI R52, RZ, 0x1f, R52 ;  /* 0x0000001fff347819 */ /* 0x000fc40000011434 */
[----:B------:R-:W-:Y:S02]  /*10350*/  SHF.R.S32.HI R18, RZ, 0x1f, R26 ;  /* 0x0000001fff127819 */ /* 0x000fe4000001141a */
[----:B------:R-:W-:Y:S02]  /*10360*/  IADD3.X R29, PT, PT, RZ, RZ, RZ, P2, P3 ;  /* 0x000000ffff1d7210 */ /* 0x000fe400017e64ff */
[----:B------:R-:W-:Y:S02]  /*10370*/  IADD3.X R48, PT, PT, RZ, -0x1, R48, P4, P5 ;  /* 0xffffffffff307810 */ /* 0x000fe400027ea430 */
[----:B------:R-:W-:Y:S02]  /*10380*/  IADD3.X R52, PT, PT, RZ, -0x1, R52, P0, P1 ;  /* 0xffffffffff347810 */ /* 0x000fe400007e2434 */
[----:B------:R-:W-:Y:S02]  /*10390*/  IADD3 R20, P0, P1, -R71, R18, R20 ;  /* 0x0000001247147210 */ /* 0x000fe4000791e114 */
[----:B------:R-:W-:-:S02]  /*103a0*/  SHF.R.S32.HI R26, RZ, 0x1f, R26 ;  /* 0x0000001fff1a7819 */ /* 0x000fc4000001141a */
[----:B------:R-:W-:Y:S02]  /*103b0*/  IADD3 R29, P2, P3, R29, R38, R30 ;  /* 0x000000261d1d7210 */ /* 0x000fe40007b5e01e */
[----:B------:R-:W-:Y:S02]  /*103c0*/  SHF.R.S32.HI R42, RZ, 0x1f, R48 ;  /* 0x0000001fff2a7819 */ /* 0x000fe40000011430 */
[----:B------:R-:W-:Y:S02]  /*103d0*/  SHF.R.S32.HI R18, RZ, 0x1f, R52 ;  /* 0x0000001fff127819 */ /* 0x000fe40000011434 */
[----:B------:R-:W-:Y:S02]  /*103e0*/  IADD3.X R26, PT, PT, R26, -0x1, RZ, P0, P1 ;  /* 0xffffffff1a1a7810 */ /* 0x000fe400007e24ff */
[----:B------:R-:W-:Y:S02]  /*103f0*/  IADD3 R42, P4, P5, R29, 0x7e7ea7a3, R42 ;  /* 0x7e7ea7a31d2a7810 */ /* 0x000fe40007d9e02a */
[----:B------:R-:W-:-:S02]  /*10400*/  SHF.R.S32.HI R48, RZ, 0x1f, R48 ;  /* 0x0000001fff307819 */ /* 0x000fc40000011430 */
[----:B------:R-:W-:Y:S02]  /*10410*/  IADD3 R30, P0, P1, R76, R18, -R65 ;  /* 0x000000124c1e7210 */ /* 0x000fe4000791e841 */
[----:B------:R-:W-:Y:S02]  /*10420*/  SHF.R.S32.HI R52, RZ, 0x1f, R52 ;  /* 0x0000001fff347819 */ /* 0x000fe40000011434 */
[----:B------:R-:W-:Y:S02]  /*10430*/  SHF.R.S32.HI R18, RZ, 0x1f, R26 ;  /* 0x0000001fff127819 */ /* 0x000fe4000001141a */
[----:B------:R-:W-:Y:S02]  /*10440*/  IADD3.X R29, PT, PT, RZ, RZ, RZ, P2, P3 ;  /* 0x000000ffff1d7210 */ /* 0x000fe400017e64ff */
[----:B------:R-:W-:Y:S02]  /*10450*/  IADD3.X R48, PT, PT, RZ, -0x1, R48, P4, P5 ;  /* 0xffffffffff307810 */ /* 0x000fe400027ea430 */
[----:B------:R-:W-:-:S02]  /*10460*/  IADD3.X R52, PT, PT, RZ, -0x1, R52, P0, P1 ;  /* 0xffffffffff347810 */ /* 0x000fc400007e2434 */
[----:B------:R-:W-:Y:S02]  /*10470*/  IADD3 R21, P0, P1, -R72, R18, R21 ;  /* 0x0000001248157210 */ /* 0x000fe4000791e115 */
[----:B------:R-:W-:Y:S02]  /*10480*/  SHF.R.S32.HI R18, RZ, 0x1f, R26 ;  /* 0x0000001fff127819 */ /* 0x000fe4000001141a */
[----:B------:R-:W-:Y:S02]  /*10490*/  IADD3 R38, P3, P2, R29, R39, R31 ;  /* 0x000000271d267210 */ /* 0x000fe40007a7e01f */
[----:B------:R-:W-:Y:S02]  /*104a0*/  SHF.R.S32.HI R45, RZ, 0x1f, R48 ;  /* 0x0000001fff2d7819 */ /* 0x000fe40000011430 */
[----:B------:R-:W-:Y:S02]  /*104b0*/  SHF.R.S32.HI R51, RZ, 0x1f, R52 ;  /* 0x0000001fff337819 */ /* 0x000fe40000011434 */
[----:B------:R-:W-:-:S02]  /*104c0*/  IADD3.X R18, PT, PT, R18, -0x1, RZ, P0, P1 ;  /* 0xffffffff12127810 */ /* 0x000fc400007e24ff */
[----:B------:R-:W-:Y:S02]  /*104d0*/  IADD3 R45, P4, P5, R38, 0x47afba4a, R45 ;  /* 0x47afba4a262d7810 */ /* 0x000fe40007d9e02d */
[----:B------:R-:W-:Y:S02]  /*104e0*/  SHF.R.S32.HI R48, RZ, 0x1f, R48 ;  /* 0x0000001fff307819 */ /* 0x000fe40000011430 */
[----:B------:R-:W-:Y:S02]  /*104f0*/  IADD3 R51, P0, P1, R67, R51, -R64 ;  /* 0x0000003343337210 */ /* 0x000fe4000791e840 */
[----:B------:R-:W-:Y:S02]  /*10500*/  SHF.R.S32.HI R52, RZ, 0x1f, R52 ;  /* 0x0000001fff347819 */ /* 0x000fe40000011434 */
[----:B------:R-:W-:Y:S02]  /*10510*/  SHF.R.S32.HI R46, RZ, 0x1f, R18 ;  /* 0x0000001fff2e7819 */ /* 0x000fe40000011412 */
[----:B------:R-:W-:-:S02]  /*10520*/  IADD3.X R29, PT, PT, RZ, RZ, RZ, P3, P2 ;  /* 0x000000ffff1d7210 */ /* 0x000fc40001fe44ff */
[----:B------:R-:W-:Y:S02]  /*10530*/  IADD3.X R48, PT, PT, RZ, -0x1, R48, P4, P5 ;  /* 0xffffffffff307810 */ /* 0x000fe400027ea430 */
[----:B------:R-:W-:Y:S02]  /*10540*/  IADD3.X R52, PT, PT, RZ, -0x1, R52, P0, P1 ;  /* 0xffffffffff347810 */ /* 0x000fe400007e2434 */
[----:B------:R-:W-:Y:S02]  /*10550*/  IADD3 R46, P0, P1, -R73, R46, R22 ;  /* 0x0000002e492e7210 */ /* 0x000fe4000791e116 */
[----:B------:R-:W-:Y:S02]  /*10560*/  IADD3 R29, P5, P6, R29, R40, R32 ;  /* 0x000000281d1d7210 */ /* 0x000fe40007ebe020 */
[----:B------:R-:W-:Y:S02]  /*10570*/  SHF.R.S32.HI R18, RZ, 0x1f, R18 ;  /* 0x0000001fff127819 */ /* 0x000fe40000011412 */
[----:B------:R-:W-:-:S02]  /*10580*/  SHF.R.S32.HI R32, RZ, 0x1f, R48 ;  /* 0x0000001fff207819 */ /* 0x000fc40000011430 */
[----:B------:R-:W-:Y:S02]  /*10590*/  SHF.R.S32.HI R49, RZ, 0x1f, R52 ;  /* 0x0000001fff317819 */ /* 0x000fe40000011434 */
[----:B------:R-:W-:Y:S02]  /*105a0*/  IADD3.X R18, PT, PT, R18, -0x1, RZ, P0, P1 ;  /* 0xffffffff12127810 */ /* 0x000fe400007e24ff */
[----:B------:R-:W-:Y:S02]  /*105b0*/  IADD3 RZ, P2, PT, RZ, R29, RZ ;  /* 0x0000001dffff7210 */ /* 0x000fe40007f5e0ff */
[----:B------:R-:W-:Y:S02]  /*105c0*/  IADD3 R32, P0, P1, R29, 0x1ece5fd7, R32 ;  /* 0x1ece5fd71d207810 */ /* 0x000fe4000791e020 */
[----:B------:R-:W-:Y:S02]  /*105d0*/  IADD3 R49, P4, P3, R74, R49, -R63 ;  /* 0x000000314a317210 */ /* 0x000fe40007b9e83f */
[----:B------:R-:W-:-:S02]  /*105e0*/  IADD3.X R29, PT, PT, RZ, RZ, RZ, P5, P6 ;  /* 0x000000ffff1d7210 */ /* 0x000fc40002fec4ff */
[----:B------:R-:W-:Y:S02]  /*105f0*/  SHF.R.S32.HI R52, RZ, 0x1f, R52 ;  /* 0x0000001fff347819 */ /* 0x000fe40000011434 */
[----:B------:R-:W-:Y:S02]  /*10600*/  IADD3 RZ, P5, PT, RZ, R40, RZ ;  /* 0x00000028ffff7210 */ /* 0x000fe40007fbe0ff */
[----:B------:R-:W-:Y:S02]  /*10610*/  SHF.R.S32.HI R48, RZ, 0x1f, R48 ;  /* 0x0000001fff307819 */ /* 0x000fe40000011430 */
[----:B------:R-:W-:Y:S02]  /*10620*/  SHF.R.S32.HI R40, RZ, 0x1f, R18 ;  /* 0x0000001fff287819 */ /* 0x000fe40000011412 */
[----:B------:R-:W-:Y:S02]  /*10630*/  IADD3.X R52, PT, PT, RZ, -0x1, R52, P4, P3 ;  /* 0xffffffffff347810 */ /* 0x000fe400027e6434 */
[----:B------:R-:W-:-:S02]  /*10640*/  IADD3.X R33, PT, PT, R29, R33, R41, P2, P5 ;  /* 0x000000211d217210 */ /* 0x000fc400017ea429 */
[----:B------:R-:W-:Y:S02]  /*10650*/  IADD3.X R48, PT, PT, RZ, -0x1, R48, P0, P1 ;  /* 0xffffffffff307810 */ /* 0x000fe400007e2430 */
[----:B------:R-:W-:Y:S02]  /*10660*/  IADD3 R40, P0, P1, -R75, R40, R24 ;  /* 0x000000284b287210 */ /* 0x000fe4000791e118 */
[----:B------:R-:W-:Y:S02]  /*10670*/  SHF.R.S32.HI R41, RZ, 0x1f, R18 ;  /* 0x0000001fff297819 */ /* 0x000fe40000011412 */
[----:B------:R-:W-:Y:S02]  /*10680*/  SHF.R.S32.HI R31, RZ, 0x1f, R52 ;  /* 0x0000001fff1f7819 */ /* 0x000fe40000011434 */
[----:B------:R-:W-:Y:S02]  /*10690*/  SHF.R.S32.HI R44, RZ, 0x1f, R48 ;  /* 0x0000001fff2c7819 */ /* 0x000fe40000011430 */
[----:B------:R-:W-:-:S02]  /*106a0*/  IADD3.X R41, PT, PT, R41, -0x1, RZ, P0, P1 ;  /* 0xffffffff29297810 */ /* 0x000fc400007e24ff */
[----:B------:R-:W-:Y:S02]  /*106b0*/  IADD3 R31, P2, P3, R66, R31, -R59 ;  /* 0x0000001f421f7210 */ /* 0x000fe40007b5e83b */
[----:B------:R-:W-:Y:S02]  /*106c0*/  SHF.R.S32.HI R52, RZ, 0x1f, R52 ;  /* 0x0000001fff347819 */ /* 0x000fe40000011434 */
[----:B------:R-:W-:Y:S02]  /*106d0*/  IADD3 R44, P0, P1, R33, -0x30644e72, R44 ;  /* 0xcf9bb18e212c7810 */ /* 0x000fe4000791e02c */
[----:B------:R-:W-:Y:S02]  /*106e0*/  SHF.R.S32.HI R48, RZ, 0x1f, R48 ;  /* 0x0000001fff307819 */ /* 0x000fe40000011430 */
[----:B------:R-:W-:Y:S02]  /*106f0*/  LOP3.LUT R26, R41, 0xd87cfd47, RZ, 0xc0, !PT ;  /* 0xd87cfd47291a7812 */ /* 0x000fe400078ec0ff */
[----:B------:R-:W-:-:S02]  /*10700*/  IADD3.X R52, PT, PT, RZ, -0x1, R52, P2, P3 ;  /* 0xffffffffff347810 */ /* 0x000fc400017e6434 */
[----:B------:R-:W-:Y:S02]  /*10710*/  IADD3.X R48, PT, PT, RZ, -0x1, R48, P0, P1 ;  /* 0xffffffffff307810 */ /* 0x000fe400007e2430 */
[----:B------:R-:W-:Y:S02]  /*10720*/  IADD3 R26, P0, PT, R26, R43, RZ ;  /* 0x0000002b1a1a7210 */ /* 0x000fe40007f1e0ff */
[----:B------:R-:W-:Y:S02]  /*10730*/  LOP3.LUT R29, R52, 0xd87cfd47, RZ, 0xc0, !PT ;  /* 0xd87cfd47341d7812 */ /* 0x000fe400078ec0ff */
[----:B------:R-:W-:Y:S01]  /*10740*/  LOP3.LUT R37, R48, 0xd87cfd47, RZ, 0xc0, !PT ;  /* 0xd87cfd4730257812 */ /* 0x000fe200078ec0ff */
[----:B------:R-:W-:Y:S01]  /*10750*/  IMAD.X R33, RZ, RZ, RZ, P0 ;  /* 0x000000ffff217224 */ /* 0x000fe200000e06ff */
[----:B------:R-:W-:Y:S01]  /*10760*/  LOP3.LUT R18, R41, 0x3c208c16, RZ, 0xc0, !PT ;  /* 0x3c208c1629127812 */ /* 0x000fe200078ec0ff */
[----:B------:R-:W-:Y:S01]  /*10770*/  IMAD.SHL.U32 R43, R26, 0x2, RZ ;  /* 0x000000021a2b7824 */ /* 0x000fe200078e00ff */
[----:B------:R-:W-:-:S02]  /*10780*/  IADD3 R78, P2, PT, R29, R78, RZ ;  /* 0x0000004e1d4e7210 */ /* 0x000fc40007f5e0ff */
[----:B------:R-:W-:Y:S02]  /*10790*/  IADD3 R37, P3, PT, R37, R34, RZ ;  /* 0x0000002225257210 */ /* 0x000fe40007f7e0ff */
[----:B------:R-:W-:Y:S01]  /*107a0*/  IADD3 R18, P0, P1, R33, R18, R15 ;  /* 0x0000001221127210 */ /* 0x000fe2000791e00f */
[----:B------:R-:W-:Y:S01]  /*107b0*/  IMAD.X R15, RZ, RZ, RZ, P2 ;  /* 0x000000ffff0f7224 */ /* 0x000fe200010e06ff */
[----:B------:R-:W-:Y:S01]  /*107c0*/  LOP3.LUT R24, R52, 0x3c208c16, RZ, 0xc0, !PT ;  /* 0x3c208c1634187812 */ /* 0x000fe200078ec0ff */
[----:B------:R-:W-:Y:S01]  /*107d0*/  IMAD.X R39, RZ, RZ, RZ, P3 ;  /* 0x000000ffff277224 */ /* 0x000fe200018e06ff */
[----:B------:R-:W-:Y:S01]  /*107e0*/  LOP3.LUT R22, R48, 0x3c208c16, RZ, 0xc0, !PT ;  /* 0x3c208c1630167812 */ /* 0x000fe200078ec0ff */
[----:B------:R-:W-:Y:S01]  /*107f0*/  IMAD.SHL.U32 R54, R18, 0x2, RZ ;  /* 0x0000000212367824 */ /* 0x000fe200078e00ff */
[----:B------:R-:W-:Y:S02]  /*10800*/  LOP3.LUT R28, R41, 0x6871ca8d, RZ, 0xc0, !PT ;  /* 0x6871ca8d291c7812 */ /* 0x000fe400078ec0ff */
[----:B------:R-:W-:-:S02]  /*10810*/  IADD3.X R47, PT, PT, RZ, RZ, RZ, P0, P1 ;  /* 0x000000ffff2f7210 */ /* 0x000fc400007e24ff */
[----:B------:R-:W-:Y:S02]  /*10820*/  IADD3 R83, P4, P5, R15, R24, R83 ;  /* 0x000000180f537210 */ /* 0x000fe40007d9e053 */
[----:B------:R-:W-:Y:S02]  /*10830*/  IADD3 R39, P0, P1, R39, R22, R27 ;  /* 0x0000001627277210 */ /* 0x000fe4000791e01b */
[----:B------:R-:W-:Y:S01]  /*10840*/  IADD3 R27, P2, P3, R47, R28, R17 ;  /* 0x0000001c2f1b7210 */ /* 0x000fe20007b5e011 */
[C---:B------:R-:W-:Y:S01]  /*10850*/  IMAD.SHL.U32 R28, R78.reuse, 0x2, RZ ;  /* 0x000000024e1c7824 */ /* 0x040fe200078e00ff */
[----:B------:R-:W-:Y:S02]  /*10860*/  LOP3.LUT R43, R43, 0xfffffffe, RZ, 0xc0, !PT ;  /* 0xfffffffe2b2b7812 */ /* 0x000fe400078ec0ff */
[----:B------:R-:W-:Y:S01]  /*10870*/  SHF.R.U64 R22, R78, 0x1f, R15 ;  /* 0x0000001f4e167819 */ /* 0x000fe2000000120f */
[----:B------:R-:W-:Y:S01]  /*10880*/  IMAD.SHL.U32 R50, R27, 0x2, RZ ;  /* 0x000000021b327824 */ /* 0x000fe200078e00ff */
[----:B------:R-:W-:-:S02]  /*10890*/  SHF.L.U32 R29, R83, 0x1, RZ ;  /* 0x00000001531d7819 */ /* 0x000fc400000006ff */
[----:B------:R-:W-:Y:S02]  /*108a0*/  LOP3.LUT R24, R52, 0x6871ca8d, RZ, 0xc0, !PT ;  /* 0x6871ca8d34187812 */ /* 0x000fe400078ec0ff */
[----:B------:R-:W-:Y:S02]  /*108b0*/  IADD3.X R34, PT, PT, RZ, RZ, RZ, P4, P5 ;  /* 0x000000ffff227210 */ /* 0x000fe400027ea4ff */
[----:B------:R-:W-:Y:S02]  /*108c0*/  IADD3 R43, P6, PT, R43, 0x278302b9, RZ ;  /* 0x278302b92b2b7810 */ /* 0x000fe40007fde0ff */
[----:B------:R-:W-:Y:S02]  /*108d0*/  SHF.R.U64 R17, R26, 0x1f, R33 ;  /* 0x0000001f1a117819 */ /* 0x000fe40000001221 */
[----:B------:R-:W-:Y:S02]  /*108e0*/  LOP3.LUT R29, R29, 0x1, R22, 0xf8, !PT ;  /* 0x000000011d1d7812 */ /* 0x000fe400078ef816 */
[----:B------:R-:W-:-:S02]  /*108f0*/  LOP3.LUT R28, R28, 0xfffffffe, RZ, 0xc0, !PT ;  /* 0xfffffffe1c1c7812 */ /* 0x000fc400078ec0ff */
[----:B------:R-:W-:Y:S02]  /*10900*/  LOP3.LUT R22, R41, 0x97816a91, RZ, 0xc0, !PT ;  /* 0x97816a9129167812 */ /* 0x000fe400078ec0ff */
[----:B------:R-:W-:Y:S02]  /*10910*/  IADD3.X R33, PT, PT, RZ, RZ, RZ, P2, P3 ;  /* 0x000000ffff217210 */ /* 0x000fe400017e64ff */
[----:B------:R-:W-:Y:S01]  /*10920*/  IADD3 R81, P4, P5, R34, R24, R81 ;  /* 0x0000001822517210 */ /* 0x000fe20007d9e051 */
[----:B------:R-:W-:Y:S01]  /*10930*/  IMAD.X R24, RZ, RZ, -0x1, P6 ;  /* 0xffffffffff187424 */ /* 0x000fe200030e06ff */
[----:B------:R-:W-:Y:S02]  /*10940*/  LOP3.LUT R54, R54, 0x1, R17, 0xf8, !PT ;  /* 0x0000000136367812 */ /* 0x000fe400078ef811 */
[----:B------:R-:W-:Y:S01]  /*10950*/  LOP3.LUT R15, R48, 0x6871ca8d, RZ, 0xc0, !PT ;  /* 0x6871ca8d300f7812 */ /* 0x000fe200078ec0ff */
[----:B------:R-:W-:Y:S01]  /*10960*/  IMAD.SHL.U32 R53, R81, 0x2, RZ ;  /* 0x0000000251357824 */ /* 0x000fe200078e00ff */
[----:B------:R-:W-:-:S02]  /*10970*/  IADD3.X R17, PT, PT, RZ, RZ, RZ, P0, P1 ;  /* 0x000000ffff117210 */ /* 0x000fc400007e24ff */
[----:B------:R-:W-:Y:S02]  /*10980*/  IADD3 R28, P6, PT, R28, 0x278302b9, RZ ;  /* 0x278302b91c1c7810 */ /* 0x000fe40007fde0ff */
[----:B------:R-:W-:Y:S02]  /*10990*/  IADD3 R22, P2, P3, R33, R22, R14 ;  /* 0x0000001621167210 */ /* 0x000fe40007b5e00e */
[----:B------:R-:W-:Y:S01]  /*109a0*/  IADD3.X R38, PT, PT, RZ, RZ, RZ, P4, P5 ;  /* 0x000000ffff267210 */ /* 0x000fe200027ea4ff */
[----:B------:R-:W-:Y:S01]  /*109b0*/  IMAD.X R55, RZ, RZ, -0x1, P6 ;  /* 0xffffffffff377424 */ /* 0x000fe200030e06ff */
[----:B------:R-:W-:Y:S02]  /*109c0*/  LOP3.LUT R14, R52, 0x97816a91, RZ, 0xc0, !PT ;  /* 0x97816a91340e7812 */ /* 0x000fe400078ec0ff */
[----:B------:R-:W-:Y:S02]  /*109d0*/  IADD3 R36, P1, P0, R17, R15, R36 ;  /* 0x0000000f11247210 */ /* 0x000fe4000783e024 */
[----:B------:R-:W-:-:S02]  /*109e0*/  IADD3.X R57, PT, PT, RZ, RZ, RZ, P2, P3 ;  /* 0x000000ffff397210 */ /* 0x000fc400017e64ff */
[----:B------:R-:W-:Y:S02]  /*109f0*/  LOP3.LUT R17, R41, 0x8181585d, RZ, 0xc0, !PT ;  /* 0x8181585d29117812 */ /* 0x000fe400078ec0ff */
[----:B------:R-:W-:Y:S02]  /*10a00*/  SHF.R.U64 R15, R18, 0x1f, R47 ;  /* 0x0000001f120f7819 */ /* 0x000fe4000000122f */
[----:B------:R-:W-:Y:S01]  /*10a10*/  IADD3 R77, P2, P3, R38, R14, R77 ;  /* 0x0000000e264d7210 */ /* 0x000fe20007b5e04d */
[----:B------:R-:W-:Y:S01]  /*10a20*/  IMAD R14, R37, R39, RZ ;  /* 0x00000027250e7224 */ /* 0x000fe200078e02ff */
[----:B------:R-:W-:Y:S02]  /*10a30*/  SHF.R.S32.HI R47, RZ, 0x1f, R24 ;  /* 0x0000001fff2f7819 */ /* 0x000fe40000011418 */
[----:B------:R-:W-:Y:S02]  /*10a40*/  IADD3.X R56, PT, PT, RZ, RZ, RZ, P1, P0 ;  /* 0x000000ffff387210 */ /* 0x000fe40000fe04ff */
[----:B------:R-:W-:-:S02]  /*10a50*/  IADD3 R17, P0, P1, R57, R17, R20 ;  /* 0x0000001139117210 */ /* 0x000fc4000791e014 */
[----:B------:R-:W-:Y:S02]  /*10a60*/  SHF.R.S32.HI R20, RZ, 0x1f, R55 ;  /* 0x0000001fff147819 */ /* 0x000fe40000011437 */
[----:B------:R-:W-:Y:S02]  /*10a70*/  IADD3 R47, P4, P5, R47, -0x3c208c16, R54 ;  /* 0xc3df73ea2f2f7810 */ /* 0x000fe40007d9e036 */
[----:B------:R-:W-:Y:S02]  /*10a80*/  SHF.R.U64 R34, R83, 0x1f, R34 ;  /* 0x0000001f53227819 */ /* 0x000fe40000001222 */
[----:B------:R-:W-:Y:S02]  /*10a90*/  SHF.L.U32 R14, R14, 0x1, RZ ;  /* 0x000000010e0e7819 */ /* 0x000fe400000006ff */
[----:B------:R-:W-:Y:S02]  /*10aa0*/  IADD3.X R54, PT, PT, RZ, RZ, RZ, P0, P1 ;  /* 0x000000ffff367210 */ /* 0x000fe400007e24ff */
[----:B------:R-:W-:Y:S01]  /*10ab0*/  IADD3 R29, P0, P1, R20, -0x3c208c16, R29 ;  /* 0xc3df73ea141d7810 */ /* 0x000fe2000791e01d */
[----:B------:R-:W-:Y:S01]  /*10ac0*/  IMAD R79, R14, -0x1b799c77, RZ ;  /* 0xe48663890e4f7824 */ /* 0x000fe200078e02ff */
[----:B------:R-:W-:-:S02]  /*10ad0*/  LOP3.LUT R20, R41, 0xb85045b6, RZ, 0xc0, !PT ;  /* 0xb85045b629147812 */ /* 0x000fc400078ec0ff */
[----:B------:R-:W-:Y:S01]  /*10ae0*/  LOP3.LUT R53, R53, 0x1, R34, 0xf8, !PT ;  /* 0x0000000135357812 */ /* 0x000fe200078ef822 */
[----:B------:R-:W-:Y:S01]  /*10af0*/  IMAD R34, R37, R37, RZ ;  /* 0x0000002525227224 */ /* 0x000fe200078e02ff */
[----:B------:R-:W-:Y:S02]  /*10b00*/  IADD3.X R66, PT, PT, RZ, RZ, RZ, P2, P3 ;  /* 0x000000ffff427210 */ /* 0x000fe400017e64ff */
[----:B------:R-:W-:Y:S01]  /*10b10*/  SHF.R.U64 R67, R81, 0x1f, R38 ;  /* 0x0000001f51437819 */ /* 0x000fe20000001226 */
[----:B------:R-:W-:Y:S01]  /*10b20*/  IMAD R79, R34, -0x782df87e, R79 ;  /* 0x87d20782224f7824 */ /* 0x000fe200078e024f */
[----:B------:R-:W-:Y:S01]  /*10b30*/  IADD3 R20, P2, P3, R54, R20, R21 ;  /* 0x0000001436147210 */ /* 0x000fe20007b5e015 */
[----:B------:R-:W-:Y:S01]  /*10b40*/  IMAD.SHL.U32 R21, R22, 0x2, RZ ;  /* 0x0000000216157824 */ /* 0x000fe200078e00ff */
[----:B------:R-:W-:Y:S01]  /*10b50*/  LOP3.LUT R38, R48, 0x97816a91, RZ, 0xc0, !PT ;  /* 0x97816a9130267812 */ /* 0x000fe200078ec0ff */
[----:B------:R-:W-:Y:S01]  /*10b60*/  IMAD R81, R39, R39, RZ ;  /* 0x0000002727517224 */ /* 0x000fe200078e02ff */
[----:B------:R-:W-:Y:S01]  /*10b70*/  LOP3.LUT R50, R50, 0x1, R15, 0xf8, !PT ;  /* 0x0000000132327812 */ /* 0x000fe200078ef80f */
[----:B------:R-:W-:Y:S01]  /*10b80*/  IMAD.WIDE.U32 R14, R34, -0x1b799c77, RZ ;  /* 0xe4866389220e7825 */ /* 0x000fe200078e00ff */
[----:B------:R-:W-:-:S02]  /*10b90*/  SHF.R.U64 R74, R27, 0x1f, R33 ;  /* 0x0000001f1b4a7819 */ /* 0x000fc40000001221 */
[----:B------:R-:W-:Y:S01]  /*10ba0*/  IADD3.X R33, PT, PT, RZ, RZ, RZ, P2, P3 ;  /* 0x000000ffff217210 */ /* 0x000fe200017e64ff */
[----:B------:R-:W-:Y:S01]  /*10bb0*/  IMAD.SHL.U32 R14, R77, 0x2, RZ ;  /* 0x000000024d0e7824 */ /* 0x000fe200078e00ff */
[----:B------:R-:W-:Y:S01]  /*10bc0*/  IADD3 R38, P2, P3, R56, R38, R35 ;  /* 0x0000002638267210 */ /* 0x000fe20007b5e023 */
[----:B------:R-:W-:Y:S01]  /*10bd0*/  IMAD.IADD R35, R15, 0x1, R79 ;  /* 0x000000010f237824 */ /* 0x000fe200078e024f */
[----:B------:R-:W-:Y:S01]  /*10be0*/  SHF.R.S32.HI R56, RZ, 0x1f, R24 ;  /* 0x0000001fff387819 */ /* 0x000fe20000011418 */
[C---:B------:R-:W-:Y:S01]  /*10bf0*/  IMAD R80, R34.reuse, -0x7ff8138b, RZ ;  /* 0x8007ec7522507824 */ /* 0x040fe200078e02ff */
[----:B------:R-:W-:Y:S01]  /*10c00*/  LOP3.LUT R24, R41, 0xe131a029, RZ, 0xc0, !PT ;  /* 0xe131a02929187812 */ /* 0x000fe200078ec0ff */
[----:B------:R-:W-:Y:S01]  /*10c10*/  IMAD R82, R34, 0x432eb066, RZ ;  /* 0x432eb06622527824 */ /* 0x000fe200078e02ff */
[----:B------:R-:W-:Y:S02]  /*10c20*/  LOP3.LUT R15, R21, 0x1, R74, 0xf8, !PT ;  /* 0x00000001150f7812 */ /* 0x000fe400078ef84a */
[----:B------:R-:W-:Y:S01]  /*10c30*/  LOP3.LUT R21, R52, 0x8181585d, RZ, 0xc0, !PT ;  /* 0x8181585d34157812 */ /* 0x000fe200078ec0ff */
[----:B------:R-:W-:Y:S01]  /*10c40*/  IMAD R83, R35, -0x7e7ea7a3, R82 ;  /* 0x8181585d23537824 */ /* 0x000fe200078e0252 */
[----:B------:R-:W-:-:S02]  /*10c50*/  IADD3.X R56, PT, PT, R56, -0x1, RZ, P4, P5 ;  /* 0xffffffff38387810 */ /* 0x000fc400027ea4ff */
[----:B------:R-:W-:Y:S02]  /*10c60*/  IADD3 R24, P4, P5, R33, R24, R46 ;  /* 0x0000001821187210 */ /* 0x000fe40007d9e02e */
[----:B------:R-:W-:Y:S02]  /*10c70*/  IADD3.X R76, PT, PT, RZ, RZ, RZ, P2, P3 ;  /* 0x000000ffff4c7210 */ /* 0x000fe400017e64ff */
[----:B------:R-:W-:Y:S02]  /*10c80*/  IADD3 R74, P2, P3, R66, R21, R30 ;  /* 0x00000015424a7210 */ /* 0x000fe40007b5e01e */
[----:B------:R-:W-:Y:S02]  /*10c90*/  LOP3.LUT R21, R41, 0x30644e72, RZ, 0xc0, !PT ;  /* 0x30644e7229157812 */ /* 0x000fe400078ec0ff */
[----:B------:R-:W-:Y:S02]  /*10ca0*/  IADD3.X R41, PT, PT, RZ, RZ, RZ, P4, P5 ;  /* 0x000000ffff297210 */ /* 0x000fe400027ea4ff */
[----:B------:R-:W-:Y:S01]  /*10cb0*/  SHF.R.U64 R46, R77, 0x1f, R66 ;  /* 0x0000001f4d2e7819 */ /* 0x000fe20000001242 */
[----:B------:R-:W-:Y:S01]  /*10cc0*/  IMAD R66, R36, R37, RZ ;  /* 0x0000002524427224 */ /* 0x000fe200078e02ff */
[----:B------:R-:W-:-:S02]  /*10cd0*/  IADD3 R79, P4, P5, R24, RZ, RZ ;  /* 0x000000ff184f7210 */ /* 0x000fc40007d9e0ff */
[----:B------:R-:W-:Y:S02]  /*10ce0*/  SHF.R.S32.HI R55, RZ, 0x1f, R55 ;  /* 0x0000001fff377819 */ /* 0x000fe40000011437 */
[----:B------:R-:W-:Y:S02]  /*10cf0*/  SHF.R.S32.HI R77, RZ, 0x1f, R56 ;  /* 0x0000001fff4d7819 */ /* 0x000fe40000011438 */
[----:B------:R-:W-:Y:S02]  /*10d00*/  LOP3.LUT R14, R14, 0x1, R67, 0xf8, !PT ;  /* 0x000000010e0e7812 */ /* 0x000fe400078ef843 */
[----:B------:R-:W-:Y:S01]  /*10d10*/  IADD3.X R21, PT, PT, R41, R21, R40, P4, P5 ;  /* 0x0000001529157210 */ /* 0x000fe200027ea428 */
[----:B------:R-:W-:Y:S01]  /*10d20*/  IMAD.SHL.U32 R40, R66, 0x2, RZ ;  /* 0x0000000242287824 */ /* 0x000fe200078e00ff */
[----:B------:R-:W-:Y:S02]  /*10d30*/  IADD3.X R55, PT, PT, R55, -0x1, RZ, P0, P1 ;  /* 0xffffffff37377810 */ /* 0x000fe400007e24ff */
[----:B------:R-:W-:-:S02]  /*10d40*/  LOP3.LUT R67, R48, 0x8181585d, RZ, 0xc0, !PT ;  /* 0x8181585d30437812 */ /* 0x000fc400078ec0ff */
[----:B------:R-:W-:Y:S02]  /*10d50*/  IADD3 R50, P0, P1, R77, -0x6871ca8d, R50 ;  /* 0x978e35734d327810 */ /* 0x000fe4000791e032 */
[----:B------:R-:W-:Y:S01]  /*10d60*/  SHF.R.U64 R77, R22, 0x1f, R57 ;  /* 0x0000001f164d7819 */ /* 0x000fe20000001239 */
[----:B------:R-:W-:Y:S01]  /*10d70*/  IMAD.SHL.U32 R57, R74, 0x2, RZ ;  /* 0x000000024a397824 */ /* 0x000fe200078e00ff */
[----:B------:R-:W-:Y:S01]  /*10d80*/  IADD3 R42, P5, P4, R76, R67, R42 ;  /* 0x000000434c2a7210 */ /* 0x000fe20007cbe02a */
[----:B------:R-:W-:Y:S01]  /*10d90*/  IMAD.SHL.U32 R76, R17, 0x2, RZ ;  /* 0x00000002114c7824 */ /* 0x000fe200078e00ff */
[----:B------:R-:W-:Y:S02]  /*10da0*/  LOP3.LUT R40, R40, 0xfffffffe, RZ, 0xc0, !PT ;  /* 0xfffffffe28287812 */ /* 0x000fe400078ec0ff */
[----:B------:R-:W-:Y:S02]  /*10db0*/  SHF.R.S32.HI R30, RZ, 0x1f, R55 ;  /* 0x0000001fff1e7819 */ /* 0x000fe40000011437 */
[----:B------:R-:W-:Y:S01]  /*10dc0*/  LOP3.LUT R46, R57, 0x1, R46, 0xf8, !PT ;  /* 0x00000001392e7812 */ /* 0x000fe200078ef82e */
[----:B------:R-:W-:Y:S01]  /*10dd0*/  IMAD R57, R36, R39, RZ ;  /* 0x0000002724397224 */ /* 0x000fe200078e02ff */
[----:B------:R-:W-:-:S02]  /*10de0*/  IADD3.X R67, PT, PT, RZ, RZ, RZ, P2, P3 ;  /* 0x000000ffff437210 */ /* 0x000fc400017e64ff */
[----:B------:R-:W-:Y:S01]  /*10df0*/  LOP3.LUT R78, R52, 0xb85045b6, RZ, 0xc0, !PT ;  /* 0xb85045b6344e7812 */ /* 0x000fe200078ec0ff */
[----:B------:R-:W-:Y:S01]  /*10e00*/  IMAD R57, R38, R37, R57 ;  /* 0x0000002526397224 */ /* 0x000fe200078e0239 */
[----:B------:R-:W-:Y:S02]  /*10e10*/  IADD3 R30, P3, P2, R30, -0x6871ca8d, R53 ;  /* 0x978e35731e1e7810 */ /* 0x000fe40007a7e035 */
[----:B------:R-:W-:Y:S01]  /*10e20*/  IADD3 R40, P6, PT, R81, R40, RZ ;  /* 0x0000002851287210 */ /* 0x000fe20007fde0ff */
[----:B------:R-:W-:Y:S01]  /*10e30*/  IMAD R81, R35, 0x3c208c16, R80 ;  /* 0x3c208c1623517824 */ /* 0x000fe200078e0250 */
[----:B------:R-:W-:Y:S01]  /*10e40*/  LOP3.LUT R53, R76, 0x1, R77, 0xf8, !PT ;  /* 0x000000014c357812 */ /* 0x000fe200078ef84d */
[----:B------:R-:W-:Y:S01]  /*10e50*/  IMAD R76, R36, R38, RZ ;  /* 0x00000026244c7224 */ /* 0x000fe200078e02ff */
[----:B------:R-:W-:Y:S01]  /*10e60*/  IADD3.X R77, PT, PT, RZ, RZ, RZ, P5, P4 ;  /* 0x000000ffff4d7210 */ /* 0x000fe20002fe84ff */
[----:B------:R-:W-:Y:S01]  /*10e70*/  IMAD.X R80, RZ, RZ, RZ, P6 ;  /* 0x000000ffff507224 */ /* 0x000fe200030e06ff */
[----:B------:R-:W-:-:S02]  /*10e80*/  IADD3 R78, P4, P5, R67, R78, R51 ;  /* 0x0000004e434e7210 */ /* 0x000fc40007d9e033 */
[----:B------:R-:W-:Y:S01]  /*10e90*/  SHF.R.U64 R74, R74, 0x1f, R67 ;  /* 0x0000001f4a4a7819 */ /* 0x000fe20000001243 */
[----:B------:R-:W-:Y:S01]  /*10ea0*/  IMAD.U32 R67, R76, 0x2, R83 ;  /* 0x000000024c437824 */ /* 0x000fe200078e0053 */
[----:B------:R-:W-:Y:S02]  /*10eb0*/  SHF.R.S32.HI R56, RZ, 0x1f, R56 ;  /* 0x0000001fff387819 */ /* 0x000fe40000011438 */
[----:B------:R-:W-:Y:S02]  /*10ec0*/  IADD3 R40, PT, PT, R40, R81, RZ ;  /* 0x0000005128287210 */ /* 0x000fe40007ffe0ff */
[----:B------:R-:W-:Y:S02]  /*10ed0*/  LOP3.LUT R82, R52, 0xe131a029, RZ, 0xc0, !PT ;  /* 0xe131a02934527812 */ /* 0x000fe400078ec0ff */
[----:B------:R-:W-:Y:S02]  /*10ee0*/  LOP3.LUT R76, R48, 0xb85045b6, RZ, 0xc0, !PT ;  /* 0xb85045b6304c7812 */ /* 0x000fe400078ec0ff */
[----:B------:R-:W-:-:S02]  /*10ef0*/  IADD3.X R81, PT, PT, RZ, RZ, RZ, P4, P5 ;  /* 0x000000ffff517210 */ /* 0x000fc400027ea4ff */
[----:B------:R-:W-:Y:S02]  /*10f00*/  SHF.L.U64.HI R51, R66, 0x1, R57 ;  /* 0x0000000142337819 */ /* 0x000fe40000010239 */
[----:B------:R-:W-:Y:S02]  /*10f10*/  IADD3.X R66, PT, PT, R56, -0x1, RZ, P0, P1 ;  /* 0xffffffff38427810 */ /* 0x000fe400007e24ff */
[----:B------:R-:W-:Y:S02]  /*10f20*/  IADD3 R45, P5, P4, R77, R76, R45 ;  /* 0x0000004c4d2d7210 */ /* 0x000fe40007cbe02d */
[----:B------:R-:W-:Y:S01]  /*10f30*/  IADD3 R56, P0, P1, R81, R82, R49 ;  /* 0x0000005251387210 */ /* 0x000fe2000791e031 */
[----:B------:R-:W-:Y:S01]  /*10f40*/  IMAD.SHL.U32 R49, R20, 0x2, RZ ;  /* 0x0000000214317824 */ /* 0x000fe200078e00ff */
[----:B------:R-:W-:Y:S02]  /*10f50*/  SHF.R.U64 R82, R17, 0x1f, R54 ;  /* 0x0000001f11527819 */ /* 0x000fe40000001236 */
[----:B------:R-:W-:Y:S01]  /*10f60*/  SHF.R.S32.HI R77, RZ, 0x1f, R55 ;  /* 0x0000001fff4d7819 */ /* 0x000fe20000011437 */
[----:B------:R-:W-:Y:S01]  /*10f70*/  IMAD.SHL.U32 R55, R78, 0x2, RZ ;  /* 0x000000024e377824 */ /* 0x000fe200078e00ff */
[----:B------:R-:W-:-:S02]  /*10f80*/  SHF.R.S32.HI R54, RZ, 0x1f, R66 ;  /* 0x0000001fff367819 */ /* 0x000fc40000011442 */
[----:B------:R-:W-:Y:S02]  /*10f90*/  IADD3 R80, P6, PT, R80, R51, RZ ;  /* 0x0000003350507210 */ /* 0x000fe40007fde0ff */
[----:B------:R-:W-:Y:S02]  /*10fa0*/  IADD3.X R76, PT, PT, RZ, RZ, RZ, P0, P1 ;  /* 0x000000ffff4c7210 */ /* 0x000fe400007e24ff */
[----:B------:R-:W-:Y:S02]  /*10fb0*/  IADD3.X R77, PT, PT, R77, -0x1, RZ, P3, P2 ;  /* 0xffffffff4d4d7810 */ /* 0x000fe40001fe44ff */
[----:B------:R-:W-:Y:S02]  /*10fc0*/  IADD3 R51, P0, P1, R54, 0x687e956f, R15 ;  /* 0x687e956f36337810 */ /* 0x000fe4000791e00f */
[----:B------:R-:W-:Y:S02]  /*10fd0*/  LOP3.LUT R54, R49, 0x1, R82, 0xf8, !PT ;  /* 0x0000000131367812 */ /* 0x000fe400078ef852 */
[----:B------:R-:W-:-:S02]  /*10fe0*/  LOP3.LUT R52, R52, 0x30644e72, RZ, 0xc0, !PT ;  /* 0x30644e7234347812 */ /* 0x000fc400078ec0ff */
[----:B------:R-:W-:Y:S02]  /*10ff0*/  IADD3 R82, P2, P3, R56, RZ, RZ ;  /* 0x000000ff38527210 */ /* 0x000fe40007b5e0ff */
[----:B------:R-:W-:Y:S02]  /*11000*/  SHF.R.S32.HI R15, RZ, 0x1f, R77 ;  /* 0x0000001fff0f7819 */ /* 0x000fe4000001144d */
[----:B------:R-:W-:Y:S01]  /*11010*/  LOP3.LUT R55, R55, 0x1, R74, 0xf8, !PT ;  /* 0x0000000137377812 */ /* 0x000fe200078ef84a */
[----:B------:R-:W-:Y:S01]  /*11020*/  IMAD R74, R34, 0xc5e1a99, RZ ;  /* 0x0c5e1a99224a7824 */ /* 0x000fe200078e02ff */
[----:B------:R-:W-:Y:S01]  /*11030*/  SHF.R.U64 R78, R78, 0x1f, R81 ;  /* 0x0000001f4e4e7819 */ /* 0x000fe20000001251 */
[----:B------:R-:W-:Y:S01]  /*11040*/  IMAD R81, R36, R36, RZ ;  /* 0x0000002424517224 */ /* 0x000fe200078e02ff */
[----:B------:R-:W-:Y:S01]  /*11050*/  IADD3.X R52, PT, PT, R76, R52, R31, P2, P3 ;  /* 0x000000344c347210 */ /* 0x000fe200017e641f */
[----:B------:R-:W-:Y:S01]  /*11060*/  IMAD R83, R35, 0x6871ca8d, R74 ;  /* 0x6871ca8d23537824 */ /* 0x000fe200078e024a */
[----:B------:R-:W-:Y:S01]  /*11070*/  IADD3 R31, P2, P3, R15, 0x687e956f, R14 ;  /* 0x687e956f0f1f7810 */ /* 0x000fe20007b5e00e */
[----:B------:R-:W-:Y:S01]  /*11080*/  IMAD R14, R38, R39, RZ ;  /* 0x00000027260e7224 */ /* 0x000fe200078e02ff */
[----:B------:R-:W-:Y:S01]  /*11090*/  LOP3.LUT R49, R48, 0xe131a029, RZ, 0xc0, !PT ;  /* 0xe131a02930317812 */ /* 0x000fe200078ec0ff */
[----:B------:R-:W-:Y:S01]  /*110a0*/  IMAD R74, R34, 0x681240c5, R81 ;  /* 0x681240c5224a7824 */ /* 0x000fe200078e0251 */
[----:B------:R-:W-:Y:S01]  /*110b0*/  IADD3.X R15, PT, PT, RZ, RZ, RZ, P5, P4 ;  /* 0x000000ffff0f7210 */ /* 0x000fe20002fe84ff */
[----:B------:R-:W-:Y:S01]  /*110c0*/  IMAD R14, R42, R37, R14 ;  /* 0x000000252a0e7224 */ /* 0x000fe200078e020e */
[----:B------:R-:W-:Y:S01]  /*110d0*/  SHF.L.U64.HI R76, R56, 0x1, R76 ;  /* 0x00000001384c7819 */ /* 0x000fe2000001024c */
[----:B------:R-:W-:Y:S01]  /*110e0*/  IMAD R81, R35, -0x687e956f, R74 ;  /* 0x97816a9123517824 */ /* 0x000fe200078e024a */
[----:B------:R-:W-:Y:S01]  /*110f0*/  IADD3 R49, P4, P5, R15, R49, R32 ;  /* 0x000000310f317210 */ /* 0x000fe20007d9e020 */
[----:B------:R-:W-:Y:S01]  /*11100*/  IMAD R74, R42, R39, RZ ;  /* 0x000000272a4a7224 */ /* 0x000fe200078e02ff */
[----:B------:R-:W-:Y:S01]  /*11110*/  LOP3.LUT R15, R48, 0x30644e72, RZ, 0xc0, !PT ;  /* 0x30644e72300f7812 */ /* 0x000fe200078ec0ff */
[----:B------:R-:W-:Y:S01]  /*11120*/  IMAD.X R32, RZ, RZ, RZ, P6 ;  /* 0x000000ffff207224 */ /* 0x000fe200030e06ff */
[----:B------:R-:W-:Y:S01]  /*11130*/  SHF.L.W.U32.HI R57, R57, 0x1, R14 ;  /* 0x0000000139397819 */ /* 0x000fe20000010e0e */
[----:B------:R-:W-:Y:S01]  /*11140*/  IMAD.IADD R80, R80, 0x1, R83 ;  /* 0x0000000150507824 */ /* 0x000fe200078e0253 */
[----:B------:R-:W-:Y:S01]  /*11150*/  IADD3.X R48, PT, PT, RZ, RZ, RZ, P4, P5 ;  /* 0x000000ffff307210 */ /* 0x000fe200027ea4ff */
[----:B------:R-:W-:Y:S01]  /*11160*/  IMAD R74, R45, R37, R74 ;  /* 0x000000252d4a7224 */ /* 0x000fe200078e024a */
[----:B------:R-:W-:-:S02]  /*11170*/  IADD3 RZ, P5, P6, R49, RZ, RZ ;  /* 0x000000ff31ff7210 */ /* 0x000fc40007ebe0ff */
[----:B------:R-:W-:Y:S01]  /*11180*/  IADD3 RZ, P4, PT, RZ, R79, RZ ;  /* 0x0000004fffff7210 */ /* 0x000fe20007f9e0ff */
[----:B------:R-:W-:Y:S01]  /*11190*/  IMAD R79, R80, -0x1b799c77, RZ ;  /* 0xe4866389504f7824 */ /* 0x000fe200078e02ff */
[----:B------:R-:W-:Y:S01]  /*111a0*/  IADD3 R57, PT, PT, R32, R81, R57 ;  /* 0x0000005120397210 */ /* 0x000fe20007ffe039 */
[----:B------:R-:W-:Y:S01]  /*111b0*/  IMAD R81, R49, R38, RZ ;  /* 0x0000002631517224 */ /* 0x000fe200078e02ff */
[----:B------:R-:W-:Y:S01]  /*111c0*/  IADD3.X R32, PT, PT, R48, R15, R44, P5, P6 ;  /* 0x0000000f30207210 */ /* 0x000fe20002fec42c */
[----:B------:R-:W-:Y:S01]  /*111d0*/  IMAD R44, R40, 0xc5e1a99, R67 ;  /* 0x0c5e1a99282c7824 */ /* 0x000fe200078e0243 */
[----:B------:R-:W-:Y:S01]  /*111e0*/  SHF.L.W.U32.HI R67, R14, 0x1, R74 ;  /* 0x000000010e437819 */ /* 0x000fe20000010e4a */
[C---:B------:R-:W-:Y:S01]  /*111f0*/  IMAD.WIDE.U32 R14, R40.reuse, -0x1b799c77, RZ ;  /* 0xe4866389280e7825 */ /* 0x040fe200078e00ff */
[----:B------:R-:W-:Y:S02]  /*11200*/  SHF.R.S32.HI R14, RZ, 0x1f, R66 ;  /* 0x0000001fff0e7819 */ /* 0x000fe40000011442 */
[----:B------:R-:W-:Y:S01]  /*11210*/  IADD3 R67, PT, PT, R67, R44, RZ ;  /* 0x0000002c43437210 */ /* 0x000fe20007ffe0ff */
[----:B------:R-:W-:Y:S01]  /*11220*/  IMAD R79, R40, -0x782df87e, R79 ;  /* 0x87d20782284f7824 */ /* 0x000fe200078e024f */
[----:B------:R-:W-:Y:S01]  /*11230*/  IADD3.X R14, PT, PT, R14, -0x1, RZ, P0, P1 ;  /* 0xffffffff0e0e7810 */ /* 0x000fe200007e24ff */
[----:B------:R-:W-:Y:S01]  /*11240*/  IMAD.SHL.U32 R48, R24, 0x2, RZ ;  /* 0x0000000218307824 */ /* 0x000fe200078e00ff */
[----:B------:R-:W-:Y:S01]  /*11250*/  SHF.R.U64 R80, R20, 0x1f, R33 ;  /* 0x0000001f14507819 */ /* 0x000fe20000001221 */
[----:B------:R-:W-:Y:S01]  /*11260*/  IMAD.IADD R44, R15, 0x1, R79 ;  /* 0x000000010f2c7824 */ /* 0x000fe200078e024f */
[----:B------:R-:W-:Y:S01]  /*11270*/  SHF.R.S32.HI R66, RZ, 0x1f, R77 ;  /* 0x0000001fff427819 */ /* 0x000fe2000001144d */
[----:B------:R-:W-:Y:S01]  /*11280*/  IMAD.SHL.U32 R15, R56, 0x2, RZ ;  /* 0x00000002380f7824 */ /* 0x000fe200078e00ff */
[----:B------:R-:W-:Y:S01]  /*11290*/  LOP3.LUT R33, R48, 0xfffffffe, RZ, 0xc0, !PT ;  /* 0xfffffffe30217812 */ /* 0x000fe200078ec0ff */
[----:B------:R-:W-:Y:S01]  /*112a0*/  IMAD R77, R42, R38, RZ ;  /* 0x000000262a4d7224 */ /* 0x000fe200078e02ff */
[----:B------:R-:W-:Y:S01]  /*112b0*/  SHF.R.S32.HI R48, RZ, 0x1f, R14 ;  /* 0x0000001fff307819 */ /* 0x000fe2000001140e */
[----:B------:R-:W-:Y:S01]  /*112c0*/  IMAD R57, R40, -0x7ff8138b, R57 ;  /* 0x8007ec7528397824 */ /* 0x000fe200078e0239 */
[----:B------:R-:W-:Y:S01]  /*112d0*/  LOP3.LUT R15, R15, 0xfffffffe, RZ, 0xc0, !PT ;  /* 0xfffffffe0f0f7812 */ /* 0x000fe200078ec0ff */
[----:B------:R-:W-:Y:S01]  /*112e0*/  IMAD R67, R44, 0x6871ca8d, R67 ;  /* 0x6871ca8d2c437824 */ /* 0x000fe200078e0243 */
[----:B------:R-:W-:-:S02]  /*112f0*/  IADD3 R48, P1, P0, R48, 0x7e7ea7a3, R53 ;  /* 0x7e7ea7a330307810 */ /* 0x000fc4000783e035 */
[----:B------:R-:W-:Y:S01]  /*11300*/  LOP3.LUT R53, R15, 0x1, R78, 0xf8, !PT ;  /* 0x000000010f357812 */ /* 0x000fe200078ef84e */
[----:B------:R-:W-:Y:S01]  /*11310*/  IMAD R78, R42, R36, RZ ;  /* 0x000000242a4e7224 */ /* 0x000fe200078e02ff */
[----:B------:R-:W-:Y:S01]  /*11320*/  LOP3.LUT R56, R33, 0x1, R80, 0xf8, !PT ;  /* 0x0000000121387812 */ /* 0x000fe200078ef850 */
[C---:B------:R-:W-:Y:S01]  /*11330*/  IMAD R15, R45.reuse, R38, RZ ;  /* 0x000000262d0f7224 */ /* 0x040fe200078e02ff */
[----:B------:R-:W-:Y:S01]  /*11340*/  IADD3.X R66, PT, PT, R66, -0x1, RZ, P2, P3 ;  /* 0xffffffff42427810 */ /* 0x000fe200017e64ff */
[C---:B------:R-:W-:Y:S01]  /*11350*/  IMAD R80, R45.reuse, R36, R77 ;  /* 0x000000242d507224 */ /* 0x040fe200078e024d */
[----:B------:R-:W-:Y:S01]  /*11360*/  IADD3 RZ, P5, PT, RZ, R82, RZ ;  /* 0x00000052ffff7210 */ /* 0x000fe20007fbe0ff */
[-C--:B------:R-:W-:Y:S01]  /*11370*/  IMAD R78, R45, R39.reuse, R78 ;  /* 0x000000272d4e7224 */ /* 0x080fe200078e024e */
[--C-:B------:R-:W-:Y:S01]  /*11380*/  SHF.R.S32.HI R33, RZ, 0x1f, R66.reuse ;  /* 0x0000001fff217819 */ /* 0x100fe20000011442 */
[C---:B------:R-:W-:Y:S01]  /*11390*/  IMAD R15, R49.reuse, R36, R15 ;  /* 0x00000024310f7224 */ /* 0x040fe200078e020f */
[----:B------:R-:W-:Y:S01]  /*113a0*/  SHF.R.S32.HI R66, RZ, 0x1f, R66 ;  /* 0x0000001fff427819 */ /* 0x000fe20000011442 */
[----:B------:R-:W-:Y:S01]  /*113b0*/  IMAD R79, R49, R39, R80 ;  /* 0x00000027314f7224 */ /* 0x000fe200078e0250 */
[----:B------:R-:W-:Y:S01]  /*113c0*/  IADD3 R33, P2, P3, R33, 0x7e7ea7a3, R46 ;  /* 0x7e7ea7a321217810 */ /* 0x000fe20007b5e02e */
[----:B------:R-:W-:-:S02]  /*113d0*/  IMAD R77, R49, R37, R78 ;  /* 0x00000025314d7224 */ /* 0x000fc400078e024e */
[----:B------:R-:W-:Y:S01]  /*113e0*/  IMAD R78, R32, R39, R15 ;  /* 0x00000027204e7224 */ /* 0x000fe200078e020f */
[----:B------:R-:W-:Y:S01]  /*113f0*/  IADD3.X R66, PT, PT, R66, -0x1, RZ, P2, P3 ;  /* 0xffffffff42427810 */ /* 0x000fe200017e64ff */
[C---:B------:R-:W-:Y:S01]  /*11400*/  IMAD R15, R32.reuse, R36, R81 ;  /* 0x00000024200f7224 */ /* 0x040fe200078e0251 */
[----:B------:R-:W-:Y:S01]  /*11410*/  SHF.R.S32.HI R36, RZ, 0x1f, R14 ;  /* 0x0000001fff247819 */ /* 0x000fe2000001140e */
[----:B------:R-:W-:Y:S01]  /*11420*/  IMAD R79, R32, R37, R79 ;  /* 0x00000025204f7224 */ /* 0x000fe200078e024f */
[----:B------:R-:W-:Y:S01]  /*11430*/  SHF.L.W.U32.HI R46, R74, 0x1, R77 ;  /* 0x000000014a2e7819 */ /* 0x000fe20000010e4d */
[----:B------:R-:W-:Y:S01]  /*11440*/  IMAD R37, R49, R42, RZ ;  /* 0x0000002a31257224 */ /* 0x000fe200078e02ff */
[----:B------:R-:W-:Y:S01]  /*11450*/  IADD3.X R36, PT, PT, R36, -0x1, RZ, P1, P0 ;  /* 0xffffffff24247810 */ /* 0x000fe20000fe04ff */
[-C--:B------:R-:W-:Y:S01]  /*11460*/  IMAD R81, R38, R38.reuse, RZ ;  /* 0x0000002626517224 */ /* 0x080fe200078e02ff */
[----:B------:R-:W-:Y:S01]  /*11470*/  IADD3 RZ, P0, PT, RZ, R53, RZ ;  /* 0x00000035ffff7210 */ /* 0x000fe20007f1e0ff */
[----:B------:R-:W-:Y:S01]  /*11480*/  IMAD R14, R32, R38, R37 ;  /* 0x00000026200e7224 */ /* 0x000fe200078e0225 */
[----:B------:R-:W-:Y:S01]  /*11490*/  LOP3.LUT R37, R76, 0x1, RZ, 0xc0, !PT ;  /* 0x000000014c257812 */ /* 0x000fe200078ec0ff */
[----:B------:R-:W-:Y:S01]  /*114a0*/  IMAD R67, R67, -0x1b799c77, RZ ;  /* 0xe486638943437824 */ /* 0x000fe200078e02ff */
[----:B------:R-:W-:-:S02]  /*114b0*/  SHF.R.S32.HI R38, RZ, 0x1f, R66 ;  /* 0x0000001fff267819 */ /* 0x000fc40000011442 */
[----:B------:R-:W-:Y:S02]  /*114c0*/  SHF.R.S32.HI R39, RZ, 0x1f, R36 ;  /* 0x0000001fff277819 */ /* 0x000fe40000011424 */
[----:B------:R-:W-:Y:S02]  /*114d0*/  IADD3.X R37, PT, PT, R37, R52, R52, P0, P5 ;  /* 0x0000003425257210 */ /* 0x000fe400007ea434 */
[----:B------:R-:W-:Y:S02]  /*114e0*/  IADD3 R46, P1, PT, R81, R46, RZ ;  /* 0x0000002e512e7210 */ /* 0x000fe40007f3e0ff */
[----:B------:R-:W-:Y:S02]  /*114f0*/  IADD3 R38, P0, P2, R55, 0x47afba4a, R38 ;  /* 0x47afba4a37267810 */ /* 0x000fe40007a1e026 */
[----:B------:R-:W-:Y:S01]  /*11500*/  IADD3 R52, P3, P5, R54, 0x47afba4a, R39 ;  /* 0x47afba4a36347810 */ /* 0x000fe20007d7e027 */
[----:B------:R-:W-:Y:S01]  /*11510*/  IMAD R39, R49, R45, RZ ;  /* 0x0000002d31277224 */ /* 0x000fe200078e02ff */
[----:B------:R-:W-:-:S02]  /*11520*/  SHF.L.W.U32.HI R55, R79, 0x1, R78 ;  /* 0x000000014f377819 */ /* 0x000fc40000010e4e */
[----:B------:R-:W-:Y:S01]  /*11530*/  SHF.L.W.U32.HI R74, R77, 0x1, R79 ;  /* 0x000000014d4a7819 */ /* 0x000fe20000010e4f */
[----:B------:R-:W-:Y:S01]  /*11540*/  IMAD R79, R42, R45, RZ ;  /* 0x0000002d2a4f7224 */ /* 0x000fe200078e02ff */
[----:B------:R-:W-:Y:S01]  /*11550*/  SHF.L.W.U32.HI R54, R78, 0x1, R15 ;  /* 0x000000014e367819 */ /* 0x000fe20000010e0f */
[----:B------:R-:W-:Y:S01]  /*11560*/  IMAD R78, R34, 0xdf490f1, RZ ;  /* 0x0df490f1224e7824 */ /* 0x000fe200078e02ff */
[----:B------:R-:W-:Y:S01]  /*11570*/  SHF.R.S32.HI R76, RZ, 0x1f, R36 ;  /* 0x0000001fff4c7819 */ /* 0x000fe20000011424 */
[----:B------:R-:W-:Y:S02]  /*11580*/  IMAD.X R77, RZ, RZ, RZ, P1 ;  /* 0x000000ffff4d7224 */ /* 0x000fe400008e06ff */
[-C--:B------:R-:W-:Y:S01]  /*11590*/  IMAD R39, R32, R42.reuse, R39 ;  /* 0x0000002a20277224 */ /* 0x080fe200078e0227 */
[----:B------:R-:W-:Y:S01]  /*115a0*/  IADD3.X R76, PT, PT, RZ, -0x1, R76, P3, P5 ;  /* 0xffffffffff4c7810 */ /* 0x000fe20001fea44c */
[----:B------:R-:W-:Y:S01]  /*115b0*/  IMAD R55, R42, R42, R55 ;  /* 0x0000002a2a377224 */ /* 0x000fe200078e0237 */
[----:B------:R-:W-:Y:S01]  /*115c0*/  SHF.L.W.U32.HI R42, R15, 0x1, R14 ;  /* 0x000000010f2a7819 */ /* 0x000fe20000010e0e */
[----:B------:R-:W-:Y:S01]  /*115d0*/  IMAD R34, R34, 0x47b01102, RZ ;  /* 0x47b0110222227824 */ /* 0x000fe200078e02ff */
[----:B------:R-:W-:Y:S01]  /*115e0*/  IADD3 R74, P1, PT, R74, R77, RZ ;  /* 0x0000004d4a4a7210 */ /* 0x000fe20007f3e0ff */
[----:B------:R-:W-:Y:S01]  /*115f0*/  IMAD.U32 R54, R79, 0x2, R54 ;  /* 0x000000024f367824 */ /* 0x000fe200078e0036 */
[----:B------:R-:W-:Y:S01]  /*11600*/  IADD3 RZ, P3, PT, RZ, R56, RZ ;  /* 0x00000038ffff7210 */ /* 0x000fe20007f7e0ff */
[----:B------:R-:W-:-:S02]  /*11610*/  IMAD R15, R35, -0x47afba4a, R78 ;  /* 0xb85045b6230f7824 */ /* 0x000fc400078e024e */
[-C--:B------:R-:W-:Y:S02]  /*11620*/  IMAD R79, R45, R45.reuse, RZ ;  /* 0x0000002d2d4f7224 */ /* 0x080fe400078e02ff */
[----:B------:R-:W-:Y:S02]  /*11630*/  IMAD R77, R35, -0x1ece5fd7, R34 ;  /* 0xe131a029234d7824 */ /* 0x000fe400078e0222 */
[C---:B------:R-:W-:Y:S01]  /*11640*/  IMAD R15, R40.reuse, 0x681240c5, R15 ;  /* 0x681240c5280f7824 */ /* 0x040fe200078e020f */
[----:B------:R-:W-:Y:S01]  /*11650*/  IADD3 R42, P5, PT, R79, R42, RZ ;  /* 0x0000002a4f2a7210 */ /* 0x000fe20007fbe0ff */
[----:B------:R-:W-:Y:S02]  /*11660*/  IMAD R79, R40, 0x432eb066, R77 ;  /* 0x432eb066284f7824 */ /* 0x000fe400078e024d */
[----:B------:R-:W-:Y:S01]  /*11670*/  IMAD R78, R32, R45, RZ ;  /* 0x0000002d204e7224 */ /* 0x000fe200078e02ff */
[----:B------:R-:W-:Y:S01]  /*11680*/  SHF.L.W.U32.HI R45, R14, 0x1, R39 ;  /* 0x000000010e2d7819 */ /* 0x000fe20000010e27 */
[----:B------:R-:W-:-:S02]  /*11690*/  IMAD R77, R44, -0x687e956f, R15 ;  /* 0x97816a912c4d7824 */ /* 0x000fc400078e020f */
[----:B------:R-:W-:Y:S01]  /*116a0*/  IMAD R15, R49, R32, RZ ;  /* 0x00000020310f7224 */ /* 0x000fe200078e02ff */
[----:B------:R-:W-:Y:S01]  /*116b0*/  SHF.L.W.U32.HI R36, R39, 0x1, R78 ;  /* 0x0000000127247819 */ /* 0x000fe20000010e4e */
[----:B------:R-:W-:Y:S01]  /*116c0*/  IMAD R34, R44, 0x3c208c16, R57 ;  /* 0x3c208c162c227824 */ /* 0x000fe200078e0239 */
[----:B------:R-:W-:Y:S01]  /*116d0*/  SHF.L.W.U32.HI R57, R78, 0x1, RZ ;  /* 0x000000014e397819 */ /* 0x000fe20000010eff */
[----:B------:R-:W-:Y:S02]  /*116e0*/  IMAD R79, R44, -0x7e7ea7a3, R79 ;  /* 0x8181585d2c4f7824 */ /* 0x000fe400078e024f */
[----:B------:R-:W-:Y:S02]  /*116f0*/  IMAD.SHL.U32 R78, R15, 0x2, RZ ;  /* 0x000000020f4e7824 */ /* 0x000fe400078e00ff */
[C---:B------:R-:W-:Y:S02]  /*11700*/  IMAD R77, R34.reuse, -0x7ff8138b, R77 ;  /* 0x8007ec75224d7824 */ /* 0x040fe400078e024d */
[----:B------:R-:W-:-:S04]  /*11710*/  IMAD.WIDE.U32 R14, R34, -0x1b799c77, RZ ;  /* 0xe4866389220e7825 */ /* 0x000fc800078e00ff */
[C---:B------:R-:W-:Y:S02]  /*11720*/  IMAD R67, R34.reuse, -0x782df87e, R67 ;  /* 0x87d2078222437824 */ /* 0x040fe400078e0243 */
[----:B------:R-:W-:Y:S01]  /*11730*/  IMAD R39, R49, R49, R36 ;  /* 0x0000003131277224 */ /* 0x000fe200078e0224 */
[----:B------:R-:W-:Y:S01]  /*11740*/  LOP3.LUT R36, R57, R78, RZ, 0xfc, !PT ;  /* 0x0000004e39247212 */ /* 0x000fe200078efcff */
[----:B------:R-:W-:Y:S01]  /*11750*/  IMAD R79, R34, 0xc5e1a99, R79 ;  /* 0x0c5e1a99224f7824 */ /* 0x000fe200078e024f */
[--C-:B------:R-:W-:Y:S01]  /*11760*/  SHF.R.S32.HI R49, RZ, 0x1f, R76.reuse ;  /* 0x0000001fff317819 */ /* 0x100fe2000001144c */
[----:B------:R-:W-:Y:S01]  /*11770*/  IMAD.X R14, RZ, RZ, RZ, P1 ;  /* 0x000000ffff0e7224 */ /* 0x000fe200008e06ff */
[----:B------:R-:W-:Y:S01]  /*11780*/  IADD3 R57, PT, PT, R46, R77, RZ ;  /* 0x0000004d2e397210 */ /* 0x000fe20007ffe0ff */
[----:B------:R-:W-:Y:S01]  /*11790*/  IMAD.IADD R46, R15, 0x1, R67 ;  /* 0x000000010f2e7824 */ /* 0x000fe200078e0243 */
[----:B------:R-:W-:Y:S01]  /*117a0*/  IADD3 R49, P1, P6, R56, 0x1ece5fd7, R49 ;  /* 0x1ece5fd738317810 */ /* 0x000fe20007e3e031 */
[----:B------:R-:W-:Y:S01]  /*117b0*/  IMAD.IADD R15, R74, 0x1, R79 ;  /* 0x000000014a0f7824 */ /* 0x000fe200078e024f */
[----:B------:R-:W-:Y:S01]  /*117c0*/  SHF.L.U64.HI R74, R24, 0x1, R41 ;  /* 0x00000001184a7819 */ /* 0x000fe20000010229 */
[----:B------:R-:W-:Y:S01]  /*117d0*/  IMAD.X R56, RZ, RZ, RZ, P5 ;  /* 0x000000ffff387224 */ /* 0x000fe200028e06ff */
[----:B------:R-:W-:Y:S01]  /*117e0*/  SHF.R.S32.HI R76, RZ, 0x1f, R76 ;  /* 0x0000001fff4c7819 */ /* 0x000fe2000001144c */
[----:B------:R-:W-:Y:S01]  /*117f0*/  IMAD R35, R35, 0x30644e72, RZ ;  /* 0x30644e7223237824 */ /* 0x000fe200078e02ff */
[----:B------:R-:W-:Y:S01]  /*11800*/  LOP3.LUT R74, R74, 0x1, RZ, 0xc0, !PT ;  /* 0x000000014a4a7812 */ /* 0x000fe200078ec0ff */
[----:B------:R-:W-:Y:S01]  /*11810*/  IMAD.IADD R14, R14, 0x1, R55 ;  /* 0x000000010e0e7824 */ /* 0x000fe200078e0237 */
[----:B------:R-:W-:Y:S01]  /*11820*/  IADD3.X R55, PT, PT, RZ, -0x1, R76, P1, P6 ;  /* 0xffffffffff377810 */ /* 0x000fe20000fec44c */
[C---:B------:R-:W-:Y:S01]  /*11830*/  IMAD R41, R40.reuse, 0xdf490f1, RZ ;  /* 0x0df490f128297824 */ /* 0x040fe200078e02ff */
[----:B------:R-:W-:Y:S01]  /*11840*/  IADD3 R56, P1, PT, R45, R56, RZ ;  /* 0x000000382d387210 */ /* 0x000fe20007f3e0ff */
[----:B------:R-:W-:Y:S01]  /*11850*/  IMAD R77, R40, 0x47b01102, RZ ;  /* 0x47b01102284d7824 */ /* 0x000fe200078e02ff */
[----:B------:R-:W-:Y:S01]  /*11860*/  LOP3.LUT R45, R35, 0xfffffffe, RZ, 0xc0, !PT ;  /* 0xfffffffe232d7812 */ /* 0x000fe200078ec0ff */
[----:B------:R-:W-:Y:S01]  /*11870*/  IMAD R41, R44, -0x47afba4a, R41 ;  /* 0xb85045b62c297824 */ /* 0x000fe200078e0229 */
[----:B------:R-:W-:Y:S01]  /*11880*/  SHF.R.S32.HI R67, RZ, 0x1f, R66 ;  /* 0x0000001fff437819 */ /* 0x000fe20000011442 */
[----:B------:R-:W-:Y:S01]  /*11890*/  IMAD R15, R46, 0x6871ca8d, R15 ;  /* 0x6871ca8d2e0f7824 */ /* 0x000fe200078e020f */
[----:B------:R-:W-:Y:S01]  /*118a0*/  IADD3.X R74, PT, PT, R74, R21, R21, P3, P4 ;  /* 0x000000154a4a7210 */ /* 0x000fe20001fe8415 */
[----:B------:R-:W-:Y:S01]  /*118b0*/  IMAD R79, R34, 0x681240c5, R41 ;  /* 0x681240c5224f7824 */ /* 0x000fe200078e0229 */
[----:B------:R-:W-:Y:S01]  /*118c0*/  SHF.R.S32.HI R35, RZ, 0x1f, R55 ;  /* 0x0000001fff237819 */ /* 0x000fe20000011437 */
[----:B------:R-:W-:Y:S01]  /*118d0*/  IMAD R41, R46, 0x3c208c16, R57 ;  /* 0x3c208c162e297824 */ /* 0x000fe200078e0239 */
[----:B------:R-:W-:Y:S01]  /*118e0*/  IADD3.X R67, PT, PT, RZ, -0x1, R67, P0, P2 ;  /* 0xffffffffff437810 */ /* 0x000fe200007e4443 */
[----:B------:R-:W-:Y:S01]  /*118f0*/  IMAD R66, R15, -0x1b799c77, RZ ;  /* 0xe48663890f427824 */ /* 0x000fe200078e02ff */
[----:B------:R-:W-:Y:S01]  /*11900*/  IADD3 R35, P4, P5, R74, -0x30644e72, R35 ;  /* 0xcf9bb18e4a237810 */ /* 0x000fe20007d9e023 */
[----:B------:R-:W-:Y:S01]  /*11910*/  IMAD R74, R46, -0x687e956f, R79 ;  /* 0x97816a912e4a7824 */ /* 0x000fe200078e024f */
[----:B------:R-:W-:Y:S01]  /*11920*/  SHF.R.S32.HI R55, RZ, 0x1f, R55 ;  /* 0x0000001fff377819 */ /* 0x000fe20000011437 */
[C---:B------:R-:W-:Y:S01]  /*11930*/  IMAD R77, R44.reuse, -0x1ece5fd7, R77 ;  /* 0xe131a0292c4d7824 */ /* 0x040fe200078e024d */
[----:B------:R-:W-:Y:S01]  /*11940*/  SHF.R.S32.HI R40, RZ, 0x1f, R67 ;  /* 0x0000001fff287819 */ /* 0x000fe20000011443 */
[----:B------:R-:W-:Y:S01]  /*11950*/  IMAD R44, R44, 0x30644e72, RZ ;  /* 0x30644e722c2c7824 */ /* 0x000fe200078e02ff */
[----:B------:R-:W-:Y:S01]  /*11960*/  IADD3.X R55, PT, PT, RZ, -0x1, R55, P4, P5 ;  /* 0xffffffffff377810 */ /* 0x000fe200027ea437 */
[----:B------:R-:W-:Y:S01]  /*11970*/  IMAD R77, R34, 0x432eb066, R77 ;  /* 0x432eb066224d7824 */ /* 0x000fe200078e024d */
[----:B------:R-:W-:-:S02]  /*11980*/  IADD3 R53, P2, P4, R53, 0x1ece5fd7, R40 ;  /* 0x1ece5fd735357810 */ /* 0x000fc40007c5e028 */
[----:B------:R-:W-:Y:S02]  /*11990*/  LOP3.LUT R40, R55, 0xd87cfd47, RZ, 0xc0, !PT ;  /* 0xd87cfd4737287812 */ /* 0x000fe400078ec0ff */
[----:B------:R-:W-:Y:S01]  /*119a0*/  IADD3 R45, P3, PT, R45, R14, RZ ;  /* 0x0000000e2d2d7210 */ /* 0x000fe20007f7e0ff */
[----:B------:R-:W-:Y:S01]  /*119b0*/  IMAD.WIDE.U32 R14, R41, -0x1b799c77, RZ ;  /* 0xe4866389290e7825 */ /* 0x000fe200078e00ff */
[----:B------:R-:W-:Y:S02]  /*119c0*/  IADD3 R43, P0, PT, R40, R43, RZ ;  /* 0x0000002b282b7210 */ /* 0x000fe40007f1e0ff */
[----:B------:R-:W-:Y:S01]  /*119d0*/  LOP3.LUT R40, R55, 0x3c208c16, RZ, 0xc0, !PT ;  /* 0x3c208c1637287812 */ /* 0x000fe200078ec0ff */
[----:B------:R-:W-:Y:S02]  /*119e0*/  IMAD R14, R41, -0x782df87e, R66 ;  /* 0x87d20782290e7824 */ /* 0x000fe400078e0242 */
[----:B------:R-:W-:Y:S01]  /*119f0*/  IMAD.IADD R66, R45, 0x1, R74 ;  /* 0x000000012d427824 */ /* 0x000fe200078e024a */
[----:B------:R-:W-:Y:S01]  /*11a00*/  SHF.R.S32.HI R45, RZ, 0x1f, R67 ;  /* 0x0000001fff2d7819 */ /* 0x000fe20000011443 */
[----:B------:R-:W-:Y:S01]  /*11a10*/  IMAD.X R57, RZ, RZ, RZ, P0 ;  /* 0x000000ffff397224 */ /* 0x000fe200000e06ff */
[----:B------:R-:W-:Y:S01]  /*11a20*/  IADD3 R14, PT, PT, R15, R14, RZ ;  /* 0x0000000e0f0e7210 */ /* 0x000fe20007ffe0ff */
[----:B------:R-:W-:Y:S01]  /*11a30*/  IMAD.X R15, RZ, RZ, RZ, P3 ;  /* 0x000000ffff0f7224 */ /* 0x000fe200018e06ff */
[----:B------:R-:W-:Y:S01]  /*11a40*/  IADD3.X R45, PT, PT, RZ, -0x1, R45, P2, P4 ;  /* 0xffffffffff2d7810 */ /* 0x000fe200017e842d */
[----:B------:R-:W-:Y:S01]  /*11a50*/  IMAD R74, R46, -0x7e7ea7a3, R77 ;  /* 0x8181585d2e4a7824 */ /* 0x000fe200078e024d */
[----:B------:R-:W-:Y:S01]  /*11a60*/  IADD3 R47, P0, P2, R57, R40, R47 ;  /* 0x00000028392f7210 */ /* 0x000fe20007a1e02f */
[----:B------:R-:W-:Y:S01]  /*11a70*/  IMAD R77, R41, -0x7ff8138b, R66 ;  /* 0x8007ec75294d7824 */ /* 0x000fe200078e0242 */
[----:B------:R-:W-:Y:S01]  /*11a80*/  IADD3 R54, P3, PT, R15, R54, RZ ;  /* 0x000000360f367210 */ /* 0x000fe20007f7e0ff */
[----:B------:R-:W-:Y:S01]  /*11a90*/  IMAD R67, R41, 0xc5e1a99, R74 ;  /* 0x0c5e1a9929437824 */ /* 0x000fe200078e024a */
[----:B------:R-:W-:Y:S01]  /*11aa0*/  SHF.R.S32.HI R40, RZ, 0x1f, R45 ;  /* 0x0000001fff287819 */ /* 0x000fe2000001142d */
[----:B------:R-:W-:Y:S01]  /*11ab0*/  IMAD R81, R47, R47, RZ ;  /* 0x0000002f2f517224 */ /* 0x000fe200078e02ff */
[----:B------:R-:W-:Y:S01]  /*11ac0*/  LOP3.LUT R15, R55, 0x6871ca8d, RZ, 0xc0, !PT ;  /* 0x6871ca8d370f7812 */ /* 0x000fe200078ec0ff */
[----:B------:R-:W-:Y:S01]  /*11ad0*/  IMAD.IADD R67, R54, 0x1, R67 ;  /* 0x0000000136437824 */ /* 0x000fe200078e0243 */
[----:B------:R-:W-:-:S02]  /*11ae0*/  IADD3.X R57, PT, PT, RZ, RZ, RZ, P0, P2 ;  /* 0x000000ffff397210 */ /* 0x000fc400007e44ff */
[----:B------:R-:W-:Y:S01]  /*11af0*/  IADD3 R40, P0, P2, R37, -0x30644e72, R40 ;  /* 0xcf9bb18e25287810 */ /* 0x000fe20007a1e028 */
[----:B------:R-:W-:Y:S01]  /*11b00*/  IMAD R37, R34, 0xdf490f1, RZ ;  /* 0x0df490f122257824 */ /* 0x000fe200078e02ff */
[----:B------:R-:W-:Y:S01]  /*11b10*/  IADD3 R50, P4, P5, R57, R15, R50 ;  /* 0x0000000f39327210 */ /* 0x000fe20007d9e032 */
[----:B------:R-:W-:Y:S01]  /*11b20*/  IMAD R67, R14, 0x6871ca8d, R67 ;  /* 0x6871ca8d0e437824 */ /* 0x000fe200078e0243 */
[----:B------:R-:W-:Y:S01]  /*11b30*/  LOP3.LUT R15, R44, 0xfffffffe, RZ, 0xc0, !PT ;  /* 0xfffffffe2c0f7812 */ /* 0x000fe200078ec0ff */
[----:B------:R-:W-:Y:S01]  /*11b40*/  IMAD R74, R46, -0x47afba4a, R37 ;  /* 0xb85045b62e4a7824 */ /* 0x000fe200078e0225 */
[----:B------:R-:W-:Y:S01]  /*11b50*/  LOP3.LUT R44, R55, 0x97816a91, RZ, 0xc0, !PT ;  /* 0x97816a91372c7812 */ /* 0x000fe200078ec0ff */
[----:B------:R-:W-:Y:S01]  /*11b60*/  IMAD.X R37, RZ, RZ, RZ, P3 ;  /* 0x000000ffff257224 */ /* 0x000fe200018e06ff */
[----:B------:R-:W-:Y:S01]  /*11b70*/  IADD3.X R54, PT, PT, RZ, RZ, RZ, P4, P5 ;  /* 0x000000ffff367210 */ /* 0x000fe200027ea4ff */
[----:B------:R-:W-:Y:S01]  /*11b80*/  IMAD R74, R41, 0x681240c5, R74 ;  /* 0x681240c5294a7824 */ /* 0x000fe200078e024a */
[----:B------:R-:W-:Y:S01]  /*11b90*/  SHF.R.S32.HI R45, RZ, 0x1f, R45 ;  /* 0x0000001fff2d7819 */ /* 0x000fe2000001142d */
[----:B------:R-:W-:Y:S01]  /*11ba0*/  IMAD R66, R50, R43, RZ ;  /* 0x0000002b32427224 */ /* 0x000fe200078e02ff */
[----:B------:R-:W-:-:S02]  /*11bb0*/  IADD3 R51, P3, P6, R54, R44, R51 ;  /* 0x0000002c36337210 */ /* 0x000fc40007e7e033 */
[----:B------:R-:W-:Y:S02]  /*11bc0*/  IADD3 R15, P4, P5, R37, R42, R15 ;  /* 0x0000002a250f7210 */ /* 0x000fe40007d9e00f */
[----:B------:R-:W-:Y:S01]  /*11bd0*/  LOP3.LUT R57, R55, 0x8181585d, RZ, 0xc0, !PT ;  /* 0x8181585d37397812 */ /* 0x000fe200078ec0ff */
[----:B------:R-:W-:Y:S01]  /*11be0*/  IMAD R83, R51, R47, RZ ;  /* 0x0000002f33537224 */ /* 0x000fe200078e02ff */
[----:B------:R-:W-:Y:S01]  /*11bf0*/  IADD3.X R42, PT, PT, RZ, RZ, RZ, P3, P6 ;  /* 0x000000ffff2a7210 */ /* 0x000fe20001fec4ff */
[----:B------:R-:W-:Y:S01]  /*11c00*/  IMAD.IADD R15, R15, 0x1, R74 ;  /* 0x000000010f0f7824 */ /* 0x000fe200078e024a */
[----:B------:R-:W-:Y:S02]  /*11c10*/  IADD3.X R45, PT, PT, RZ, -0x1, R45, P0, P2 ;  /* 0xffffffffff2d7810 */ /* 0x000fe400007e442d */
[----:B------:R-:W-:Y:S01]  /*11c20*/  IADD3 R48, P0, P3, R42, R57, R48 ;  /* 0x000000392a307210 */ /* 0x000fe20007b1e030 */
[----:B------:R-:W-:Y:S01]  /*11c30*/  IMAD R57, R34, 0x47b01102, RZ ;  /* 0x47b0110222397824 */ /* 0x000fe200078e02ff */
[----:B------:R-:W-:Y:S01]  /*11c40*/  LOP3.LUT R37, R45, 0xd87cfd47, RZ, 0xc0, !PT ;  /* 0xd87cfd472d257812 */ /* 0x000fe200078ec0ff */
[----:B------:R-:W-:Y:S01]  /*11c50*/  IMAD R42, R14, 0x3c208c16, R77 ;  /* 0x3c208c160e2a7824 */ /* 0x000fe200078e024d */
[----:B------:R-:W-:Y:S01]  /*11c60*/  LOP3.LUT R77, R55, 0xb85045b6, RZ, 0xc0, !PT ;  /* 0xb85045b6374d7812 */ /* 0x000fe200078ec0ff */
[----:B------:R-:W-:Y:S01]  /*11c70*/  IMAD R44, R46, -0x1ece5fd7, R57 ;  /* 0xe131a0292e2c7824 */ /* 0x000fe200078e0239 */
[----:B------:R-:W-:Y:S01]  /*11c80*/  IADD3.X R34, PT, PT, RZ, RZ, RZ, P0, P3 ;  /* 0x000000ffff227210 */ /* 0x000fe200007e64ff */
[----:B------:R-:W-:Y:S01]  /*11c90*/  IMAD R83, R48, R43, R83 ;  /* 0x0000002b30537224 */ /* 0x000fe200078e0253 */
[----:B------:R-:W-:-:S02]  /*11ca0*/  IADD3.X R57, PT, PT, RZ, RZ, RZ, P4, P5 ;  /* 0x000000ffff397210 */ /* 0x000fc400027ea4ff */
[----:B------:R-:W-:Y:S01]  /*11cb0*/  IADD3 R52, P4, P6, R34, R77, R52 ;  /* 0x0000004d22347210 */ /* 0x000fe20007e9e034 */
[----:B------:R-:W-:Y:S01]  /*11cc0*/  IMAD R77, R41, 0x432eb066, R44 ;  /* 0x432eb066294d7824 */ /* 0x000fe200078e022c */
[----:B------:R-:W-:Y:S02]  /*11cd0*/  IADD3 R28, P2, PT, R37, R28, RZ ;  /* 0x0000001c251c7210 */ /* 0x000fe40007f5e0ff */
[----:B------:R-:W-:Y:S01]  /*11ce0*/  IADD3 R37, P3, PT, R42, 0x278302b9, RZ ;  /* 0x278302b92a257810 */ /* 0x000fe20007f7e0ff */
[----:B------:R-:W-:Y:S01]  /*11cf0*/  IMAD R86, R52, R52, RZ ;  /* 0x0000003434567224 */ /* 0x000fe200078e02ff */
[----:B------:R-:W-:Y:S01]  /*11d00*/  LOP3.LUT R34, R55, 0xe131a029, RZ, 0xc0, !PT ;  /* 0xe131a02937227812 */ /* 0x000fe200078ec0ff */
[----:B------:R-:W-:Y:S01]  /*11d10*/  IMAD.X R54, RZ, RZ, RZ, P2 ;  /* 0x000000ffff367224 */ /* 0x000fe200010e06ff */
[----:B------:R-:W-:Y:S02]  /*11d20*/  IADD3.X R42, PT, PT, RZ, RZ, RZ, P4, P6 ;  /* 0x000000ffff2a7210 */ /* 0x000fe400027ec4ff */
[----:B------:R-:W-:-:S02]  /*11d30*/  IADD3 R56, P5, PT, R57, R56, RZ ;  /* 0x0000003839387210 */ /* 0x000fc40007fbe0ff */
[----:B------:R-:W-:Y:S02]  /*11d40*/  IADD3.X R44, PT, PT, RZ, -0x1, RZ, P3, !PT ;  /* 0xffffffffff2c7810 */ /* 0x000fe40001ffe4ff */
[----:B------:R-:W-:Y:S01]  /*11d50*/  IADD3 R49, P3, P4, R42, R34, R49 ;  /* 0x000000222a317210 */ /* 0x000fe20007c7e031 */
[----:B------:R-:W-:Y:S01]  /*11d60*/  IMAD.IADD R57, R56, 0x1, R77 ;  /* 0x0000000138397824 */ /* 0x000fe200078e024d */
[----:B------:R-:W-:Y:S01]  /*11d70*/  IADD3 R37, P0, PT, R37, -0x278302b9, RZ ;  /* 0xd87cfd4725257810 */ /* 0x000fe20007f1e0ff */
[----:B------:R-:W-:Y:S01]  /*11d80*/  IMAD R56, R46, 0x30644e72, RZ ;  /* 0x30644e722e387824 */ /* 0x000fe200078e02ff */
[----:B------:R-:W-:Y:S01]  /*11d90*/  IADD3.X R46, PT, PT, RZ, RZ, RZ, P3, P4 ;  /* 0x000000ffff2e7210 */ /* 0x000fe20001fe84ff */
[----:B------:R-:W-:Y:S01]  /*11da0*/  IMAD R77, R41, 0x47b01102, RZ ;  /* 0x47b01102294d7824 */ /* 0x000fe200078e02ff */
[----:B------:R-:W-:Y:S02]  /*11db0*/  IADD3 R37, P6, PT, R37, -R0, RZ ;  /* 0x8000000025257210 */ /* 0x000fe40007fde0ff */
[----:B------:R-:W-:Y:S01]  /*11dc0*/  LOP3.LUT R34, R55, 0x30644e72, RZ, 0xc0, !PT ;  /* 0x30644e7237227812 */ /* 0x000fe200078ec0ff */
[----:B------:R-:W-:Y:S01]  /*11dd0*/  IMAD.X R55, RZ, RZ, RZ, P5 ;  /* 0x000000ffff377224 */ /* 0x000fe200028e06ff */
[----:B------:R-:W-:-:S02]  /*11de0*/  IADD3 RZ, P3, P4, R49, RZ, RZ ;  /* 0x000000ff31ff7210 */ /* 0x000fc40007c7e0ff */
[----:B------:R-:W-:Y:S02]  /*11df0*/  SHF.R.S32.HI R0, RZ, 0x1f, R44 ;  /* 0x0000001fff007819 */ /* 0x000fe4000001142c */
[----:B------:R-:W-:Y:S02]  /*11e00*/  LOP3.LUT R42, R45, 0x3c208c16, RZ, 0xc0, !PT ;  /* 0x3c208c162d2a7812 */ /* 0x000fe400078ec0ff */
[----:B------:R-:W-:Y:S01]  /*11e10*/  IADD3.X R34, PT, PT, R46, R34, R35, P3, P4 ;  /* 0x000000222e227210 */ /* 0x000fe20001fe8423 */
[----:B------:R-:W-:Y:S01]  /*11e20*/  IMAD.X R46, RZ, RZ, R39, P1 ;  /* 0x000000ffff2e7224 */ /* 0x000fe200008e0627 */
[----:B------:R-:W-:Y:S01]  /*11e30*/  IADD3 R35, P2, P4, R67, -0x3c208c16, R0 ;  /* 0xc3df73ea43237810 */ /* 0x000fe20007c5e000 */
[----:B------:R-:W-:Y:S01]  /*11e40*/  IMAD.X R39, RZ, RZ, -0x1, P6 ;  /* 0xffffffffff277424 */ /* 0x000fe200030e06ff */
[----:B------:R-:W-:Y:S01]  /*11e50*/  IADD3 R29, P1, P3, R54, R42, R29 ;  /* 0x0000002a361d7210 */ /* 0x000fe20007b3e01d */
[----:B------:R-:W-:Y:S01]  /*11e60*/  IMAD.X R42, RZ, RZ, RZ, P0 ;  /* 0x000000ffff2a7224 */ /* 0x000fe200000e06ff */
[----:B------:R-:W-:Y:S01]  /*11e70*/  SHF.R.S32.HI R0, RZ, 0x1f, R44 ;  /* 0x0000001fff007819 */ /* 0x000fe2000001142c */
[----:B------:R-:W-:Y:S01]  /*11e80*/  IMAD R67, R41, 0xdf490f1, RZ ;  /* 0x0df490f129437824 */ /* 0x000fe200078e02ff */
[----:B------:R-:W-:Y:S01]  /*11e90*/  LOP3.LUT R56, R56, 0xfffffffe, RZ, 0xc0, !PT ;  /* 0xfffffffe38387812 */ /* 0x000fe200078ec0ff */
[----:B------:R-:W-:Y:S01]  /*11ea0*/  IMAD R54, R28, R28, RZ ;  /* 0x0000001c1c367224 */ /* 0x000fe200078e02ff */
[----:B------:R-:W-:Y:S01]  /*11eb0*/  IADD3.X R0, PT, PT, RZ, -0x1, R0, P2, P4 ;  /* 0xffffffffff007810 */ /* 0x000fe200017e8400 */
[----:B------:R-:W-:Y:S01]  /*11ec0*/  IMAD R67, R14, -0x47afba4a, R67 ;  /* 0xb85045b60e437824 */ /* 0x000fe200078e0243 */
[----:B------:R-:W-:Y:S01]  /*11ed0*/  IADD3 R56, P2, P4, R55, R56, R46 ;  /* 0x0000003837387210 */ /* 0x000fe20007c5e02e */
[----:B------:R-:W-:Y:S01]  /*11ee0*/  IMAD R46, R43, R43, RZ ;  /* 0x0000002b2b2e7224 */ /* 0x000fe200078e02ff */
[----:B------:R-:W-:Y:S01]  /*11ef0*/  IADD3 R42, P0, P5, R42, 0x3c208c16, R35 ;  /* 0x3c208c162a2a7810 */ /* 0x000fe20007d1e023 */
[----:B------:R-:W-:Y:S01]  /*11f00*/  IMAD R74, R29, R29, RZ ;  /* 0x0000001d1d4a7224 */ /* 0x000fe200078e02ff */
[----:B------:R-:W-:Y:S01]  /*11f10*/  SHF.R.S32.HI R35, RZ, 0x1f, R39 ;  /* 0x0000001fff237819 */ /* 0x000fe20000011427 */
[----:B------:R-:W-:Y:S01]  /*11f20*/  IMAD.IADD R56, R56, 0x1, R67 ;  /* 0x0000000138387824 */ /* 0x000fe200078e0243 */
[----:B------:R-:W-:-:S02]  /*11f30*/  IADD3.X R44, PT, PT, RZ, RZ, RZ, P1, P3 ;  /* 0x000000ffff2c7210 */ /* 0x000fc40000fe64ff */
[----:B------:R-:W-:Y:S02]  /*11f40*/  LOP3.LUT R55, R45, 0x6871ca8d, RZ, 0xc0, !PT ;  /* 0x6871ca8d2d377812 */ /* 0x000fe400078ec0ff */
[----:B------:R-:W-:Y:S02]  /*11f50*/  IADD3.X R41, PT, PT, RZ, RZ, RZ, P2, P4 ;  /* 0x000000ffff297210 */ /* 0x000fe400017e84ff */
[----:B------:R-:W-:Y:S01]  /*11f60*/  IADD3 R35, P1, P3, R42, R35, -R2 ;  /* 0x000000232a237210 */ /* 0x000fe20007b3e802 */
[----:B------:R-:W-:Y:S01]  /*11f70*/  IMAD R2, R14, -0x687e956f, R15 ;  /* 0x97816a910e027824 */ /* 0x000fe200078e020f */
[----:B------:R-:W-:Y:S01]  /*11f80*/  IADD3 R30, P2, P4, R44, R55, R30 ;  /* 0x000000372c1e7210 */ /* 0x000fe20007c5e01e */
[----:B------:R-:W-:Y:S01]  /*11f90*/  IMAD R55, R14, -0x1ece5fd7, R77 ;  /* 0xe131a0290e377824 */ /* 0x000fe200078e024d */
[----:B------:R-:W-:Y:S02]  /*11fa0*/  SHF.R.S32.HI R15, RZ, 0x1f, R0 ;  /* 0x0000001fff0f7819 */ /* 0x000fe40000011400 */
[----:B------:R-:W-:Y:S01]  /*11fb0*/  IADD3 R36, P6, PT, R41, R36, RZ ;  /* 0x0000002429247210 */ /* 0x000fe20007fde0ff */
[----:B------:R-:W-:Y:S01]  /*11fc0*/  IMAD R87, R30, R30, RZ ;  /* 0x0000001e1e577224 */ /* 0x000fe200078e02ff */
[----:B------:R-:W-:-:S02]  /*11fd0*/  IADD3.X R41, PT, PT, RZ, RZ, RZ, P2, P4 ;  /* 0x000000ffff297210 */ /* 0x000fc400017e84ff */
[----:B------:R-:W-:Y:S01]  /*11fe0*/  IADD3 R15, P4, P2, R2, -0x6871ca8d, R15 ;  /* 0x978e3573020f7810 */ /* 0x000fe20007a9e00f */
[----:B------:R-:W-:Y:S01]  /*11ff0*/  IMAD R2, R14, -0x7e7ea7a3, R57 ;  /* 0x8181585d0e027824 */ /* 0x000fe200078e0239 */
[----:B------:R-:W-:Y:S01]  /*12000*/  IADD3 R55, PT, PT, R36, R55, RZ ;  /* 0x0000003724377210 */ /* 0x000fe20007ffe0ff */
[----:B------:R-:W-:Y:S01]  /*12010*/  IMAD R57, R14, 0x30644e72, RZ ;  /* 0x30644e720e397824 */ /* 0x000fe200078e02ff */
[----:B------:R-:W-:Y:S01]  /*12020*/  LOP3.LUT R36, R45, 0x97816a91, RZ, 0xc0, !PT ;  /* 0x97816a912d247812 */ /* 0x000fe200078ec0ff */
[----:B------:R-:W-:Y:S01]  /*12030*/  IMAD R87, R54, 0x681240c5, R87 ;  /* 0x681240c536577824 */ /* 0x000fe200078e0257 */
[----:B------:R-:W-:Y:S02]  /*12040*/  IADD3.X R14, PT, PT, RZ, RZ, RZ, P0, P5 ;  /* 0x000000ffff0e7210 */ /* 0x000fe400007ea4ff */
[----:B------:R-:W-:Y:S01]  /*12050*/  SHF.R.S32.HI R42, RZ, 0x1f, R39 ;  /* 0x0000001fff2a7819 */ /* 0x000fe20000011427 */
[----:B------:R-:W-:Y:S01]  /*12060*/  IMAD R39, R43, R47, RZ ;  /* 0x0000002f2b277224 */ /* 0x000fe200078e02ff */
[----:B------:R-:W-:Y:S01]  /*12070*/  IADD3 R31, P0, P5, R41, R36, R31 ;  /* 0x00000024291f7210 */ /* 0x000fe20007d1e01f */
[----:B------:R-:W-:Y:S01]  /*12080*/  IMAD R41, R32, R32, RZ ;  /* 0x0000002020297224 */ /* 0x000fe200078e02ff */
[----:B------:R-:W-:Y:S01]  /*12090*/  LOP3.LUT R57, R57, 0xfffffffe, RZ, 0xc0, !PT ;  /* 0xfffffffe39397812 */ /* 0x000fe200078ec0ff */
[----:B------:R-:W-:Y:S01]  /*120a0*/  IMAD.X R36, RZ, RZ, RZ, P6 ;  /* 0x000000ffff247224 */ /* 0x000fe200030e06ff */
[----:B------:R-:W-:Y:S01]  /*120b0*/  IADD3.X R42, PT, PT, RZ, -0x1, R42, P1, P3 ;  /* 0xffffffffff2a7810 */ /* 0x000fe20000fe642a */
[-C--:B------:R-:W-:Y:S01]  /*120c0*/  IMAD R78, R30, R31.reuse, RZ ;  /* 0x0000001f1e4e7224 */ /* 0x080fe200078e02ff */
[----:B------:R-:W-:Y:S01]  /*120d0*/  IADD3 R32, P1, P3, R15, 0x6871ca8d, R14 ;  /* 0x6871ca8d0f207810 */ /* 0x000fe20007b3e00e */
[----:B------:R-:W-:Y:S01]  /*120e0*/  IMAD.SHL.U32 R15, R39, 0x2, RZ ;  /* 0x00000002270f7824 */ /* 0x000fe200078e00ff */
[----:B------:R-:W-:Y:S01]  /*120f0*/  IADD3.X R14, PT, PT, RZ, RZ, RZ, P0, P5 ;  /* 0x000000ffff0e7210 */ /* 0x000fe200007ea4ff */
[----:B------:R-:W-:Y:S01]  /*12100*/  IMAD R84, R31, R31, RZ ;  /* 0x0000001f1f547224 */ /* 0x000fe200078e02ff */
[----:B------:R-:W-:Y:S01]  /*12110*/  IADD3 R57, P0, P5, R36, R57, R41 ;  /* 0x0000003924397210 */ /* 0x000fe20007d1e029 */
[----:B------:R-:W-:Y:S01]  /*12120*/  IMAD R39, R15, -0x1b799c77, RZ ;  /* 0xe48663890f277824 */ /* 0x000fe200078e02ff */
[----:B------:R-:W-:-:S02]  /*12130*/  SHF.R.S32.HI R41, RZ, 0x1f, R0 ;  /* 0x0000001fff297819 */ /* 0x000fc40000011400 */
[C---:B------:R-:W-:Y:S01]  /*12140*/  LOP3.LUT R0, R45.reuse, 0x8181585d, RZ, 0xc0, !PT ;  /* 0x8181585d2d007812 */ /* 0x040fe200078ec0ff */
[----:B------:R-:W-:Y:S01]  /*12150*/  IMAD R39, R46, -0x782df87e, R39 ;  /* 0x87d207822e277824 */ /* 0x000fe200078e0227 */
[----:B------:R-:W-:Y:S02]  /*12160*/  IADD3.X R41, PT, PT, RZ, -0x1, R41, P4, P2 ;  /* 0xffffffffff297810 */ /* 0x000fe400027e4429 */
[----:B------:R-:W-:Y:S01]  /*12170*/  IADD3 R0, P2, P4, R14, R0, R33 ;  /* 0x000000000e007210 */ /* 0x000fe20007c5e021 */
[----:B------:R-:W-:Y:S01]  /*12180*/  IMAD.WIDE.U32 R14, R46, -0x1b799c77, RZ ;  /* 0xe48663892e0e7825 */ /* 0x000fe200078e00ff */
[----:B------:R-:W-:Y:S02]  /*12190*/  SHF.R.S32.HI R36, RZ, 0x1f, R42 ;  /* 0x0000001fff247819 */ /* 0x000fe4000001142a */
[----:B------:R-:W-:Y:S01]  /*121a0*/  IADD3.X R44, PT, PT, RZ, RZ, RZ, P2, P4 ;  /* 0x000000ffff2c7210 */ /* 0x000fe200017e84ff */
[----:B------:R-:W-:Y:S01]  /*121b0*/  IMAD R14, R28, R29, RZ ;  /* 0x0000001d1c0e7224 */ /* 0x000fe200078e02ff */
[----:B------:R-:W-:Y:S01]  /*121c0*/  LOP3.LUT R33, R45, 0xb85045b6, RZ, 0xc0, !PT ;  /* 0xb85045b62d217812 */ /* 0x000fe200078ec0ff */
[----:B------:R-:W-:Y:S01]  /*121d0*/  IMAD.IADD R39, R15, 0x1, R39 ;  /* 0x000000010f277824 */ /* 0x000fe200078e0227 */
[----:B------:R-:W-:Y:S01]  /*121e0*/  IADD3 R36, P2, P6, R32, R36, -R3 ;  /* 0x0000002420247210 */ /* 0x000fe20007e5e803 */
[----:B------:R-:W-:Y:S01]  /*121f0*/  IMAD.SHL.U32 R3, R14, 0x2, RZ ;  /* 0x000000020e037824 */ /* 0x000fe200078e00ff */
[----:B------:R-:W-:Y:S01]  /*12200*/  IADD3.X R14, PT, PT, RZ, RZ, RZ, P1, P3 ;  /* 0x000000ffff0e7210 */ /* 0x000fe20000fe64ff */
[----:B------:R-:W-:Y:S01]  /*12210*/  IMAD.SHL.U32 R15, R66, 0x2, RZ ;  /* 0x00000002420f7824 */ /* 0x000fe200078e00ff */
[----:B------:R-:W-:Y:S01]  /*12220*/  IADD3 R33, P1, P3, R44, R33, R38 ;  /* 0x000000212c217210 */ /* 0x000fe20007b3e026 */
[----:B------:R-:W-:Y:S01]  /*12230*/  IMAD R67, R3, -0x1b799c77, RZ ;  /* 0xe486638903437824 */ /* 0x000fe200078e02ff */
[----:B------:R-:W-:Y:S01]  /*12240*/  SHF.R.S32.HI R77, RZ, 0x1f, R41 ;  /* 0x0000001fff4d7819 */ /* 0x000fe20000011429 */
[----:B------:R-:W-:Y:S01]  /*12250*/  IMAD R38, R46, -0x7ff8138b, RZ ;  /* 0x8007ec752e267824 */ /* 0x000fe200078e02ff */
[----:B------:R-:W-:Y:S01]  /*12260*/  IADD3.X R32, PT, PT, RZ, RZ, RZ, P1, P3 ;  /* 0x000000ffff207210 */ /* 0x000fe20000fe64ff */
[----:B------:R-:W-:Y:S01]  /*12270*/  IMAD R79, R54, -0x782df87e, R67 ;  /* 0x87d20782364f7824 */ /* 0x000fe200078e0243 */
[----:B------:R-:W-:Y:S01]  /*12280*/  IADD3 R77, P3, P4, R2, 0x687e956f, R77 ;  /* 0x687e956f024d7810 */ /* 0x000fe20007c7e04d */
[----:B------:R-:W-:Y:S01]  /*12290*/  IMAD.WIDE.U32 R2, R54, -0x1b799c77, RZ ;  /* 0xe486638936027825 */ /* 0x000fe200078e00ff */
[----:B------:R-:W-:-:S02]  /*122a0*/  LOP3.LUT R2, R15, 0xfffffffe, RZ, 0xc0, !PT ;  /* 0xfffffffe0f027812 */ /* 0x000fc400078ec0ff */
[----:B------:R-:W-:Y:S01]  /*122b0*/  SHF.R.S32.HI R15, RZ, 0x1f, R42 ;  /* 0x0000001fff0f7819 */ /* 0x000fe2000001142a */
[----:B------:R-:W-:Y:S01]  /*122c0*/  IMAD R67, R30, R28, RZ ;  /* 0x0000001c1e437224 */ /* 0x000fe200078e02ff */
[----:B------:R-:W-:Y:S01]  /*122d0*/  IADD3 R42, P1, PT, R81, R2, RZ ;  /* 0x00000002512a7210 */ /* 0x000fe20007f3e0ff */
[----:B------:R-:W-:Y:S01]  /*122e0*/  IMAD R81, R50, R50, RZ ;  /* 0x0000003232517224 */ /* 0x000fe200078e02ff */
[----:B------:R-:W-:Y:S01]  /*122f0*/  IADD3 R44, PT, PT, R3, R79, RZ ;  /* 0x0000004f032c7210 */ /* 0x000fe20007ffe0ff */
[----:B------:R-:W-:Y:S01]  /*12300*/  IMAD.SHL.U32 R2, R67, 0x2, RZ ;  /* 0x0000000243027824 */ /* 0x000fe200078e00ff */
[----:B------:R-:W-:Y:S01]  /*12310*/  IADD3.X R15, PT, PT, RZ, -0x1, R15, P2, P6 ;  /* 0xffffffffff0f7810 */ /* 0x000fe200017ec40f */
[----:B------:R-:W-:Y:S01]  /*12320*/  IMAD.X R76, RZ, RZ, RZ, P1 ;  /* 0x000000ffff4c7224 */ /* 0x000fe200008e06ff */
[----:B------:R-:W-:Y:S01]  /*12330*/  IADD3 R3, P6, P2, R77, -0x687e956f, R14 ;  /* 0x97816a914d037810 */ /* 0x000fe20007ade00e */
[----:B------:R-:W-:Y:S01]  /*12340*/  IMAD R77, R39, 0x3c208c16, R38 ;  /* 0x3c208c16274d7824 */ /* 0x000fe200078e0226 */
[----:B------:R-:W-:Y:S01]  /*12350*/  SHF.R.S32.HI R14, RZ, 0x1f, R41 ;  /* 0x0000001fff0e7819 */ /* 0x000fe20000011429 */
[----:B------:R-:W-:Y:S01]  /*12360*/  IMAD R79, R54, 0x432eb066, RZ ;  /* 0x432eb066364f7824 */ /* 0x000fe200078e02ff */
[----:B------:R-:W-:Y:S01]  /*12370*/  LOP3.LUT R41, R2, 0xfffffffe, RZ, 0xc0, !PT ;  /* 0xfffffffe02297812 */ /* 0x000fe200078ec0ff */
[----:B------:R-:W-:Y:S01]  /*12380*/  IMAD.IADD R42, R42, 0x1, R77 ;  /* 0x000000012a2a7824 */ /* 0x000fe200078e024d */
[----:B------:R-:W-:Y:S01]  /*12390*/  SHF.R.S32.HI R2, RZ, 0x1f, R15 ;  /* 0x0000001fff027819 */ /* 0x000fe2000001140f */
[----:B------:R-:W-:Y:S01]  /*123a0*/  IMAD R77, R54, -0x7ff8138b, RZ ;  /* 0x8007ec75364d7824 */ /* 0x000fe200078e02ff */
[----:B------:R-:W-:Y:S01]  /*123b0*/  IADD3.X R14, PT, PT, RZ, -0x1, R14, P3, P4 ;  /* 0xffffffffff0e7810 */ /* 0x000fe20001fe840e */
[----:B------:R-:W-:Y:S01]  /*123c0*/  IMAD R38, R30, R29, RZ ;  /* 0x0000001d1e267224 */ /* 0x000fe200078e02ff */
[----:B------:R-:W-:Y:S01]  /*123d0*/  IADD3 R41, P3, PT, R74, R41, RZ ;  /* 0x000000294a297210 */ /* 0x000fe20007f7e0ff */
[----:B------:R-:W-:Y:S01]  /*123e0*/  IMAD R74, R50, R47, RZ ;  /* 0x0000002f324a7224 */ /* 0x000fe200078e02ff */
[----:B------:R-:W-:Y:S01]  /*123f0*/  IADD3 R5, P1, P4, R3, R2, -R5 ;  /* 0x0000000203057210 */ /* 0x000fe20007c3e805 */
[----:B------:R-:W-:-:S02]  /*12400*/  IMAD R2, R46, 0x432eb066, RZ ;  /* 0x432eb0662e027824 */ /* 0x000fc400078e02ff */
[----:B------:R-:W-:Y:S02]  /*12410*/  IMAD R74, R51, R43, R74 ;  /* 0x0000002b334a7224 */ /* 0x000fe400078e024a */
[----:B------:R-:W-:Y:S02]  /*12420*/  IMAD R3, R50, R51, RZ ;  /* 0x0000003332037224 */ /* 0x000fe400078e02ff */
[----:B------:R-:W-:Y:S02]  /*12430*/  IMAD R2, R39, -0x7e7ea7a3, R2 ;  /* 0x8181585d27027824 */ /* 0x000fe400078e0202 */
[C---:B------:R-:W-:Y:S02]  /*12440*/  IMAD R79, R44.reuse, -0x7e7ea7a3, R79 ;  /* 0x8181585d2c4f7824 */ /* 0x040fe400078e024f */
[----:B------:R-:W-:Y:S01]  /*12450*/  IMAD R80, R44, 0x3c208c16, R77 ;  /* 0x3c208c162c507824 */ /* 0x000fe200078e024d */
[----:B------:R-:W-:Y:S01]  /*12460*/  SHF.L.U64.HI R77, R66, 0x1, R74 ;  /* 0x00000001424d7819 */ /* 0x000fe2000001024a */
[----:B------:R-:W-:Y:S01]  /*12470*/  IMAD R38, R31, R28, R38 ;  /* 0x0000001c1f267224 */ /* 0x000fe200078e0226 */
[----:B------:R-:W-:Y:S01]  /*12480*/  IADD3.X R66, PT, PT, RZ, RZ, RZ, P6, P2 ;  /* 0x000000ffff427210 */ /* 0x000fe200037e44ff */
[----:B------:R-:W-:Y:S01]  /*12490*/  IMAD.U32 R3, R3, 0x2, R2 ;  /* 0x0000000203037824 */ /* 0x000fe200078e0002 */
[----:B------:R-:W-:Y:S01]  /*124a0*/  LEA R2, R78, R79, 0x1 ;  /* 0x0000004f4e027211 */ /* 0x000fe200078e08ff */
[----:B------:R-:W-:Y:S01]  /*124b0*/  IMAD.IADD R41, R41, 0x1, R80 ;  /* 0x0000000129297824 */ /* 0x000fe200078e0250 */
[----:B------:R-:W-:Y:S01]  /*124c0*/  SHF.L.W.U32.HI R74, R74, 0x1, R83 ;  /* 0x000000014a4a7819 */ /* 0x000fe20000010e53 */
[----:B------:R-:W-:Y:S01]  /*124d0*/  IMAD.X R79, RZ, RZ, RZ, P3 ;  /* 0x000000ffff4f7224 */ /* 0x000fe200018e06ff */
[----:B------:R-:W-:Y:S01]  /*124e0*/  IADD3 R80, P3, PT, R76, R77, RZ ;  /* 0x0000004d4c507210 */ /* 0x000fe20007f7e0ff */
[----:B------:R-:W-:Y:S01]  /*124f0*/  IMAD R78, R46, 0xc5e1a99, RZ ;  /* 0x0c5e1a992e4e7824 */ /* 0x000fe200078e02ff */
[----:B------:R-:W-:Y:S01]  /*12500*/  SHF.L.U64.HI R76, R67, 0x1, R38 ;  /* 0x00000001434c7819 */ /* 0x000fe20000010226 */
[----:B------:R-:W-:Y:S01]  /*12510*/  IMAD R67, R54, 0xc5e1a99, RZ ;  /* 0x0c5e1a9936437824 */ /* 0x000fe200078e02ff */
[----:B------:R-:W-:Y:S01]  /*12520*/  SHF.R.S32.HI R77, RZ, 0x1f, R14 ;  /* 0x0000001fff4d7819 */ /* 0x000fe2000001140e */
[----:B------:R-:W-:Y:S01]  /*12530*/  IMAD R85, R39, 0x6871ca8d, R78 ;  /* 0x6871ca8d27557824 */ /* 0x000fe200078e024e */
[----:B------:R-:W-:Y:S01]  /*12540*/  IADD3 R79, P2, PT, R79, R76, RZ ;  /* 0x0000004c4f4f7210 */ /* 0x000fe20007f5e0ff */
[----:B------:R-:W-:-:S02]  /*12550*/  IMAD R76, R44, 0x6871ca8d, R67 ;  /* 0x6871ca8d2c4c7824 */ /* 0x000fc400078e0243 */
[----:B------:R-:W-:Y:S01]  /*12560*/  IMAD.X R67, RZ, RZ, RZ, P3 ;  /* 0x000000ffff437224 */ /* 0x000fe200018e06ff */
[----:B------:R-:W-:Y:S01]  /*12570*/  IADD3 R77, P3, P6, R56, 0x7e7ea7a3, R77 ;  /* 0x7e7ea7a3384d7810 */ /* 0x000fe20007e7e04d */
[----:B------:R-:W-:Y:S01]  /*12580*/  IMAD R56, R46, 0x681240c5, R81 ;  /* 0x681240c52e387824 */ /* 0x000fe200078e0251 */
[----:B------:R-:W-:Y:S01]  /*12590*/  SHF.R.S32.HI R81, RZ, 0x1f, R15 ;  /* 0x0000001fff517819 */ /* 0x000fe2000001140f */
[----:B------:R-:W-:Y:S02]  /*125a0*/  IMAD.IADD R80, R80, 0x1, R85 ;  /* 0x0000000150507824 */ /* 0x000fe400078e0255 */
[----:B------:R-:W-:Y:S01]  /*125b0*/  IMAD R15, R39, -0x687e956f, R56 ;  /* 0x97816a91270f7824 */ /* 0x000fe200078e0238 */
[----:B------:R-:W-:Y:S01]  /*125c0*/  IADD3.X R81, PT, PT, RZ, -0x1, R81, P1, P4 ;  /* 0xffffffffff517810 */ /* 0x000fe20000fe8451 */
[----:B------:R-:W-:Y:S01]  /*125d0*/  IMAD R85, R31, R29, RZ ;  /* 0x0000001d1f557224 */ /* 0x000fe200078e02ff */
[----:B------:R-:W-:Y:S01]  /*125e0*/  IADD3 R56, P1, P4, R77, -0x7e7ea7a3, R66 ;  /* 0x8181585d4d387810 */ /* 0x000fe20007c3e042 */
[----:B------:R-:W-:Y:S01]  /*125f0*/  IMAD.IADD R79, R79, 0x1, R76 ;  /* 0x000000014f4f7824 */ /* 0x000fe200078e024c */
[----:B------:R-:W-:Y:S01]  /*12600*/  IADD3 R67, PT, PT, R67, R15, R74 ;  /* 0x0000000f43437210 */ /* 0x000fe20007ffe04a */
[-C--:B------:R-:W-:Y:S01]  /*12610*/  IMAD R15, R0, R28.reuse, R85 ;  /* 0x0000001c000f7224 */ /* 0x080fe200078e0255 */
[----:B------:R-:W-:Y:S01]  /*12620*/  SHF.R.S32.HI R74, RZ, 0x1f, R14 ;  /* 0x0000001fff4a7819 */ /* 0x000fe2000001140e */
[----:B------:R-:W-:Y:S01]  /*12630*/  IMAD R87, R44, -0x687e956f, R87 ;  /* 0x97816a912c577824 */ /* 0x000fe200078e0257 */
[----:B------:R-:W-:Y:S01]  /*12640*/  LOP3.LUT R66, R45, 0xe131a029, RZ, 0xc0, !PT ;  /* 0xe131a0292d427812 */ /* 0x000fe200078ec0ff */
[----:B------:R-:W-:Y:S01]  /*12650*/  IMAD.X R77, RZ, RZ, RZ, P2 ;  /* 0x000000ffff4d7224 */ /* 0x000fe200010e06ff */
[----:B------:R-:W-:Y:S01]  /*12660*/  SHF.L.W.U32.HI R76, R38, 0x1, R15 ;  /* 0x00000001264c7819 */ /* 0x000fe20000010e0f */
[----:B------:R-:W-:Y:S01]  /*12670*/  IMAD R14, R0, R29, RZ ;  /* 0x0000001d000e7224 */ /* 0x000fe200078e02ff */
[----:B------:R-:W-:Y:S01]  /*12680*/  SHF.R.S32.HI R38, RZ, 0x1f, R81 ;  /* 0x0000001fff267819 */ /* 0x000fe20000011451 */
[----:B------:R-:W-:Y:S01]  /*12690*/  IMAD R78, R48, R47, RZ ;  /* 0x0000002f304e7224 */ /* 0x000fe200078e02ff */
[----:B------:R-:W-:Y:S01]  /*126a0*/  IADD3 R76, PT, PT, R77, R87, R76 ;  /* 0x000000574d4c7210 */ /* 0x000fe20007ffe04c */
[----:B------:R-:W-:Y:S01]  /*126b0*/  IMAD R77, R33, R28, R14 ;  /* 0x0000001c214d7224 */ /* 0x000fe200078e020e */
[----:B------:R-:W-:Y:S01]  /*126c0*/  IADD3.X R74, PT, PT, RZ, -0x1, R74, P3, P6 ;  /* 0xffffffffff4a7810 */ /* 0x000fe20001fec44a */
[----:B------:R-:W-:Y:S01]  /*126d0*/  IMAD R78, R52, R43, R78 ;  /* 0x0000002b344e7224 */ /* 0x000fe200078e024e */
[----:B------:R-:W-:Y:S01]  /*126e0*/  IADD3 R32, P2, P3, R32, R66, R53 ;  /* 0x0000004220207210 */ /* 0x000fe20007b5e035 */
[----:B------:R-:W-:Y:S01]  /*126f0*/  IMAD R3, R42, 0xc5e1a99, R3 ;  /* 0x0c5e1a992a037824 */ /* 0x000fe200078e0203 */
[----:B------:R-:W-:Y:S01]  /*12700*/  SHF.L.W.U32.HI R15, R15, 0x1, R77 ;  /* 0x000000010f0f7819 */ /* 0x000fe20000010e4d */
[----:B------:R-:W-:Y:S01]  /*12710*/  IMAD R2, R41, 0xc5e1a99, R2 ;  /* 0x0c5e1a9929027824 */ /* 0x000fe200078e0202 */
[----:B------:R-:W-:-:S02]  /*12720*/  IADD3.X R82, PT, PT, RZ, RZ, RZ, P1, P4 ;  /* 0x000000ffff527210 */ /* 0x000fc40000fe84ff */
[----:B------:R-:W-:Y:S01]  /*12730*/  SHF.L.W.U32.HI R66, R83, 0x1, R78 ;  /* 0x0000000153427819 */ /* 0x000fe20000010e4e */
[----:B------:R-:W-:Y:S01]  /*12740*/  IMAD R83, R49, R52, RZ ;  /* 0x0000003431537224 */ /* 0x000fe200078e02ff */
[----:B------:R-:W-:Y:S01]  /*12750*/  IADD3 R38, P1, P4, R56, R38, -R7 ;  /* 0x0000002638267210 */ /* 0x000fe20007c3e807 */
[----:B------:R-:W-:Y:S01]  /*12760*/  IMAD.IADD R56, R15, 0x1, R2 ;  /* 0x000000010f387824 */ /* 0x000fe200078e0202 */
[----:B------:R-:W-:Y:S01]  /*12770*/  LOP3.LUT R7, R45, 0x30644e72, RZ, 0xc0, !PT ;  /* 0x30644e722d077812 */ /* 0x000fe200078ec0ff */
[----:B------:R-:W-:Y:S01]  /*12780*/  IMAD R45, R80, -0x1b799c77, RZ ;  /* 0xe4866389502d7824 */ /* 0x000fe200078e02ff */
[----:B------:R-:W-:Y:S01]  /*12790*/  IADD3 R66, PT, PT, R66, R3, RZ ;  /* 0x0000000342427210 */ /* 0x000fe20007ffe0ff */
[----:B------:R-:W-:Y:S01]  /*127a0*/  IMAD R80, R79, -0x1b799c77, RZ ;  /* 0xe48663894f507824 */ /* 0x000fe200078e02ff */
[----:B------:R-:W-:Y:S01]  /*127b0*/  IADD3.X R53, PT, PT, RZ, RZ, RZ, P2, P3 ;  /* 0x000000ffff357210 */ /* 0x000fe200017e64ff */
[----:B------:R-:W-:Y:S01]  /*127c0*/  IMAD.WIDE.U32 R2, R41, -0x1b799c77, RZ ;  /* 0xe486638929027825 */ /* 0x000fe200078e00ff */
[----:B------:R-:W-:-:S02]  /*127d0*/  SHF.R.S32.HI R2, RZ, 0x1f, R81 ;  /* 0x0000001fff027819 */ /* 0x000fc40000011451 */
[----:B------:R-:W-:Y:S01]  /*127e0*/  IADD3 RZ, P2, P3, R32, RZ, RZ ;  /* 0x000000ff20ff7210 */ /* 0x000fe20007b5e0ff */
[C---:B------:R-:W-:Y:S01]  /*127f0*/  IMAD.WIDE.U32 R14, R42.reuse, -0x1b799c77, RZ ;  /* 0xe48663892a0e7825 */ /* 0x040fe200078e00ff */
[----:B------:R-:W-:Y:S02]  /*12800*/  SHF.R.S32.HI R14, RZ, 0x1f, R74 ;  /* 0x0000001fff0e7819 */ /* 0x000fe4000001144a */
[----:B------:R-:W-:Y:S01]  /*12810*/  IADD3.X R2, PT, PT, RZ, -0x1, R2, P1, P4 ;  /* 0xffffffffff027810 */ /* 0x000fe20000fe8402 */
[----:B------:R-:W-:Y:S01]  /*12820*/  IMAD R45, R42, -0x782df87e, R45 ;  /* 0x87d207822a2d7824 */ /* 0x000fe200078e022d */
[----:B------:R-:W-:Y:S01]  /*12830*/  IADD3.X R7, PT, PT, R53, R7, R40, P2, P3 ;  /* 0x0000000735077210 */ /* 0x000fe200017e6428 */
[----:B------:R-:W-:Y:S01]  /*12840*/  IMAD R79, R41, -0x782df87e, R80 ;  /* 0x87d20782294f7824 */ /* 0x000fe200078e0250 */
[----:B------:R-:W-:Y:S01]  /*12850*/  IADD3 R55, P1, P4, R55, 0x47afba4a, R14 ;  /* 0x47afba4a37377810 */ /* 0x000fe20007c3e00e */
[----:B------:R-:W-:Y:S01]  /*12860*/  IMAD.IADD R45, R15, 0x1, R45 ;  /* 0x000000010f2d7824 */ /* 0x000fe200078e022d */
[----:B------:R-:W-:Y:S01]  /*12870*/  SHF.R.S32.HI R40, RZ, 0x1f, R2 ;  /* 0x0000001fff287819 */ /* 0x000fe20000011402 */
[----:B------:R-:W-:Y:S01]  /*12880*/  IMAD.IADD R53, R3, 0x1, R79 ;  /* 0x0000000103357824 */ /* 0x000fe200078e024f */
[----:B------:R-:W-:Y:S01]  /*12890*/  IADD3 R82, P2, P3, R55, -0x47afba4a, R82 ;  /* 0xb85045b637527810 */ /* 0x000fe20007b5e052 */
[C---:B------:R-:W-:Y:S01]  /*128a0*/  IMAD R15, R48.reuse, R51, RZ ;  /* 0x00000033300f7224 */ /* 0x040fe200078e02ff */
[----:B------:R-:W-:Y:S01]  /*128b0*/  IADD3.X R55, PT, PT, RZ, RZ, RZ, P0, P5 ;  /* 0x000000ffff377210 */ /* 0x000fe200007ea4ff */
[----:B------:R-:W-:Y:S01]  /*128c0*/  IMAD R3, R48, R50, RZ ;  /* 0x0000003230037224 */ /* 0x000fe200078e02ff */
[----:B------:R-:W-:Y:S01]  /*128d0*/  IADD3 R40, P0, P6, R82, R40, -R9 ;  /* 0x0000002852287210 */ /* 0x000fe20007e1e809 */
[----:B------:R-:W-:-:S02]  /*128e0*/  IMAD R80, R52, R50, R15 ;  /* 0x0000003234507224 */ /* 0x000fc400078e020f */
[C---:B------:R-:W-:Y:S02]  /*128f0*/  IMAD R14, R52.reuse, R47, R3 ;  /* 0x0000002f340e7224 */ /* 0x040fe400078e0203 */
[----:B------:R-:W-:Y:S02]  /*12900*/  IMAD R3, R52, R51, RZ ;  /* 0x0000003334037224 */ /* 0x000fe400078e02ff */
[C---:B------:R-:W-:Y:S02]  /*12910*/  IMAD R80, R49.reuse, R47, R80 ;  /* 0x0000002f31507224 */ /* 0x040fe400078e0250 */
[----:B------:R-:W-:Y:S02]  /*12920*/  IMAD R82, R0, R30, RZ ;  /* 0x0000001e00527224 */ /* 0x000fe400078e02ff */
[C---:B------:R-:W-:Y:S02]  /*12930*/  IMAD R3, R49.reuse, R50, R3 ;  /* 0x0000003231037224 */ /* 0x040fe400078e0203 */
[----:B------:R-:W-:-:S02]  /*12940*/  IMAD R9, R49, R43, R14 ;  /* 0x0000002b31097224 */ /* 0x000fc400078e020e */
[----:B------:R-:W-:Y:S02]  /*12950*/  IMAD R80, R34, R43, R80 ;  /* 0x0000002b22507224 */ /* 0x000fe400078e0250 */
[----:B------:R-:W-:Y:S01]  /*12960*/  IMAD R43, R33, R29, R82 ;  /* 0x0000001d212b7224 */ /* 0x000fe200078e0252 */
[----:B------:R-:W-:Y:S01]  /*12970*/  SHF.L.W.U32.HI R81, R78, 0x1, R9 ;  /* 0x000000014e517819 */ /* 0x000fe20000010e09 */
[----:B------:R-:W-:Y:S01]  /*12980*/  IMAD R47, R34, R47, R3 ;  /* 0x0000002f222f7224 */ /* 0x000fe200078e0203 */
[----:B------:R-:W-:Y:S01]  /*12990*/  SHF.R.S32.HI R3, RZ, 0x1f, R74 ;  /* 0x0000001fff037819 */ /* 0x000fe2000001144a */
[----:B------:R-:W-:Y:S01]  /*129a0*/  IMAD R14, R32, R28, R43 ;  /* 0x0000001c200e7224 */ /* 0x000fe200078e022b */
[----:B------:R-:W-:Y:S01]  /*129b0*/  SHF.L.W.U32.HI R79, R9, 0x1, R80 ;  /* 0x00000001094f7819 */ /* 0x000fe20000010e50 */
[C---:B------:R-:W-:Y:S01]  /*129c0*/  IMAD R43, R49.reuse, R48, RZ ;  /* 0x00000030312b7224 */ /* 0x040fe200078e02ff */
[----:B------:R-:W-:Y:S01]  /*129d0*/  IADD3.X R3, PT, PT, RZ, -0x1, R3, P1, P4 ;  /* 0xffffffffff037810 */ /* 0x000fe20000fe8403 */
[----:B------:R-:W-:-:S02]  /*129e0*/  IMAD R15, R49, R51, RZ ;  /* 0x00000033310f7224 */ /* 0x000fc400078e02ff */
[-C--:B------:R-:W-:Y:S01]  /*129f0*/  IMAD R82, R51, R51.reuse, RZ ;  /* 0x0000003333527224 */ /* 0x080fe200078e02ff */
[----:B------:R-:W-:Y:S01]  /*12a00*/  SHF.R.S32.HI R74, RZ, 0x1f, R3 ;  /* 0x0000001fff4a7819 */ /* 0x000fe20000011403 */
[----:B------:R-:W-:Y:S01]  /*12a10*/  IMAD R51, R34, R51, R43 ;  /* 0x0000003322337224 */ /* 0x000fe200078e022b */
[----:B------:R-:W-:Y:S01]  /*12a20*/  SHF.L.W.U32.HI R43, R80, 0x1, R47 ;  /* 0x00000001502b7819 */ /* 0x000fe20000010e2f */
[----:B------:R-:W-:Y:S01]  /*12a30*/  IMAD R50, R34, R50, R15 ;  /* 0x0000003222327224 */ /* 0x000fe200078e020f */
[----:B------:R-:W-:Y:S01]  /*12a40*/  SHF.L.W.U32.HI R15, R77, 0x1, R14 ;  /* 0x000000014d0f7819 */ /* 0x000fe20000010e0e */
[----:B------:R-:W-:Y:S01]  /*12a50*/  IMAD R87, R7, R33, RZ ;  /* 0x0000002107577224 */ /* 0x000fe200078e02ff */
[----:B------:R-:W-:Y:S02]  /*12a60*/  IADD3.X R77, PT, PT, RZ, RZ, RZ, P2, P3 ;  /* 0x000000ffff4d7210 */ /* 0x000fe400017e64ff */
[----:B------:R-:W-:Y:S01]  /*12a70*/  IADD3 R81, P1, PT, R82, R81, RZ ;  /* 0x0000005152517210 */ /* 0x000fe20007f3e0ff */
[-C--:B------:R-:W-:Y:S01]  /*12a80*/  IMAD R82, R34, R48.reuse, R83 ;  /* 0x0000003022527224 */ /* 0x080fe200078e0253 */
[----:B------:R-:W-:Y:S01]  /*12a90*/  IADD3 R80, P2, P3, R57, 0x1ece5fd7, R74 ;  /* 0x1ece5fd739507810 */ /* 0x000fe20007b5e04a */
[----:B------:R-:W-:Y:S01]  /*12aa0*/  IMAD R74, R48, R48, R43 ;  /* 0x00000030304a7224 */ /* 0x000fe200078e022b */
[----:B------:R-:W-:Y:S01]  /*12ab0*/  IADD3 R15, P5, PT, R84, R15, RZ ;  /* 0x0000000f540f7210 */ /* 0x000fe20007fbe0ff */
[-C--:B------:R-:W-:Y:S01]  /*12ac0*/  IMAD R43, R34, R52.reuse, RZ ;  /* 0x00000034222b7224 */ /* 0x080fe200078e02ff */
[----:B------:R-:W-:Y:S01]  /*12ad0*/  SHF.L.W.U32.HI R47, R47, 0x1, R50 ;  /* 0x000000012f2f7819 */ /* 0x000fe20000010e32 */
[----:B------:R-:W-:Y:S01]  /*12ae0*/  IMAD R84, R48, R52, RZ ;  /* 0x0000003430547224 */ /* 0x000fe200078e02ff */
[----:B------:R-:W-:Y:S01]  /*12af0*/  SHF.L.W.U32.HI R9, R50, 0x1, R51 ;  /* 0x0000000132097819 */ /* 0x000fe20000010e33 */
[----:B------:R-:W-:Y:S01]  /*12b00*/  IMAD R50, R46, 0xdf490f1, RZ ;  /* 0x0df490f12e327824 */ /* 0x000fe200078e02ff */
[----:B------:R-:W-:Y:S01]  /*12b10*/  SHF.L.W.U32.HI R78, R51, 0x1, R82 ;  /* 0x00000001334e7819 */ /* 0x000fe20000010e52 */
[----:B------:R-:W-:Y:S01]  /*12b20*/  IMAD.U32 R51, R84, 0x2, R47 ;  /* 0x0000000254337824 */ /* 0x000fe200078e002f */
[----:B------:R-:W-:Y:S01]  /*12b30*/  SHF.L.W.U32.HI R48, R82, 0x1, R43 ;  /* 0x0000000152307819 */ /* 0x000fe20000010e2b */
[----:B------:R-:W-:Y:S01]  /*12b40*/  IMAD R47, R49, R34, RZ ;  /* 0x00000022312f7224 */ /* 0x000fe200078e02ff */
[----:B------:R-:W-:Y:S01]  /*12b50*/  SHF.L.W.U32.HI R43, R43, 0x1, RZ ;  /* 0x000000012b2b7819 */ /* 0x000fe20000010eff */
[----:B------:R-:W-:Y:S01]  /*12b60*/  IMAD.X R52, RZ, RZ, RZ, P1 ;  /* 0x000000ffff347224 */ /* 0x000fe200008e06ff */
[----:B------:R-:W-:Y:S01]  /*12b70*/  IADD3 R9, P4, PT, R86, R9, RZ ;  /* 0x0000000956097210 */ /* 0x000fe20007f9e0ff */
[----:B------:R-:W-:Y:S01]  /*12b80*/  IMAD R49, R49, R49, R48 ;  /* 0x0000003131317224 */ /* 0x000fe200078e0230 */
[----:B------:R-:W-:Y:S01]  /*12b90*/  SHF.L.U32 R48, R47, 0x1, RZ ;  /* 0x000000012f307819 */ /* 0x000fe200000006ff */
[----:B------:R-:W-:Y:S01]  /*12ba0*/  IMAD R57, R54, 0xdf490f1, RZ ;  /* 0x0df490f136397824 */ /* 0x000fe200078e02ff */
[----:B------:R-:W-:Y:S01]  /*12bb0*/  IADD3 R79, P1, PT, R79, R52, RZ ;  /* 0x000000344f4f7210 */ /* 0x000fe20007f3e0ff */
[----:B------:R-:W-:Y:S01]  /*12bc0*/  IMAD R47, R39, -0x47afba4a, R50 ;  /* 0xb85045b6272f7824 */ /* 0x000fe200078e0232 */
[----:B------:R-:W-:Y:S01]  /*12bd0*/  LOP3.LUT R43, R43, R48, RZ, 0xfc, !PT ;  /* 0x000000302b2b7212 */ /* 0x000fe200078efcff */
[----:B------:R-:W-:-:S02]  /*12be0*/  IMAD R50, R0, R31, RZ ;  /* 0x0000001f00327224 */ /* 0x000fc400078e02ff */
[----:B------:R-:W-:Y:S02]  /*12bf0*/  IMAD R82, R44, -0x47afba4a, R57 ;  /* 0xb85045b62c527824 */ /* 0x000fe400078e0239 */
[----:B------:R-:W-:Y:S02]  /*12c00*/  IMAD R52, R42, 0x681240c5, R47 ;  /* 0x681240c52a347824 */ /* 0x000fe400078e022f */
[C---:B------:R-:W-:Y:S02]  /*12c10*/  IMAD R47, R33.reuse, R30, R50 ;  /* 0x0000001e212f7224 */ /* 0x040fe400078e0232 */
[----:B------:R-:W-:Y:S02]  /*12c20*/  IMAD R57, R33, R31, RZ ;  /* 0x0000001f21397224 */ /* 0x000fe400078e02ff */
[C---:B------:R-:W-:Y:S02]  /*12c30*/  IMAD R86, R41.reuse, 0x681240c5, R82 ;  /* 0x681240c529567824 */ /* 0x040fe400078e0252 */
[----:B------:R-:W-:-:S02]  /*12c40*/  IMAD R84, R41, -0x7ff8138b, R76 ;  /* 0x8007ec7529547824 */ /* 0x000fc400078e024c */
[----:B------:R-:W-:Y:S02]  /*12c50*/  IMAD R48, R42, -0x7ff8138b, R67 ;  /* 0x8007ec752a307824 */ /* 0x000fe400078e0243 */
[C---:B------:R-:W-:Y:S02]  /*12c60*/  IMAD R67, R32.reuse, R29, R47 ;  /* 0x0000001d20437224 */ /* 0x040fe400078e022f */
[C---:B------:R-:W-:Y:S02]  /*12c70*/  IMAD R76, R32.reuse, R30, R57 ;  /* 0x0000001e204c7224 */ /* 0x040fe400078e0239 */
[----:B------:R-:W-:Y:S02]  /*12c80*/  IMAD R82, R32, R31, RZ ;  /* 0x0000001f20527224 */ /* 0x000fe400078e02ff */
[C---:B------:R-:W-:Y:S02]  /*12c90*/  IMAD R47, R53.reuse, 0x3c208c16, R84 ;  /* 0x3c208c16352f7824 */ /* 0x040fe400078e0254 */
[----:B------:R-:W-:-:S02]  /*12ca0*/  IMAD R86, R53, -0x687e956f, R86 ;  /* 0x97816a9135567824 */ /* 0x000fc400078e0256 */
[----:B------:R-:W-:Y:S02]  /*12cb0*/  IMAD R57, R45, -0x687e956f, R52 ;  /* 0x97816a912d397824 */ /* 0x000fe400078e0234 */
[C---:B------:R-:W-:Y:S02]  /*12cc0*/  IMAD R67, R7.reuse, R28, R67 ;  /* 0x0000001c07437224 */ /* 0x040fe400078e0243 */
[----:B------:R-:W-:Y:S02]  /*12cd0*/  IMAD R84, R7, R29, R76 ;  /* 0x0000001d07547224 */ /* 0x000fe400078e024c */
[----:B------:R-:W-:Y:S01]  /*12ce0*/  IMAD R48, R45, 0x3c208c16, R48 ;  /* 0x3c208c162d307824 */ /* 0x000fe200078e0230 */
[----:B------:R-:W-:Y:S01]  /*12cf0*/  SHF.L.W.U32.HI R76, R14, 0x1, R67 ;  /* 0x000000010e4c7819 */ /* 0x000fe20000010e43 */
[----:B------:R-:W-:Y:S01]  /*12d00*/  IMAD R52, R7, R30, R82 ;  /* 0x0000001e07347224 */ /* 0x000fe200078e0252 */
[----:B------:R-:W-:Y:S01]  /*12d10*/  SHF.L.W.U32.HI R83, R67, 0x1, R84 ;  /* 0x0000000143537819 */ /* 0x000fe20000010e54 */
[----:B------:R-:W-:-:S02]  /*12d20*/  IMAD R86, R47, -0x7ff8138b, R86 ;  /* 0x8007ec752f567824 */ /* 0x000fc400078e0256 */
[----:B------:R-:W-:Y:S01]  /*12d30*/  IMAD R82, R48, -0x7ff8138b, R57 ;  /* 0x8007ec7530527824 */ /* 0x000fe200078e0239 */
[----:B------:R-:W-:Y:S01]  /*12d40*/  SHF.L.W.U32.HI R57, R84, 0x1, R52 ;  /* 0x0000000154397819 */ /* 0x000fe20000010e34 */
[----:B------:R-:W-:Y:S02]  /*12d50*/  IMAD.IADD R67, R15, 0x1, R86 ;  /* 0x000000010f437824 */ /* 0x000fe400078e0256 */
[----:B------:R-:W-:Y:S02]  /*12d60*/  IMAD R50, R0, R33, RZ ;  /* 0x0000002100327224 */ /* 0x000fe400078e02ff */
[----:B------:R-:W-:Y:S02]  /*12d70*/  IMAD R86, R46, 0x47b01102, RZ ;  /* 0x47b011022e567824 */ /* 0x000fe400078e02ff */
[----:B------:R-:W-:Y:S02]  /*12d80*/  IMAD R46, R32, R0, RZ ;  /* 0x00000000202e7224 */ /* 0x000fe400078e02ff */
[----:B------:R-:W-:-:S02]  /*12d90*/  IMAD.IADD R81, R81, 0x1, R82 ;  /* 0x0000000151517824 */ /* 0x000fc400078e0252 */
[----:B------:R-:W-:Y:S02]  /*12da0*/  IMAD.X R85, RZ, RZ, RZ, P5 ;  /* 0x000000ffff557224 */ /* 0x000fe400028e06ff */
[----:B------:R-:W-:Y:S02]  /*12db0*/  IMAD.U32 R50, R50, 0x2, R57 ;  /* 0x0000000232327824 */ /* 0x000fe400078e0039 */
[----:B------:R-:W-:Y:S01]  /*12dc0*/  IMAD R82, R32, R33, RZ ;  /* 0x0000002120527224 */ /* 0x000fe200078e02ff */
[----:B------:R-:W-:Y:S01]  /*12dd0*/  IADD3 R76, P5, PT, R76, R85, RZ ;  /* 0x000000554c4c7210 */ /* 0x000fe20007fbe0ff */
[C---:B------:R-:W-:Y:S02]  /*12de0*/  IMAD R57, R7.reuse, R31, R46 ;  /* 0x0000001f07397224 */ /* 0x040fe400078e022e */
[----:B------:R-:W-:Y:S01]  /*12df0*/  IMAD R46, R7, R0, R82 ;  /* 0x00000000072e7224 */ /* 0x000fe200078e0252 */
[----:B------:R-:W-:Y:S01]  /*12e00*/  SHF.R.S32.HI R82, RZ, 0x1f, R2 ;  /* 0x0000001fff527819 */ /* 0x000fe20000011402 */
[----:B------:R-:W-:Y:S01]  /*12e10*/  IMAD R14, R33, R33, RZ ;  /* 0x00000021210e7224 */ /* 0x000fe200078e02ff */
[----:B------:R-:W-:Y:S01]  /*12e20*/  SHF.L.W.U32.HI R85, R52, 0x1, R57 ;  /* 0x0000000134557819 */ /* 0x000fe20000010e39 */
[----:B------:R-:W-:Y:S01]  /*12e30*/  IMAD R15, R54, 0x47b01102, RZ ;  /* 0x47b01102360f7824 */ /* 0x000fe200078e02ff */
[----:B------:R-:W-:Y:S01]  /*12e40*/  IADD3.X R82, PT, PT, RZ, -0x1, R82, P0, P6 ;  /* 0xffffffffff527810 */ /* 0x000fe200007ec452 */
[----:B------:R-:W-:Y:S01]  /*12e50*/  IMAD R2, R32, R7, RZ ;  /* 0x0000000720027224 */ /* 0x000fe200078e02ff */
[----:B------:R-:W-:Y:S01]  /*12e60*/  SHF.L.W.U32.HI R84, R57, 0x1, R46 ;  /* 0x0000000139547819 */ /* 0x000fe20000010e2e */
[----:B------:R-:W-:Y:S01]  /*12e70*/  IMAD R89, R39, -0x1ece5fd7, R86 ;  /* 0xe131a02927597824 */ /* 0x000fe200078e0256 */
[----:B------:R-:W-:Y:S01]  /*12e80*/  IADD3 R52, P0, PT, R14, R85, RZ ;  /* 0x000000550e347210 */ /* 0x000fe20007f1e0ff */
[----:B------:R-:W-:Y:S01]  /*12e90*/  IMAD R86, R44, -0x1ece5fd7, R15 ;  /* 0xe131a0292c567824 */ /* 0x000fe200078e020f */
[----:B------:R-:W-:Y:S01]  /*12ea0*/  SHF.L.W.U32.HI R57, R46, 0x1, R87 ;  /* 0x000000012e397819 */ /* 0x000fe20000010e57 */
[----:B------:R-:W-:Y:S01]  /*12eb0*/  IMAD R14, R53, 0x6871ca8d, R56 ;  /* 0x6871ca8d350e7824 */ /* 0x000fe200078e0238 */
[----:B------:R-:W-:Y:S01]  /*12ec0*/  SHF.L.W.U32.HI R46, R87, 0x1, RZ ;  /* 0x00000001572e7819 */ /* 0x000fe20000010eff */
[----:B------:R-:W-:-:S02]  /*12ed0*/  IMAD.SHL.U32 R87, R2, 0x2, RZ ;  /* 0x0000000202577824 */ /* 0x000fc400078e00ff */
[----:B------:R-:W-:Y:S01]  /*12ee0*/  IMAD R2, R45, 0x6871ca8d, R66 ;  /* 0x6871ca8d2d027824 */ /* 0x000fe200078e0242 */
[----:B------:R-:W-:Y:S01]  /*12ef0*/  SHF.R.S32.HI R66, RZ, 0x1f, R3 ;  /* 0x0000001fff427819 */ /* 0x000fe20000011403 */
[----:B------:R-:W-:Y:S01]  /*12f00*/  IMAD R56, R41, 0x432eb066, R86 ;  /* 0x432eb06629387824 */ /* 0x000fe200078e0256 */
[----:B------:R-:W-:Y:S01]  /*12f10*/  LOP3.LUT R46, R46, R87, RZ, 0xfc, !PT ;  /* 0x000000572e2e7212 */ /* 0x000fe200078efcff */
[----:B------:R-:W-:Y:S02]  /*12f20*/  IMAD R86, R14, -0x1b799c77, RZ ;  /* 0xe48663890e567824 */ /* 0x000fe400078e02ff */
[----:B------:R-:W-:Y:S02]  /*12f30*/  IMAD R85, R2, -0x1b799c77, RZ ;  /* 0xe486638902557824 */ /* 0x000fe400078e02ff */
[----:B------:R-:W-:Y:S01]  /*12f40*/  IMAD.WIDE.U32 R2, R48, -0x1b799c77, RZ ;  /* 0xe486638930027825 */ /* 0x000fe200078e00ff */
[----:B------:R-:W-:-:S03]  /*12f50*/  IADD3.X R2, PT, PT, RZ, -0x1, R66, P2, P3 ;  /* 0xffffffffff027810 */ /* 0x000fc600017e6442 */
[----:B------:R-:W-:Y:S01]  /*12f60*/  IMAD.WIDE.U32 R14, R47, -0x1b799c77, RZ ;  /* 0xe48663892f0e7825 */ /* 0x000fe200078e00ff */
[----:B------:R-:W-:-:S03]  /*12f70*/  IADD3 R14, P2, P3, R80, -0x1ece5fd7, R77 ;  /* 0xe131a029500e7810 */ /* 0x000fc60007b5e04d */
[----:B------:R-:W-:Y:S02]  /*12f80*/  IMAD R87, R47, -0x782df87e, R86 ;  /* 0x87d207822f577824 */ /* 0x000fe400078e0256 */
[----:B------:R-:W-:Y:S02]  /*12f90*/  IMAD R54, R42, 0x432eb066, R89 ;  /* 0x432eb0662a367824 */ /* 0x000fe400078e0259 */
[----:B------:R-:W-:Y:S02]  /*12fa0*/  IMAD R85, R48, -0x782df87e, R85 ;  /* 0x87d2078230557824 */ /* 0x000fe400078e0255 */
[----:B------:R-:W-:Y:S02]  /*12fb0*/  IMAD R80, R53, -0x7e7ea7a3, R56 ;  /* 0x8181585d35507824 */ /* 0x000fe400078e0238 */
[----:B------:R-:W-:Y:S01]  /*12fc0*/  IMAD.IADD R56, R15, 0x1, R87 ;  /* 0x000000010f387824 */ /* 0x000fe200078e0257 */
[----:B------:R-:W-:Y:S01]  /*12fd0*/  SHF.R.S32.HI R15, RZ, 0x1f, R2 ;  /* 0x0000001fff0f7819 */ /* 0x000fe20000011402 */
[----:B------:R-:W-:Y:S01]  /*12fe0*/  IMAD R77, R45, -0x7e7ea7a3, R54 ;  /* 0x8181585d2d4d7824 */ /* 0x000fe200078e0236 */
[----:B------:R-:W-:Y:S01]  /*12ff0*/  IADD3.X R2, PT, PT, RZ, RZ, RZ, P2, P3 ;  /* 0x000000ffff027210 */ /* 0x000fe200017e64ff */
[----:B------:R-:W-:Y:S01]  /*13000*/  IMAD R83, R0, R0, R83 ;  /* 0x0000000000537224 */ /* 0x000fe200078e0253 */
[----:B------:R-:W-:Y:S01]  /*13010*/  IADD3 R54, PT, PT, R3, R85, RZ ;  /* 0x0000005503367210 */ /* 0x000fe20007ffe0ff */
[----:B------:R-:W-:Y:S01]  /*13020*/  IMAD R66, R48, 0xc5e1a99, R77 ;  /* 0x0c5e1a9930427824 */ /* 0x000fe200078e024d */
[----:B------:R-:W-:Y:S01]  /*13030*/  SHF.R.S32.HI R3, RZ, 0x1f, R82 ;  /* 0x0000001fff037819 */ /* 0x000fe20000011452 */
[----:B------:R-:W-:Y:S01]  /*13040*/  IMAD R77, R47, 0xc5e1a99, R80 ;  /* 0x0c5e1a992f4d7824 */ /* 0x000fe200078e0250 */
[----:B------:R-:W-:Y:S01]  /*13050*/  IADD3 R15, PT, PT, R2, R15, R55 ;  /* 0x0000000f020f7210 */ /* 0x000fe20007ffe037 */
[----:B------:R-:W-:Y:S01]  /*13060*/  IMAD R55, R39, 0x30644e72, RZ ;  /* 0x30644e7227377824 */ /* 0x000fe200078e02ff */
[----:B------:R-:W-:Y:S01]  /*13070*/  IADD3 R14, P2, P3, R14, R3, -R11 ;  /* 0x000000030e0e7210 */ /* 0x000fe20007b5e80b */
[----:B------:R-:W-:Y:S01]  /*13080*/  IMAD.X R39, RZ, RZ, RZ, P1 ;  /* 0x000000ffff277224 */ /* 0x000fe200008e06ff */
[----:B------:R-:W-:Y:S01]  /*13090*/  IADD3.X R2, PT, PT, RZ, RZ, RZ, P5, !PT ;  /* 0x000000ffff027210 */ /* 0x000fe20002ffe4ff */
[----:B------:R-:W-:Y:S01]  /*130a0*/  IMAD.X R3, RZ, RZ, RZ, P4 ;  /* 0x000000ffff037224 */ /* 0x000fe200020e06ff */
[----:B------:R-:W-:Y:S01]  /*130b0*/  LOP3.LUT R55, R55, 0xfffffffe, RZ, 0xc0, !PT ;  /* 0xfffffffe37377812 */ /* 0x000fe200078ec0ff */
[----:B------:R-:W-:-:S02]  /*130c0*/  IMAD.IADD R74, R39, 0x1, R74 ;  /* 0x00000001274a7824 */ /* 0x000fc400078e024a */
[----:B------:R-:W-:Y:S01]  /*130d0*/  IMAD R39, R44, 0x30644e72, RZ ;  /* 0x30644e722c277824 */ /* 0x000fe200078e02ff */
[----:B------:R-:W-:Y:S01]  /*130e0*/  IADD3 R78, P1, PT, R78, R3, RZ ;  /* 0x000000034e4e7210 */ /* 0x000fe20007f3e0ff */
[----:B------:R-:W-:Y:S01]  /*130f0*/  IMAD.X R3, RZ, RZ, RZ, P0 ;  /* 0x000000ffff037224 */ /* 0x000fe200000e06ff */
[----:B------:R-:W-:Y:S01]  /*13100*/  IADD3 R55, P4, PT, R55, R74, RZ ;  /* 0x0000004a37377210 */ /* 0x000fe20007f9e0ff */
[----:B------:R-:W-:Y:S01]  /*13110*/  IMAD.IADD R79, R79, 0x1, R66 ;  /* 0x000000014f4f7824 */ /* 0x000fe200078e0242 */
[----:B------:R-:W-:Y:S01]  /*13120*/  SHF.R.S32.HI R66, RZ, 0x1f, R82 ;  /* 0x0000001fff427819 */ /* 0x000fe20000011452 */
[----:B------:R-:W-:Y:S01]  /*13130*/  IMAD R44, R42, 0xdf490f1, RZ ;  /* 0x0df490f12a2c7824 */ /* 0x000fe200078e02ff */
[----:B------:R-:W-:Y:S01]  /*13140*/  IADD3 R84, P0, PT, R84, R3, RZ ;  /* 0x0000000354547210 */ /* 0x000fe20007f1e0ff */
[----:B------:R-:W-:Y:S01]  /*13150*/  IMAD R74, R41, 0xdf490f1, RZ ;  /* 0x0df490f1294a7824 */ /* 0x000fe200078e02ff */
[----:B------:R-:W-:Y:S01]  /*13160*/  LOP3.LUT R39, R39, 0xfffffffe, RZ, 0xc0, !PT ;  /* 0xfffffffe27277812 */ /* 0x000fe200078ec0ff */
[----:B------:R-:W-:Y:S01]  /*13170*/  IMAD.IADD R2, R2, 0x1, R83 ;  /* 0x0000000102027824 */ /* 0x000fe200078e0253 */
[----:B------:R-:W-:Y:S01]  /*13180*/  IADD3.X R66, PT, PT, RZ, -0x1, R66, P2, P3 ;  /* 0xffffffffff427810 */ /* 0x000fe200017e6442 */
[----:B------:R-:W-:-:S02]  /*13190*/  IMAD R3, R45, -0x47afba4a, R44 ;  /* 0xb85045b62d037824 */ /* 0x000fc400078e022c */
[----:B------:R-:W-:Y:S01]  /*131a0*/  IMAD R74, R53, -0x47afba4a, R74 ;  /* 0xb85045b6354a7824 */ /* 0x000fe200078e024a */
[----:B------:R-:W-:Y:S01]  /*131b0*/  IADD3 R39, P5, PT, R39, R2, RZ ;  /* 0x0000000227277210 */ /* 0x000fe20007fbe0ff */
[----:B------:R-:W-:Y:S01]  /*131c0*/  IMAD R79, R54, 0x6871ca8d, R79 ;  /* 0x6871ca8d364f7824 */ /* 0x000fe200078e024f */
[----:B------:R-:W-:Y:S01]  /*131d0*/  SHF.R.S32.HI R2, RZ, 0x1f, R66 ;  /* 0x0000001fff027819 */ /* 0x000fe20000011442 */
[----:B------:R-:W-:Y:S02]  /*131e0*/  IMAD.IADD R11, R76, 0x1, R77 ;  /* 0x000000014c0b7824 */ /* 0x000fe400078e024d */
[----:B------:R-:W-:Y:S01]  /*131f0*/  IMAD R3, R48, 0x681240c5, R3 ;  /* 0x681240c530037824 */ /* 0x000fe200078e0203 */
[----:B------:R-:W-:Y:S01]  /*13200*/  IADD3 R15, P2, P3, R15, R2, -R12 ;  /* 0x000000020f0f7210 */ /* 0x000fe20007b5e80c */
[----:B------:R-:W-:Y:S02]  /*13210*/  IMAD R77, R47, 0x681240c5, R74 ;  /* 0x681240c52f4d7824 */ /* 0x000fe400078e024a */
[----:B------:R-:W-:-:S02]  /*13220*/  IMAD R44, R54, 0x3c208c16, R81 ;  /* 0x3c208c16362c7824 */ /* 0x000fc400078e0251 */
[----:B------:R-:W-:Y:S02]  /*13230*/  IMAD R79, R79, -0x1b799c77, RZ ;  /* 0xe48663894f4f7824 */ /* 0x000fe400078e02ff */
[----:B------:R-:W-:Y:S02]  /*13240*/  IMAD R74, R54, -0x687e956f, R3 ;  /* 0x97816a91364a7824 */ /* 0x000fe400078e0203 */
[----:B------:R-:W-:Y:S02]  /*13250*/  IMAD R76, R56, -0x687e956f, R77 ;  /* 0x97816a91384c7824 */ /* 0x000fe400078e024d */
[----:B------:R-:W-:Y:S01]  /*13260*/  IMAD.WIDE.U32 R2, R44, -0x1b799c77, RZ ;  /* 0xe48663892c027825 */ /* 0x000fe200078e00ff */
[----:B------:R-:W-:-:S03]  /*13270*/  IADD3.X R2, PT, PT, RZ, RZ, RZ, P4, !PT ;  /* 0x000000ffff027210 */ /* 0x000fc600027fe4ff */
[----:B------:R-:W-:Y:S01]  /*13280*/  IMAD R79, R44, -0x782df87e, R79 ;  /* 0x87d207822c4f7824 */ /* 0x000fe200078e024f */
[----:B------:R-:W-:Y:S01]  /*13290*/  IADD3 R51, P4, PT, R2, R51, RZ ;  /* 0x0000003302337210 */ /* 0x000fe20007f9e0ff */
[----:B------:R-:W-:Y:S02]  /*132a0*/  IMAD R42, R42, 0x47b01102, RZ ;  /* 0x47b011022a2a7824 */ /* 0x000fe400078e02ff */
[----:B------:R-:W-:Y:S02]  /*132b0*/  IMAD.IADD R55, R55, 0x1, R74 ;  /* 0x0000000137377824 */ /* 0x000fe400078e024a */
[----:B------:R-:W-:Y:S02]  /*132c0*/  IMAD.IADD R12, R39, 0x1, R76 ;  /* 0x00000001270c7824 */ /* 0x000fe400078e024c */
[----:B------:R-:W-:Y:S02]  /*132d0*/  IMAD.IADD R39, R3, 0x1, R79 ;  /* 0x0000000103277824 */ /* 0x000fe400078e024f */
[----:B------:R-:W-:-:S02]  /*132e0*/  IMAD R74, R41, 0x47b01102, RZ ;  /* 0x47b01102294a7824 */ /* 0x000fc400078e02ff */
[----:B------:R-:W-:Y:S02]  /*132f0*/  IMAD R3, R45, -0x1ece5fd7, R42 ;  /* 0xe131a0292d037824 */ /* 0x000fe400078e022a */
[----:B------:R-:W-:Y:S02]  /*13300*/  IMAD R11, R56, 0x6871ca8d, R11 ;  /* 0x6871ca8d380b7824 */ /* 0x000fe400078e020b */
[----:B------:R-:W-:Y:S02]  /*13310*/  IMAD R74, R53, -0x1ece5fd7, R74 ;  /* 0xe131a029354a7824 */ /* 0x000fe400078e024a */
[----:B------:R-:W-:Y:S02]  /*13320*/  IMAD R3, R48, 0x432eb066, R3 ;  /* 0x432eb06630037824 */ /* 0x000fe400078e0203 */
[----:B------:R-:W-:Y:S02]  /*13330*/  IMAD R67, R56, 0x3c208c16, R67 ;  /* 0x3c208c1638437824 */ /* 0x000fe400078e0243 */
[----:B------:R-:W-:-:S02]  /*13340*/  IMAD R42, R11, -0x1b799c77, RZ ;  /* 0xe48663890b2a7824 */ /* 0x000fc400078e02ff */
[----:B------:R-:W-:Y:S02]  /*13350*/  IMAD R41, R47, 0x432eb066, R74 ;  /* 0x432eb0662f297824 */ /* 0x000fe400078e024a */
[----:B------:R-:W-:Y:S02]  /*13360*/  IMAD R11, R54, -0x7e7ea7a3, R3 ;  /* 0x8181585d360b7824 */ /* 0x000fe400078e0203 */
[----:B------:R-:W-:-:S04]  /*13370*/  IMAD.WIDE.U32 R2, R67, -0x1b799c77, RZ ;  /* 0xe486638943027825 */ /* 0x000fc800078e00ff */
[----:B------:R-:W-:Y:S02]  /*13380*/  IMAD R2, R67, -0x782df87e, R42 ;  /* 0x87d2078243027824 */ /* 0x000fe400078e022a */
[----:B------:R-:W-:Y:S02]  /*13390*/  IMAD R76, R56, -0x7e7ea7a3, R41 ;  /* 0x8181585d384c7824 */ /* 0x000fe400078e0229 */
[----:B------:R-:W-:Y:S02]  /*133a0*/  IMAD R74, R44, 0xc5e1a99, R11 ;  /* 0x0c5e1a992c4a7824 */ /* 0x000fe400078e020b */
[----:B------:R-:W-:Y:S02]  /*133b0*/  IMAD.X R41, RZ, RZ, RZ, P5 ;  /* 0x000000ffff297224 */ /* 0x000fe400028e06ff */
[----:B------:R-:W-:Y:S02]  /*133c0*/  IMAD R42, R45, 0x30644e72, RZ ;  /* 0x30644e722d2a7824 */ /* 0x000fe400078e02ff */
[----:B------:R-:W-:Y:S01]  /*133d0*/  IMAD R11, R48, 0xdf490f1, RZ ;  /* 0x0df490f1300b7824 */ /* 0x000fe200078e02ff */
[----:B------:R-:W-:Y:S01]  /*133e0*/  IADD3 R41, P6, PT, R41, R50, RZ ;  /* 0x0000003229297210 */ /* 0x000fe20007fde0ff */
[----:B------:R-:W-:Y:S01]  /*133f0*/  IMAD.IADD R2, R3, 0x1, R2 ;  /* 0x0000000103027824 */ /* 0x000fe200078e0202 */
[----:B------:R-:W-:Y:S01]  /*13400*/  SHF.R.S32.HI R3, RZ, 0x1f, R66 ;  /* 0x0000001fff037819 */ /* 0x000fe20000011442 */
[----:B------:R-:W-:Y:S01]  /*13410*/  IMAD.X R45, RZ, RZ, RZ, P4 ;  /* 0x000000ffff2d7224 */ /* 0x000fe200020e06ff */
[----:B------:R-:W-:Y:S01]  /*13420*/  LOP3.LUT R42, R42, 0xfffffffe, RZ, 0xc0, !PT ;  /* 0xfffffffe2a2a7812 */ /* 0x000fe200078ec0ff */
[----:B------:R-:W-:Y:S01]  /*13430*/  IMAD R11, R54, -0x47afba4a, R11 ;  /* 0xb85045b6360b7824 */ /* 0x000fe200078e020b */
[----:B------:R-:W-:Y:S01]  /*13440*/  IADD3.X R3, PT, PT, RZ, -0x1, R3, P2, P3 ;  /* 0xffffffffff037810 */ /* 0x000fe200017e6403 */
[----:B------:R-:W-:Y:S01]  /*13450*/  IMAD R53, R53, 0x30644e72, RZ ;  /* 0x30644e7235357824 */ /* 0x000fe200078e02ff */
[----:B------:R-:W-:Y:S01]  /*13460*/  IADD3 R45, P5, P4, R45, R9, R42 ;  /* 0x000000092d2d7210 */ /* 0x000fe20007cbe02a */
[----:B------:R-:W-:Y:S01]  /*13470*/  IMAD.IADD R50, R51, 0x1, R74 ;  /* 0x0000000133327824 */ /* 0x000fe200078e024a */
[----:B------:R-:W-:Y:S01]  /*13480*/  LOP3.LUT R42, R3, 0xd87cfd47, RZ, 0xc0, !PT ;  /* 0xd87cfd47032a7812 */ /* 0x000fe200078ec0ff */
[----:B------:R-:W-:Y:S01]  /*13490*/  IMAD R66, R44, 0x681240c5, R11 ;  /* 0x681240c52c427824 */ /* 0x000fe200078e020b */
[----:B------:R-:W-:Y:S01]  /*134a0*/  LOP3.LUT R9, R53, 0xfffffffe, RZ, 0xc0, !PT ;  /* 0xfffffffe35097812 */ /* 0x000fe200078ec0ff */
[----:B------:R-:W-:-:S02]  /*134b0*/  IMAD R51, R47, 0xdf490f1, RZ ;  /* 0x0df490f12f337824 */ /* 0x000fc400078e02ff */
[----:B------:R-:W-:Y:S02]  /*134c0*/  IMAD.X R11, RZ, RZ, RZ, P6 ;  /* 0x000000ffff0b7224 */ /* 0x000fe400030e06ff */
[----:B------:R-:W-:Y:S02]  /*134d0*/  IMAD R74, R56, -0x47afba4a, R51 ;  /* 0xb85045b6384a7824 */ /* 0x000fe400078e0233 */
[----:B------:R-:W-:Y:S01]  /*134e0*/  IMAD R51, R48, 0x47b01102, RZ ;  /* 0x47b0110230337824 */ /* 0x000fe200078e02ff */
[----:B------:R-:W-:Y:S01]  /*134f0*/  IADD3 R52, P2, P3, R11, R52, R9 ;  /* 0x000000340b347210 */ /* 0x000fe20007b5e009 */
[----:B------:R-:W-:Y:S01]  /*13500*/  IMAD R53, R67, 0x681240c5, R74 ;  /* 0x681240c543357824 */ /* 0x000fe200078e024a */
[----:B------:R-:W-:Y:S01]  /*13510*/  IADD3 R11, P6, PT, R42, R37, RZ ;  /* 0x000000252a0b7210 */ /* 0x000fe20007fde0ff */
[----:B------:R-:W-:Y:S01]  /*13520*/  IMAD R9, R54, -0x1ece5fd7, R51 ;  /* 0xe131a02936097824 */ /* 0x000fe200078e0233 */
[----:B------:R-:W-:Y:S01]  /*13530*/  IADD3.X R51, PT, PT, RZ, RZ, RZ, P5, P4 ;  /* 0x000000ffff337210 */ /* 0x000fe20002fe84ff */
[----:B------:R-:W-:Y:S01]  /*13540*/  IMAD.IADD R66, R45, 0x1, R66 ;  /* 0x000000012d427824 */ /* 0x000fe200078e0242 */
[----:B------:R-:W-:Y:S01]  /*13550*/  IADD3 R11, P4, PT, R11, -R4, RZ ;  /* 0x800000040b0b7210 */ /* 0x000fe20007f9e0ff */
[----:B------:R-:W-:Y:S01]  /*13560*/  IMAD.X R45, RZ, RZ, RZ, P6 ;  /* 0x000000ffff2d7224 */ /* 0x000fe200030e06ff */
[----:B------:R-:W-:Y:S01]  /*13570*/  LOP3.LUT R4, R3, 0x3c208c16, RZ, 0xc0, !PT ;  /* 0x3c208c1603047812 */ /* 0x000fe200078ec0ff */
[----:B------:R-:W-:Y:S01]  /*13580*/  IMAD.IADD R37, R52, 0x1, R53 ;  /* 0x0000000134257824 */ /* 0x000fe200078e0235 */
[----:B------:R-:W-:Y:S01]  /*13590*/  IADD3 R42, P6, PT, R51, R78, RZ ;  /* 0x0000004e332a7210 */ /* 0x000fe20007fde0ff */
[----:B------:R-:W-:-:S02]  /*135a0*/  IMAD R48, R44, -0x7ff8138b, R55 ;  /* 0x8007ec752c307824 */ /* 0x000fc400078e0237 */
[----:B------:R-:W-:Y:S01]  /*135b0*/  IMAD R53, R44, 0x432eb066, R9 ;  /* 0x432eb0662c357824 */ /* 0x000fe200078e0209 */
[----:B------:R-:W-:Y:S01]  /*135c0*/  IADD3.X R9, PT, PT, RZ, RZ, RZ, P2, P3 ;  /* 0x000000ffff097210 */ /* 0x000fe200017e64ff */
[----:B------:R-:W-:Y:S01]  /*135d0*/  IMAD R47, R47, 0x47b01102, RZ ;  /* 0x47b011022f2f7824 */ /* 0x000fe200078e02ff */
[----:B------:R-:W-:Y:S01]  /*135e0*/  IADD3 R45, P3, P5, R45, R4, R35 ;  /* 0x000000042d2d7210 */ /* 0x000fe20007d7e023 */
[----:B------:R-:W-:Y:S01]  /*135f0*/  IMAD R4, R39, 0x3c208c16, R48 ;  /* 0x3c208c1627047824 */ /* 0x000fe200078e0230 */
[----:B------:R-:W-:Y:S01]  /*13600*/  IADD3 R84, P2, PT, R9, R84, RZ ;  /* 0x0000005409547210 */ /* 0x000fe20007f5e0ff */
[----:B------:R-:W-:Y:S01]  /*13610*/  IMAD.IADD R42, R42, 0x1, R53 ;  /* 0x000000012a2a7824 */ /* 0x000fe200078e0235 */
[----:B------:R-:W-:Y:S01]  /*13620*/  IADD3.X R53, PT, PT, R49, RZ, RZ, P1, !PT ;  /* 0x000000ff31357210 */ /* 0x000fe20000ffe4ff */
[----:B------:R-:W-:Y:S01]  /*13630*/  IMAD R52, R56, -0x1ece5fd7, R47 ;  /* 0xe131a02938347824 */ /* 0x000fe200078e022f */
[----:B------:R-:W-:Y:S01]  /*13640*/  IADD3 R4, P1, PT, R4, 0x278302b9, RZ ;  /* 0x278302b904047810 */ /* 0x000fe20007f3e0ff */
[----:B------:R-:W-:-:S02]  /*13650*/  IMAD R9, R67, -0x7ff8138b, R12 ;  /* 0x8007ec7543097824 */ /* 0x000fc400078e020c */
[----:B------:R-:W-:Y:S02]  /*13660*/  IMAD R51, R32, R32, R57 ;  /* 0x0000002020337224 */ /* 0x000fe400078e0239 */
[----:B------:R-:W-:Y:S01]  /*13670*/  IMAD.X R47, RZ, RZ, -0x1, P1 ;  /* 0xffffffffff2f7424 */ /* 0x000fe200008e06ff */
[----:B------:R-:W-:Y:S01]  /*13680*/  IADD3 R4, P1, PT, R4, -0x278302b9, RZ ;  /* 0xd87cfd4704047810 */ /* 0x000fe20007f3e0ff */
[----:B------:R-:W-:Y:S02]  /*13690*/  IMAD R9, R2, 0x3c208c16, R9 ;  /* 0x3c208c1602097824 */ /* 0x000fe400078e0209 */
[----:B------:R-:W-:Y:S01]  /*136a0*/  IMAD R55, R39, 0x6871ca8d, R50 ;  /* 0x6871ca8d27377824 */ /* 0x000fe200078e0232 */
[--C-:B------:R-:W-:Y:S01]  /*136b0*/  SHF.R.S32.HI R12, RZ, 0x1f, R47.reuse ;  /* 0x0000001fff0c7819 */ /* 0x100fe2000001142f */
[----:B------:R-:W-:Y:S01]  /*136c0*/  IMAD R76, R67, 0xc5e1a99, R76 ;  /* 0x0c5e1a99434c7824 */ /* 0x000fe200078e024c */
[----:B------:R-:W-:Y:S01]  /*136d0*/  SHF.R.S32.HI R47, RZ, 0x1f, R47 ;  /* 0x0000001fff2f7819 */ /* 0x000fe2000001142f */
[----:B------:R-:W-:Y:S01]  /*136e0*/  IMAD.X R51, RZ, RZ, R51, P0 ;  /* 0x000000ffff337224 */ /* 0x000fe200000e0633 */
[----:B------:R-:W-:Y:S01]  /*136f0*/  IADD3 R9, P0, PT, R9, 0x278302b9, RZ ;  /* 0x278302b909097810 */ /* 0x000fe20007f1e0ff */
[----:B------:R-:W-:Y:S01]  /*13700*/  IMAD.X R35, RZ, RZ, RZ, P1 ;  /* 0x000000ffff237224 */ /* 0x000fe200008e06ff */
[----:B------:R-:W-:Y:S01]  /*13710*/  IADD3 R41, PT, PT, R41, R76, RZ ;  /* 0x0000004c29297210 */ /* 0x000fe20007ffe0ff */
[----:B------:R-:W-:Y:S01]  /*13720*/  IMAD.X R49, RZ, RZ, RZ, P6 ;  /* 0x000000ffff317224 */ /* 0x000fe200030e06ff */
[----:B------:R-:W-:Y:S01]  /*13730*/  IADD3 R12, P6, P1, R55, -0x3c208c16, R12 ;  /* 0xc3df73ea370c7810 */ /* 0x000fe200079de00c */
[----:B------:R-:W-:Y:S01]  /*13740*/  IMAD R48, R54, 0x30644e72, RZ ;  /* 0x30644e7236307824 */ /* 0x000fe200078e02ff */
[----:B------:R-:W-:Y:S01]  /*13750*/  IADD3.X R50, PT, PT, RZ, RZ, RZ, P2, !PT ;  /* 0x000000ffff327210 */ /* 0x000fe200017fe4ff */
[----:B------:R-:W-:Y:S01]  /*13760*/  IMAD R55, R56, 0x30644e72, RZ ;  /* 0x30644e7238377824 */ /* 0x000fe200078e02ff */
[----:B------:R-:W-:Y:S01]  /*13770*/  IADD3.X R47, PT, PT, RZ, -0x1, R47, P6, P1 ;  /* 0xffffffffff2f7810 */ /* 0x000fe200037e242f */
[----:B------:R-:W-:Y:S01]  /*13780*/  IMAD R57, R67, 0x432eb066, R52 ;  /* 0x432eb06643397824 */ /* 0x000fe200078e0234 */
[----:B------:R-:W-:Y:S01]  /*13790*/  LOP3.LUT R48, R48, 0xfffffffe, RZ, 0xc0, !PT ;  /* 0xfffffffe30307812 */ /* 0x000fe200078ec0ff */
[----:B------:R-:W-:Y:S01]  /*137a0*/  IMAD.X R52, RZ, RZ, -0x1, P0 ;  /* 0xffffffffff347424 */ /* 0x000fe200000e06ff */
[----:B------:R-:W-:Y:S01]  /*137b0*/  LOP3.LUT R55, R55, 0xfffffffe, RZ, 0xc0, !PT ;  /* 0xfffffffe37377812 */ /* 0x000fe200078ec0ff */
[----:B------:R-:W-:Y:S01]  /*137c0*/  IMAD R56, R2, 0x6871ca8d, R41 ;  /* 0x6871ca8d02387824 */ /* 0x000fe200078e0229 */
[----:B------:R-:W-:Y:S01]  /*137d0*/  IADD3 R35, P1, P6, R35, 0x3c208c16, R12 ;  /* 0x3c208c1623237810 */ /* 0x000fe20007e3e00c */
[----:B------:R-:W-:Y:S01]  /*137e0*/  IMAD.IADD R41, R84, 0x1, R57 ;  /* 0x0000000154297824 */ /* 0x000fe200078e0239 */
[----:B------:R-:W-:Y:S01]  /*137f0*/  IADD3 R48, P0, P2, R49, R48, R53 ;  /* 0x0000003031307210 */ /* 0x000fe20007a1e035 */
[C---:B------:R-:W-:Y:S01]  /*13800*/  IMAD R77, R67.reuse, 0xdf490f1, RZ ;  /* 0x0df490f1434d7824 */ /* 0x040fe200078e02ff */
[----:B------:R-:W-:Y:S01]  /*13810*/  IADD3.X R12, PT, PT, RZ, RZ, RZ, P3, P5 ;  /* 0x000000ffff0c7210 */ /* 0x000fe20001fea4ff */
[----:B------:R-:W-:Y:S01]  /*13820*/  IMAD R67, R67, 0x47b01102, RZ ;  /* 0x47b0110243437824 */ /* 0x000fe200078e02ff */
[----:B------:R-:W-:Y:S01]  /*13830*/  SHF.R.S32.HI R53, RZ, 0x1f, R52 ;  /* 0x0000001fff357819 */ /* 0x000fe20000011434 */
[----:B------:R-:W-:Y:S01]  /*13840*/  IMAD R34, R34, R34, RZ ;  /* 0x0000002222227224 */ /* 0x000fe200078e02ff */
[----:B------:R-:W-:Y:S01]  /*13850*/  LOP3.LUT R49, R3, 0x6871ca8d, RZ, 0xc0, !PT ;  /* 0x6871ca8d03317812 */ /* 0x000fe200078ec0ff */
[----:B------:R-:W-:Y:S01]  /*13860*/  IMAD R67, R2, -0x1ece5fd7, R67 ;  /* 0xe131a02902437824 */ /* 0x000fe200078e0243 */
[----:B------:R-:W-:Y:S01]  /*13870*/  IADD3 R55, P3, P5, R50, R55, R51 ;  /* 0x0000003732377210 */ /* 0x000fe20007d7e033 */
[----:B------:R-:W-:Y:S01]  /*13880*/  IMAD.X R51, RZ, RZ, -0x1, P4 ;  /* 0xffffffffff337424 */ /* 0x000fe200020e06ff */
[----:B------:R-:W-:Y:S01]  /*13890*/  IADD3.X R54, PT, PT, RZ, RZ, RZ, P0, P2 ;  /* 0x000000ffff367210 */ /* 0x000fe200007e44ff */
[C---:B------:R-:W-:Y:S01]  /*138a0*/  IMAD R82, R4.reuse, R71, RZ ;  /* 0x0000004704527224 */ /* 0x040fe200078e02ff */
[----:B------:R-:W-:Y:S01]  /*138b0*/  IADD3.X R50, PT, PT, RZ, RZ, RZ, P1, P6 ;  /* 0x000000ffff327210 */ /* 0x000fe20000fec4ff */
[----:B------:R-:W-:Y:S01]  /*138c0*/  IMAD R74, R4, R70, RZ ;  /* 0x00000046044a7224 */ /* 0x000fe200078e02ff */
[----:B------:R-:W-:Y:S01]  /*138d0*/  IADD3 R53, P2, P0, R56, -0x3c208c16, R53 ;  /* 0xc3df73ea38357810 */ /* 0x000fe2000785e035 */
[----:B------:R-:W-:Y:S01]  /*138e0*/  IMAD R56, R44, 0xdf490f1, RZ ;  /* 0x0df490f12c387824 */ /* 0x000fe200078e02ff */
[----:B------:R-:W-:Y:S01]  /*138f0*/  IADD3 R49, P1, P4, R12, R49, R36 ;  /* 0x000000310c317210 */ /* 0x000fe20007c3e024 */
[----:B------:R-:W-:Y:S01]  /*13900*/  IMAD R78, R4, R69, RZ ;  /* 0x00000045044e7224 */ /* 0x000fe200078e02ff */
[----:B------:R-:W-:Y:S01]  /*13910*/  SHF.R.S32.HI R36, RZ, 0x1f, R52 ;  /* 0x0000001fff247819 */ /* 0x000fe20000011434 */
[----:B------:R-:W-:Y:S01]  /*13920*/  IMAD R57, R39, -0x47afba4a, R56 ;  /* 0xb85045b627397824 */ /* 0x000fe200078e0238 */
[----:B------:R-:W-:Y:S01]  /*13930*/  SHF.R.S32.HI R12, RZ, 0x1f, R51 ;  /* 0x0000001fff0c7819 */ /* 0x000fe20000011433 */
[----:B------:R-:W-:Y:S01]  /*13940*/  IMAD R52, R2, -0x47afba4a, R77 ;  /* 0xb85045b602347824 */ /* 0x000fe200078e024d */
[----:B------:R-:W-:Y:S01]  /*13950*/  IADD3 R9, P6, PT, R9, -0x278302b9, RZ ;  /* 0xd87cfd4709097810 */ /* 0x000fe20007fde0ff */
[----:B------:R-:W-:Y:S01]  /*13960*/  IMAD.IADD R48, R48, 0x1, R57 ;  /* 0x0000000130307824 */ /* 0x000fe200078e0239 */
[----:B------:R-:W-:Y:S01]  /*13970*/  IADD3.X R36, PT, PT, RZ, -0x1, R36, P2, P0 ;  /* 0xffffffffff247810 */ /* 0x000fe200017e0424 */
[----:B------:R-:W-:Y:S01]  /*13980*/  IMAD.IADD R52, R55, 0x1, R52 ;  /* 0x0000000137347824 */ /* 0x000fe200078e0234 */
[----:B------:R-:W-:Y:S01]  /*13990*/  IADD3 R12, P0, P2, R45, R12, -R6 ;  /* 0x0000000c2d0c7210 */ /* 0x000fe20007a1e806 */
[----:B------:R-:W-:Y:S01]  /*139a0*/  IMAD.X R6, RZ, RZ, RZ, P6 ;  /* 0x000000ffff067224 */ /* 0x000fe200030e06ff */
[----:B------:R-:W-:Y:S01]  /*139b0*/  IADD3.X R45, PT, PT, RZ, RZ, RZ, P1, P4 ;  /* 0x000000ffff2d7210 */ /* 0x000fe20000fe84ff */
[----:B------:R-:W-:Y:S01]  /*139c0*/  IMAD R77, R39, -0x687e956f, R66 ;  /* 0x97816a91274d7824 */ /* 0x000fe200078e0242 */
[----:B------:R-:W-:Y:S01]  /*139d0*/  LOP3.LUT R56, R3, 0x97816a91, RZ, 0xc0, !PT ;  /* 0x97816a9103387812 */ /* 0x000fe200078ec0ff */
[----:B------:R-:W-:Y:S01]  /*139e0*/  IMAD R66, R2, -0x687e956f, R37 ;  /* 0x97816a9102427824 */ /* 0x000fe200078e0225 */
[----:B------:R-:W-:Y:S01]  /*139f0*/  IADD3.X R57, PT, PT, RZ, RZ, RZ, P3, P5 ;  /* 0x000000ffff397210 */ /* 0x000fe20001fea4ff */
[----:B------:R-:W-:Y:S01]  /*13a00*/  IMAD R84, R4, R72, RZ ;  /* 0x0000004804547224 */ /* 0x000fe200078e02ff */
[----:B------:R-:W-:Y:S01]  /*13a10*/  IADD3 R45, P5, P6, R45, R56, R5 ;  /* 0x000000382d2d7210 */ /* 0x000fe20007ebe005 */
[----:B------:R-:W-:Y:S01]  /*13a20*/  IMAD R56, R44, 0x47b01102, RZ ;  /* 0x47b011022c387824 */ /* 0x000fe200078e02ff */
[----:B------:R-:W-:-:S02]  /*13a30*/  LOP3.LUT R55, R3, 0x8181585d, RZ, 0xc0, !PT ;  /* 0x8181585d03377812 */ /* 0x000fc400078ec0ff */
[----:B------:R-:W-:Y:S01]  /*13a40*/  IADD3.X R76, PT, PT, RZ, RZ, RZ, P5, P6 ;  /* 0x000000ffff4c7210 */ /* 0x000fe20002fec4ff */
[----:B------:R-:W-:Y:S01]  /*13a50*/  IMAD R56, R39, -0x1ece5fd7, R56 ;  /* 0xe131a02927387824 */ /* 0x000fe200078e0238 */
[----:B------:R-:W-:Y:S02]  /*13a60*/  IADD3 R6, P1, P4, R6, 0x3c208c16, R53 ;  /* 0x3c208c1606067810 */ /* 0x000fe40007c3e035 */
[----:B------:R-:W-:Y:S02]  /*13a70*/  IADD3 R43, P3, PT, R54, R43, RZ ;  /* 0x0000002b362b7210 */ /* 0x000fe40007f7e0ff */
[----:B------:R-:W-:Y:S02]  /*13a80*/  SHF.R.S32.HI R54, RZ, 0x1f, R47 ;  /* 0x0000001fff367819 */ /* 0x000fe4000001142f */
[----:B------:R-:W-:Y:S02]  /*13a90*/  SHF.R.S32.HI R53, RZ, 0x1f, R51 ;  /* 0x0000001fff357819 */ /* 0x000fe40000011433 */
[----:B------:R-:W-:-:S02]  /*13aa0*/  IADD3 R76, P5, P6, R76, R55, R38 ;  /* 0x000000374c4c7210 */ /* 0x000fc40007ebe026 */
[----:B------:R-:W-:Y:S02]  /*13ab0*/  IADD3.X R5, PT, PT, RZ, RZ, RZ, P1, P4 ;  /* 0x000000ffff057210 */ /* 0x000fe40000fe84ff */
[----:B------:R-:W-:Y:S02]  /*13ac0*/  SHF.R.S32.HI R37, RZ, 0x1f, R36 ;  /* 0x0000001fff257819 */ /* 0x000fe40000011424 */
[----:B------:R-:W-:Y:S02]  /*13ad0*/  IADD3 R51, P1, P4, R77, -0x6871ca8d, R54 ;  /* 0x978e35734d337810 */ /* 0x000fe40007c3e036 */
[----:B------:R-:W-:Y:S02]  /*13ae0*/  IADD3.X R38, PT, PT, RZ, -0x1, R53, P0, P2 ;  /* 0xffffffffff267810 */ /* 0x000fe400007e4435 */
[----:B------:R-:W-:Y:S01]  /*13af0*/  IADD3 R54, P0, PT, R57, R46, RZ ;  /* 0x0000002e39367210 */ /* 0x000fe20007f1e0ff */
[----:B------:R-:W-:Y:S01]  /*13b00*/  IMAD R57, R4, R27, RZ ;  /* 0x0000001b04397224 */ /* 0x000fe200078e02ff */
[----:B------:R-:W-:-:S02]  /*13b10*/  IADD3.X R46, PT, PT, RZ, RZ, RZ, P5, P6 ;  /* 0x000000ffff2e7210 */ /* 0x000fc40002fec4ff */
[----:B------:R-:W-:Y:S01]  /*13b20*/  IADD3 R44, P5, P2, R66, -0x6871ca8d, R37 ;  /* 0x978e3573422c7810 */ /* 0x000fe20007abe025 */
[----:B------:R-:W-:Y:S01]  /*13b30*/  IMAD R66, R4, R68, RZ ;  /* 0x0000004404427224 */ /* 0x000fe200078e02ff */
[----:B------:R-:W-:Y:S02]  /*13b40*/  SHF.R.S32.HI R47, RZ, 0x1f, R47 ;  /* 0x0000001fff2f7819 */ /* 0x000fe4000001142f */
[----:B------:R-:W-:Y:S02]  /*13b50*/  SHF.R.S32.HI R37, RZ, 0x1f, R38 ;  /* 0x0000001fff257819 */ /* 0x000fe40000011426 */
[----:B------:R-:W-:Y:S02]  /*13b60*/  SHF.R.S32.HI R53, RZ, 0x1f, R36 ;  /* 0x0000001fff357819 */ /* 0x000fe40000011424 */
[----:B------:R-:W-:Y:S02]  /*13b70*/  LOP3.LUT R55, R3, 0xb85045b6, RZ, 0xc0, !PT ;  /* 0xb85045b603377812 */ /* 0x000fe400078ec0ff */
[----:B------:R-:W-:-:S02]  /*13b80*/  IADD3.X R47, PT, PT, RZ, -0x1, R47, P1, P4 ;  /* 0xffffffffff2f7810 */ /* 0x000fc40000fe842f */
[----:B------:R-:W-:Y:S02]  /*13b90*/  IADD3 R36, P1, P4, R49, R37, -R8 ;  /* 0x0000002531247210 */ /* 0x000fe40007c3e808 */
[----:B------:R-:W-:Y:S02]  /*13ba0*/  IADD3.X R53, PT, PT, RZ, -0x1, R53, P5, P2 ;  /* 0xffffffffff357810 */ /* 0x000fe40002fe4435 */
[----:B------:R-:W-:Y:S01]  /*13bb0*/  IADD3 R49, P2, P5, R46, R55, R40 ;  /* 0x000000372e317210 */ /* 0x000fe20007d5e028 */
[----:B------:R-:W-:Y:S01]  /*13bc0*/  IMAD.X R55, RZ, RZ, RZ, P3 ;  /* 0x000000ffff377224 */ /* 0x000fe200018e06ff */
[----:B------:R-:W-:Y:S01]  /*13bd0*/  IADD3 R8, PT, PT, R43, R56, RZ ;  /* 0x000000382b087210 */ /* 0x000fe20007ffe0ff */
[----:B------:R-:W-:Y:S01]  /*13be0*/  IMAD R46, R39, -0x7e7ea7a3, R42 ;  /* 0x8181585d272e7824 */ /* 0x000fe200078e022a */
[----:B------:R-:W-:Y:S01]  /*13bf0*/  LOP3.LUT R43, R3, 0xe131a029, RZ, 0xc0, !PT ;  /* 0xe131a029032b7812 */ /* 0x000fe200078ec0ff */
[----:B------:R-:W-:Y:S01]  /*13c00*/  IMAD R42, R4, R73, RZ ;  /* 0x00000049042a7224 */ /* 0x000fe200078e02ff */
[----:B------:R-:W-:-:S02]  /*13c10*/  IADD3.X R40, PT, PT, RZ, RZ, RZ, P2, P5 ;  /* 0x000000ffff287210 */ /* 0x000fc400017ea4ff */
[----:B------:R-:W-:Y:S01]  /*13c20*/  IADD3 R37, P5, P2, R51, 0x6871ca8d, R50 ;  /* 0x6871ca8d33257810 */ /* 0x000fe20007abe032 */
[----:B------:R-:W-:Y:S01]  /*13c30*/  IMAD.IADD R51, R54, 0x1, R67 ;  /* 0x0000000136337824 */ /* 0x000fe200078e0243 */
[----:B------:R-:W-:Y:S01]  /*13c40*/  IADD3 R50, P3, P6, R40, R43, R14 ;  /* 0x0000002b28327210 */ /* 0x000fe20007e7e00e */
[----:B------:R-:W-:Y:S01]  /*13c50*/  IMAD R54, R39, 0x30644e72, RZ ;  /* 0x30644e7227367824 */ /* 0x000fe200078e02ff */
[----:B------:R-:W-:Y:S01]  /*13c60*/  LOP3.LUT R40, R3, 0x30644e72, RZ, 0xc0, !PT ;  /* 0x30644e7203287812 */ /* 0x000fe200078ec0ff */
[C---:B------:R-:W-:Y:S01]  /*13c70*/  IMAD R39, R4.reuse, R22, RZ ;  /* 0x0000001604277224 */ /* 0x040fe200078e02ff */
[----:B------:R-:W-:Y:S01]  /*13c80*/  IADD3.X R3, PT, PT, RZ, RZ, RZ, P3, P6 ;  /* 0x000000ffff037210 */ /* 0x000fe20001fec4ff */
[----:B------:R-:W-:Y:S01]  /*13c90*/  IMAD R43, R4, R24, RZ ;  /* 0x00000018042b7224 */ /* 0x000fe200078e02ff */
[----:B------:R-:W-:Y:S01]  /*13ca0*/  IADD3 RZ, P3, P6, R50, RZ, RZ ;  /* 0x000000ff32ff7210 */ /* 0x000fe20007e7e0ff */
[----:B------:R-:W-:Y:S01]  /*13cb0*/  IMAD R67, R4, R21, RZ ;  /* 0x0000001504437224 */ /* 0x000fe200078e02ff */
[----:B------:R-:W-:-:S02]  /*13cc0*/  SHF.R.S32.HI R38, RZ, 0x1f, R38 ;  /* 0x0000001fff267819 */ /* 0x000fc40000011426 */
[----:B------:R-:W-:Y:S02]  /*13cd0*/  LOP3.LUT R54, R54, 0xfffffffe, RZ, 0xc0, !PT ;  /* 0xfffffffe36367812 */ /* 0x000fe400078ec0ff */
[----:B------:R-:W-:Y:S01]  /*13ce0*/  IADD3.X R40, PT, PT, R3, R40, R15, P3, P6 ;  /* 0x0000002803287210 */ /* 0x000fe20001fec40f */
[----:B------:R-:W-:Y:S01]  /*13cf0*/  IMAD R3, R4, R18, RZ ;  /* 0x0000001204037224 */ /* 0x000fe200078e02ff */
[----:B------:R-:W-:Y:S02]  /*13d00*/  IADD3.X R15, PT, PT, RZ, -0x1, R38, P1, P4 ;  /* 0xffffffffff0f7810 */ /* 0x000fe40000fe8426 */
[----:B------:R-:W-:Y:S01]  /*13d10*/  IADD3 R14, P6, P3, R44, 0x6871ca8d, R5 ;  /* 0x6871ca8d2c0e7810 */ /* 0x000fe20007bde005 */
[C---:B------:R-:W-:Y:S01]  /*13d20*/  IMAD R44, R2.reuse, 0x30644e72, RZ ;  /* 0x30644e72022c7824 */ /* 0x040fe200078e02ff */
[----:B------:R-:W-:Y:S01]  /*13d30*/  IADD3 R54, P1, P4, R55, R54, R34 ;  /* 0x0000003637367210 */ /* 0x000fe20007c3e022 */
[----:B------:R-:W-:Y:S01]  /*13d40*/  IMAD R34, R2, -0x7e7ea7a3, R41 ;  /* 0x8181585d02227824 */ /* 0x000fe200078e0229 */
[----:B------:R-:W-:Y:S01]  /*13d50*/  SHF.R.S32.HI R81, RZ, 0x1f, R47 ;  /* 0x0000001fff517819 */ /* 0x000fe2000001142f */
[----:B------:R-:W-:Y:S01]  /*13d60*/  IMAD R2, R4, R26, RZ ;  /* 0x0000001a04027224 */ /* 0x000fe200078e02ff */
[----:B------:R-:W-:Y:S01]  /*13d70*/  LOP3.LUT R77, R44, 0xfffffffe, RZ, 0xc0, !PT ;  /* 0xfffffffe2c4d7812 */ /* 0x000fe200078ec0ff */
[----:B------:R-:W-:-:S02]  /*13d80*/  IMAD R41, R4, R20, RZ ;  /* 0x0000001404297224 */ /* 0x000fc400078e02ff */
[C---:B------:R-:W-:Y:S02]  /*13d90*/  IMAD R3, R35.reuse, R26, R3 ;  /* 0x0000001a23037224 */ /* 0x040fe400078e0203 */
[----:B------:R-:W-:Y:S02]  /*13da0*/  IMAD R5, R4, R25, RZ ;  /* 0x0000001904057224 */ /* 0x000fe400078e02ff */
[----:B------:R-:W-:Y:S02]  /*13db0*/  IMAD R56, R2, 0x432eb066, R41 ;  /* 0x432eb06602387824 */ /* 0x000fe400078e0229 */
[----:B------:R-:W-:Y:S02]  /*13dc0*/  IMAD R55, R4, R17, RZ ;  /* 0x0000001104377224 */ /* 0x000fe400078e02ff */
[----:B------:R-:W-:Y:S02]  /*13dd0*/  IMAD R41, R35, R25, R66 ;  /* 0x0000001923297224 */ /* 0x000fe400078e0242 */
[----:B------:R-:W-:-:S02]  /*13de0*/  IMAD R3, R3, -0x1b799c77, RZ ;  /* 0xe486638903037824 */ /* 0x000fc400078e02ff */
[C---:B------:R-:W-:Y:S02]  /*13df0*/  IMAD R80, R2.reuse, 0xc5e1a99, R39 ;  /* 0x0c5e1a9902507824 */ /* 0x040fe400078e0227 */
[----:B------:R-:W-:Y:S02]  /*13e00*/  IMAD R38, R2, 0xdf490f1, R43 ;  /* 0x0df490f102267824 */ /* 0x000fe400078e022b */
[----:B------:R-:W-:Y:S02]  /*13e10*/  IMAD R66, R5, 0x681240c5, R82 ;  /* 0x681240c505427824 */ /* 0x000fe400078e0252 */
[----:B------:R-:W-:Y:S02]  /*13e20*/  IMAD R4, R4, R75, RZ ;  /* 0x0000004b04047224 */ /* 0x000fe400078e02ff */
[C---:B------:R-:W-:Y:S02]  /*13e30*/  IMAD R57, R2.reuse, -0x7ff8138b, R57 ;  /* 0x8007ec7502397824 */ /* 0x040fe400078e0239 */
[----:B------:R-:W-:-:S02]  /*13e40*/  IMAD R55, R2, 0x681240c5, R55 ;  /* 0x681240c502377824 */ /* 0x000fc400078e0237 */
[C---:B------:R-:W-:Y:S02]  /*13e50*/  IMAD R39, R2.reuse, 0x47b01102, R67 ;  /* 0x47b0110202277824 */ /* 0x040fe400078e0243 */
[----:B------:R-:W-:Y:S02]  /*13e60*/  IMAD R82, R41, -0x1b799c77, RZ ;  /* 0xe486638929527824 */ /* 0x000fe400078e02ff */
[C---:B------:R-:W-:Y:S02]  /*13e70*/  IMAD R43, R2.reuse, -0x782df87e, R3 ;  /* 0x87d20782022b7824 */ /* 0x040fe400078e0203 */
[----:B------:R-:W-:-:S04]  /*13e80*/  IMAD.WIDE.U32 R2, R2, -0x1b799c77, RZ ;  /* 0xe486638902027825 */ /* 0x000fc800078e00ff */
[C---:B------:R-:W-:Y:S02]  /*13e90*/  IMAD R67, R5.reuse, -0x7ff8138b, R74 ;  /* 0x8007ec7505437824 */ /* 0x040fe400078e024a */
[C---:B------:R-:W-:Y:S02]  /*13ea0*/  IMAD R41, R5.reuse, 0xdf490f1, R42 ;  /* 0x0df490f105297824 */ /* 0x040fe400078e022a */
[C---:B------:R-:W-:Y:S02]  /*13eb0*/  IMAD R78, R5.reuse, 0xc5e1a99, R78 ;  /* 0x0c5e1a99054e7824 */ /* 0x040fe400078e024e */
[C---:B------:R-:W-:Y:S02]  /*13ec0*/  IMAD R74, R5.reuse, 0x432eb066, R84 ;  /* 0x432eb066054a7824 */ /* 0x040fe400078e0254 */
[C---:B------:R-:W-:Y:S02]  /*13ed0*/  IMAD R42, R5.reuse, 0x47b01102, R4 ;  /* 0x47b01102052a7824 */ /* 0x040fe400078e0204 */
[----:B------:R-:W-:-:S02]  /*13ee0*/  IMAD R79, R5, -0x782df87e, R82 ;  /* 0x87d20782054f7824 */ /* 0x000fc400078e0252 */
[----:B------:R-:W-:Y:S01]  /*13ef0*/  IMAD.WIDE.U32 R4, R5, -0x1b799c77, RZ ;  /* 0xe486638905047825 */ /* 0x000fe200078e00ff */
[----:B------:R-:W-:-:S03]  /*13f00*/  SHF.R.S32.HI R4, RZ, 0x1f, R53 ;  /* 0x0000001fff047819 */ /* 0x000fc60000011435 */
[----:B------:R-:W-:Y:S02]  /*13f10*/  IMAD.IADD R43, R3, 0x1, R43 ;  /* 0x00000001032b7824 */ /* 0x000fe400078e022b */
[----:B------:R-:W-:Y:S02]  /*13f20*/  IMAD R3, R7, R7, RZ ;  /* 0x0000000707037224 */ /* 0x000fe400078e02ff */
[----:B------:R-:W-:Y:S02]  /*13f30*/  IMAD.X R2, RZ, RZ, RZ, P0 ;  /* 0x000000ffff027224 */ /* 0x000fe400000e06ff */
[----:B------:R-:W-:Y:S01]  /*13f40*/  IMAD.IADD R44, R5, 0x1, R79 ;  /* 0x00000001052c7824 */ /* 0x000fe200078e024f */
[----:B------:R-:W-:Y:S01]  /*13f50*/  IADD3.X R79, PT, PT, RZ, RZ, RZ, P5, P2 ;  /* 0x000000ffff4f7210 */ /* 0x000fe20002fe44ff */
[C---:B------:R-:W-:Y:S01]  /*13f60*/  IMAD R80, R35.reuse, R27, R80 ;  /* 0x0000001b23507224 */ /* 0x040fe200078e0250 */
[----:B------:R-:W-:Y:S01]  /*13f70*/  IADD3 R77, P0, P2, R2, R77, R3 ;  /* 0x0000004d024d7210 */ /* 0x000fe20007a1e003 */
[C---:B------:R-:W-:Y:S01]  /*13f80*/  IMAD R78, R35.reuse, R70, R78 ;  /* 0x00000046234e7224 */ /* 0x040fe200078e024e */
[----:B------:R-:W-:Y:S01]  /*13f90*/  SHF.R.S32.HI R5, RZ, 0x1f, R53 ;  /* 0x0000001fff057819 */ /* 0x000fe20000011435 */
[-C--:B------:R-:W-:Y:S01]  /*13fa0*/  IMAD R57, R35, R18.reuse, R57 ;  /* 0x0000001223397224 */ /* 0x080fe200078e0239 */
[----:B------:R-:W-:Y:S01]  /*13fb0*/  IADD3.X R3, PT, PT, RZ, RZ, RZ, P6, P3 ;  /* 0x000000ffff037210 */ /* 0x000fe200037e64ff */
[C---:B------:R-:W-:Y:S01]  /*13fc0*/  IMAD R80, R37.reuse, R18, R80 ;  /* 0x0000001225507224 */ /* 0x040fe200078e0250 */
[----:B------:R-:W-:Y:S01]  /*13fd0*/  IADD3 R84, P5, P3, R46, 0x687e956f, R81 ;  /* 0x687e956f2e547810 */ /* 0x000fe20007bbe051 */
[----:B------:R-:W-:Y:S01]  /*13fe0*/  IMAD R78, R37, R68, R78 ;  /* 0x00000044254e7224 */ /* 0x000fe200078e024e */
[----:B------:R-:W-:Y:S01]  /*13ff0*/  IADD3.X R46, PT, PT, RZ, RZ, RZ, P1, P4 ;  /* 0x000000ffff2e7210 */ /* 0x000fe20000fe84ff */
[C---:B------:R-:W-:Y:S01]  /*14000*/  IMAD R56, R35.reuse, R17, R56 ;  /* 0x0000001123387224 */ /* 0x040fe200078e0238 */
[----:B------:R-:W-:Y:S01]  /*14010*/  IADD3 R82, P4, P1, R34, 0x687e956f, R5 ;  /* 0x687e956f22527810 */ /* 0x000fe2000799e005 */
[----:B------:R-:W-:Y:S01]  /*14020*/  IMAD R74, R35, R71, R74 ;  /* 0x00000047234a7224 */ /* 0x000fe200078e024a */
[----:B------:R-:W-:Y:S01]  /*14030*/  SHF.R.S32.HI R2, RZ, 0x1f, R15 ;  /* 0x0000001fff027819 */ /* 0x000fe2000001140f */
[C---:B------:R-:W-:Y:S01]  /*14040*/  IMAD R56, R37.reuse, R22, R56 ;  /* 0x0000001625387224 */ /* 0x040fe200078e0238 */
[----:B------:R-:W-:Y:S01]  /*14050*/  SHF.R.S32.HI R5, RZ, 0x1f, R47 ;  /* 0x0000001fff057819 */ /* 0x000fe2000001142f */
[-C--:B------:R-:W-:Y:S01]  /*14060*/  IMAD R74, R37, R69.reuse, R74 ;  /* 0x00000045254a7224 */ /* 0x080fe200078e024a */
[----:B------:R-:W-:Y:S01]  /*14070*/  IADD3.X R47, PT, PT, RZ, RZ, RZ, P0, P2 ;  /* 0x000000ffff2f7210 */ /* 0x000fe200007e44ff */
[C---:B------:R-:W-:Y:S01]  /*14080*/  IMAD R66, R35.reuse, R69, R66 ;  /* 0x0000004523427224 */ /* 0x040fe200078e0242 */
[----:B------:R-:W-:Y:S01]  /*14090*/  IADD3 R34, P0, P2, R2, R45, -R10 ;  /* 0x0000002d02227210 */ /* 0x000fe20007a1e80a */
[----:B------:R-:W-:Y:S01]  /*140a0*/  IMAD R38, R35, R20, R38 ;  /* 0x0000001423267224 */ /* 0x000fe200078e0226 */
[----:B------:R-:W-:Y:S01]  /*140b0*/  IADD3.X R53, PT, PT, RZ, -0x1, R5, P5, P3 ;  /* 0xffffffffff357810 */ /* 0x000fe20002fe6405 */
[----:B------:R-:W-:Y:S01]  /*140c0*/  IMAD R66, R37, R70, R66 ;  /* 0x0000004625427224 */ /* 0x000fe200078e0242 */
[----:B------:R-:W-:Y:S01]  /*140d0*/  IADD3 R45, P3, P5, R84, -0x687e956f, R79 ;  /* 0x97816a91542d7810 */ /* 0x000fe20007d7e04f */
[----:B------:R-:W-:Y:S01]  /*140e0*/  IMAD R39, R35, R24, R39 ;  /* 0x0000001823277224 */ /* 0x000fe200078e0227 */
[----:B------:R-:W-:-:S02]  /*140f0*/  SHF.R.S32.HI R79, RZ, 0x1f, R15 ;  /* 0x0000001fff4f7819 */ /* 0x000fc4000001140f */
[----:B------:R-:W-:Y:S01]  /*14100*/  IADD3.X R4, PT, PT, RZ, -0x1, R4, P4, P1 ;  /* 0xffffffffff047810 */ /* 0x000fe200027e2404 */
[C---:B------:R-:W-:Y:S01]  /*14110*/  IMAD R80, R45.reuse, R26, R80 ;  /* 0x0000001a2d507224 */ /* 0x040fe200078e0250 */
[----:B------:R-:W-:Y:S01]  /*14120*/  SHF.R.S32.HI R5, RZ, 0x1f, R53 ;  /* 0x0000001fff057819 */ /* 0x000fe20000011435 */
[----:B------:R-:W-:Y:S01]  /*14130*/  IMAD R56, R45, R27, R56 ;  /* 0x0000001b2d387224 */ /* 0x000fe200078e0238 */
[----:B------:R-:W-:Y:S01]  /*14140*/  IADD3.X R79, PT, PT, R79, -0x1, RZ, P0, P2 ;  /* 0xffffffff4f4f7810 */ /* 0x000fe200007e44ff */
[C---:B------:R-:W-:Y:S01]  /*14150*/  IMAD R80, R43.reuse, 0x6871ca8d, R80 ;  /* 0x6871ca8d2b507824 */ /* 0x040fe200078e0250 */
[----:B------:R-:W-:Y:S01]  /*14160*/  IADD3 R15, P4, P1, R82, -0x687e956f, R3 ;  /* 0x97816a91520f7810 */ /* 0x000fe2000799e003 */
[----:B------:R-:W-:Y:S01]  /*14170*/  IMAD R56, R43, -0x7e7ea7a3, R56 ;  /* 0x8181585d2b387824 */ /* 0x000fe200078e0238 */
[----:B------:R-:W-:Y:S01]  /*14180*/  SHF.R.S32.HI R3, RZ, 0x1f, R4 ;  /* 0x0000001fff037819 */ /* 0x000fe20000011404 */
[----:B------:R-:W-:Y:S01]  /*14190*/  IMAD R80, R80, -0x1b799c77, RZ ;  /* 0xe486638950507824 */ /* 0x000fe200078e02ff */
[----:B------:R-:W-:-:S02]  /*141a0*/  IADD3 R5, P2, P0, R48, 0x7e7ea7a3, R5 ;  /* 0x7e7ea7a330057810 */ /* 0x000fc4000785e005 */
[----:B------:R-:W-:Y:S02]  /*141b0*/  SHF.R.S32.HI R2, RZ, 0x1f, R79 ;  /* 0x0000001fff027819 */ /* 0x000fe4000001144f */
[----:B------:R-:W-:Y:S02]  /*141c0*/  IADD3.X R48, PT, PT, RZ, RZ, RZ, P3, P5 ;  /* 0x000000ffff307210 */ /* 0x000fe40001fea4ff */
[----:B------:R-:W-:Y:S01]  /*141d0*/  IADD3 R10, P3, P5, R52, 0x7e7ea7a3, R3 ;  /* 0x7e7ea7a3340a7810 */ /* 0x000fe20007d7e003 */
[----:B------:R-:W-:Y:S01]  /*141e0*/  IMAD R52, R35, R68, R67 ;  /* 0x0000004423347224 */ /* 0x000fe200078e0243 */
[----:B------:R-:W-:Y:S02]  /*141f0*/  SHF.R.S32.HI R3, RZ, 0x1f, R53 ;  /* 0x0000001fff037819 */ /* 0x000fe40000011435 */
[----:B------:R-:W-:Y:S02]  /*14200*/  IADD3.X R81, PT, PT, RZ, RZ, RZ, P4, P1 ;  /* 0x000000ffff517210 */ /* 0x000fe400027e24ff */
[----:B------:R-:W-:Y:S01]  /*14210*/  IADD3 R13, P1, P4, R76, R2, -R13 ;  /* 0x000000024c0d7210 */ /* 0x000fe20007c3e80d */
[C---:B------:R-:W-:Y:S01]  /*14220*/  IMAD R2, R37.reuse, R26, R57 ;  /* 0x0000001a25027224 */ /* 0x040fe200078e0239 */
[----:B------:R-:W-:Y:S01]  /*14230*/  IADD3.X R76, PT, PT, RZ, -0x1, R3, P2, P0 ;  /* 0xffffffffff4c7810 */ /* 0x000fe200017e0403 */
[-C--:B------:R-:W-:Y:S01]  /*14240*/  IMAD R3, R37, R25.reuse, R52 ;  /* 0x0000001925037224 */ /* 0x080fe200078e0234 */
[----:B------:R-:W-:Y:S01]  /*14250*/  IADD3 R48, P2, P0, R5, -0x7e7ea7a3, R48 ;  /* 0x8181585d05307810 */ /* 0x000fe2000785e030 */
[----:B------:R-:W-:-:S02]  /*14260*/  IMAD R5, R45, R25, R78 ;  /* 0x000000192d057224 */ /* 0x000fc400078e024e */
[----:B------:R-:W-:Y:S02]  /*14270*/  IMAD R53, R43, 0x3c208c16, R2 ;  /* 0x3c208c162b357824 */ /* 0x000fe400078e0202 */
[C---:B------:R-:W-:Y:S02]  /*14280*/  IMAD R52, R44.reuse, 0x3c208c16, R3 ;  /* 0x3c208c162c347824 */ /* 0x040fe400078e0203 */
[----:B------:R-:W-:Y:S02]  /*14290*/  IMAD R5, R44, 0x6871ca8d, R5 ;  /* 0x6871ca8d2c057824 */ /* 0x000fe400078e0205 */
[----:B------:R-:W-:Y:S01]  /*142a0*/  IMAD.WIDE.U32 R2, R53, -0x1b799c77, RZ ;  /* 0xe486638935027825 */ /* 0x000fe200078e00ff */
[----:B------:R-:W-:-:S03]  /*142b0*/  SHF.R.S32.HI R2, RZ, 0x1f, R4 ;  /* 0x0000001fff027819 */ /* 0x000fc60000011404 */
[----:B------:R-:W-:Y:S01]  /*142c0*/  IMAD R67, R5, -0x1b799c77, RZ ;  /* 0xe486638905437824 */ /* 0x000fe200078e02ff */
[----:B------:R-:W-:Y:S01]  /*142d0*/  IADD3.X R2, PT, PT, RZ, -0x1, R2, P3, P5 ;  /* 0xffffffffff027810 */ /* 0x000fe20001fea402 */
[----:B------:R-:W-:Y:S01]  /*142e0*/  IMAD R57, R53, -0x782df87e, R80 ;  /* 0x87d2078235397824 */ /* 0x000fe200078e0250 */
[----:B------:R-:W-:Y:S01]  /*142f0*/  IADD3 R10, P5, P3, R10, -0x7e7ea7a3, R81 ;  /* 0x8181585d0a0a7810 */ /* 0x000fe20007bbe051 */
[C---:B------:R-:W-:Y:S01]  /*14300*/  IMAD.WIDE.U32 R4, R52.reuse, -0x1b799c77, RZ ;  /* 0xe486638934047825 */ /* 0x040fe200078e00ff */
[----:B------:R-:W-:Y:S02]  /*14310*/  SHF.R.S32.HI R4, RZ, 0x1f, R79 ;  /* 0x0000001fff047819 */ /* 0x000fe4000001144f */
[----:B------:R-:W-:Y:S01]  /*14320*/  SHF.R.S32.HI R78, RZ, 0x1f, R2 ;  /* 0x0000001fff4e7819 */ /* 0x000fe20000011402 */
[----:B------:R-:W-:Y:S01]  /*14330*/  IMAD R67, R52, -0x782df87e, R67 ;  /* 0x87d2078234437824 */ /* 0x000fe200078e0243 */
[----:B------:R-:W-:Y:S02]  /*14340*/  IADD3 R57, PT, PT, R3, R57, RZ ;  /* 0x0000003903397210 */ /* 0x000fe40007ffe0ff */
[----:B------:R-:W-:Y:S01]  /*14350*/  SHF.R.S32.HI R3, RZ, 0x1f, R76 ;  /* 0x0000001fff037819 */ /* 0x000fe2000001144c */
[----:B------:R-:W-:Y:S01]  /*14360*/  IMAD.IADD R67, R5, 0x1, R67 ;  /* 0x0000000105437824 */ /* 0x000fe200078e0243 */
[----:B------:R-:W-:-:S02]  /*14370*/  IADD3.X R4, PT, PT, RZ, -0x1, R4, P1, P4 ;  /* 0xffffffffff047810 */ /* 0x000fc40000fe8404 */
[----:B------:R-:W-:Y:S02]  /*14380*/  IADD3.X R79, PT, PT, RZ, RZ, RZ, P2, P0 ;  /* 0x000000ffff4f7210 */ /* 0x000fe400017e04ff */
[----:B------:R-:W-:Y:S02]  /*14390*/  IADD3 R5, P0, P2, R51, 0x47afba4a, R78 ;  /* 0x47afba4a33057810 */ /* 0x000fe40007a1e04e */
[----:B------:R-:W-:Y:S02]  /*143a0*/  SHF.R.S32.HI R2, RZ, 0x1f, R2 ;  /* 0x0000001fff027819 */ /* 0x000fe40000011402 */
[----:B------:R-:W-:Y:S02]  /*143b0*/  IADD3 R80, P1, P4, R8, 0x47afba4a, R3 ;  /* 0x47afba4a08507810 */ /* 0x000fe40007c3e003 */
[----:B------:R-:W-:Y:S02]  /*143c0*/  SHF.R.S32.HI R78, RZ, 0x1f, R76 ;  /* 0x0000001fff4e7819 */ /* 0x000fe4000001144c */
[----:B------:R-:W-:-:S02]  /*143d0*/  SHF.R.S32.HI R3, RZ, 0x1f, R4 ;  /* 0x0000001fff037819 */ /* 0x000fc40000011404 */
[----:B------:R-:W-:Y:S02]  /*143e0*/  IADD3.X R2, PT, PT, RZ, -0x1, R2, P0, P2 ;  /* 0xffffffffff027810 */ /* 0x000fe400007e4402 */
[----:B------:R-:W-:Y:S02]  /*143f0*/  IADD3.X R8, PT, PT, RZ, RZ, RZ, P5, P3 ;  /* 0x000000ffff087210 */ /* 0x000fe40002fe64ff */
[----:B------:R-:W-:Y:S02]  /*14400*/  IADD3.X R78, PT, PT, RZ, -0x1, R78, P1, P4 ;  /* 0xffffffffff4e7810 */ /* 0x000fe40000fe844e */
[----:B------:R-:W-:Y:S02]  /*14410*/  IADD3 R16, P5, P3, R3, R49, -R16 ;  /* 0x0000003103107210 */ /* 0x000fe40007bbe810 */
[----:B------:R-:W-:Y:S02]  /*14420*/  IADD3 R51, P1, P4, R80, -0x47afba4a, R79 ;  /* 0xb85045b650337810 */ /* 0x000fe40007c3e04f */
[----:B------:R-:W-:-:S02]  /*14430*/  SHF.R.S32.HI R76, RZ, 0x1f, R4 ;  /* 0x0000001fff4c7819 */ /* 0x000fc40000011404 */
[----:B------:R-:W-:Y:S02]  /*14440*/  SHF.R.S32.HI R4, RZ, 0x1f, R2 ;  /* 0x0000001fff047819 */ /* 0x000fe40000011402 */
[----:B------:R-:W-:Y:S02]  /*14450*/  IADD3.X R76, PT, PT, R76, -0x1, RZ, P5, P3 ;  /* 0xffffffff4c4c7810 */ /* 0x000fe40002fe64ff */
[----:B------:R-:W-:Y:S02]  /*14460*/  IADD3.X R49, PT, PT, RZ, RZ, RZ, P1, P4 ;  /* 0x000000ffff317210 */ /* 0x000fe40000fe84ff */
[----:B------:R-:W-:Y:S02]  /*14470*/  SHF.R.S32.HI R3, RZ, 0x1f, R78 ;  /* 0x0000001fff037819 */ /* 0x000fe4000001144e */
[----:B------:R-:W-:Y:S01]  /*14480*/  IADD3 R77, P4, P5, R77, 0x1ece5fd7, R4 ;  /* 0x1ece5fd74d4d7810 */ /* 0x000fe20007d9e004 */
[----:B------:R-:W-:Y:S01]  /*14490*/  IMAD R4, R35, R22, R55 ;  /* 0x0000001623047224 */ /* 0x000fe200078e0237 */
[----:B------:R-:W-:Y:S01]  /*144a0*/  IADD3 R8, P2, P6, R5, -0x47afba4a, R8 ;  /* 0xb85045b605087810 */ /* 0x000fe20007e5e008 */
[----:B------:R-:W-:Y:S01]  /*144b0*/  IMAD R5, R45, R70, R74 ;  /* 0x000000462d057224 */ /* 0x000fe200078e024a */
[----:B------:R-:W-:Y:S01]  /*144c0*/  IADD3 R80, P1, P3, R54, 0x1ece5fd7, R3 ;  /* 0x1ece5fd736507810 */ /* 0x000fe20007b3e003 */
[----:B------:R-:W-:Y:S01]  /*144d0*/  IMAD R4, R37, R27, R4 ;  /* 0x0000001b25047224 */ /* 0x000fe200078e0204 */
[----:B------:R-:W-:Y:S01]  /*144e0*/  SHF.R.S32.HI R79, RZ, 0x1f, R78 ;  /* 0x0000001fff4f7819 */ /* 0x000fe2000001144e */
[----:B------:R-:W-:Y:S01]  /*144f0*/  IMAD R81, R44, -0x7e7ea7a3, R5 ;  /* 0x8181585d2c517824 */ /* 0x000fe200078e0205 */
[----:B------:R-:W-:Y:S01]  /*14500*/  SHF.R.S32.HI R3, RZ, 0x1f, R76 ;  /* 0x0000001fff037819 */ /* 0x000fe2000001144c */
[----:B------:R-:W-:Y:S01]  /*14510*/  IMAD R4, R45, R18, R4 ;  /* 0x000000122d047224 */ /* 0x000fe200078e0204 */
[----:B------:R-:W-:Y:S01]  /*14520*/  IADD3.X R78, PT, PT, RZ, RZ, RZ, P2, P6 ;  /* 0x000000ffff4e7210 */ /* 0x000fe200017ec4ff */
[----:B------:R-:W-:Y:S01]  /*14530*/  IMAD R5, R53, 0xc5e1a99, R56 ;  /* 0x0c5e1a9935057824 */ /* 0x000fe200078e0238 */
[----:B------:R-:W-:Y:S01]  /*14540*/  IADD3.X R79, PT, PT, RZ, -0x1, R79, P1, P3 ;  /* 0xffffffffff4f7810 */ /* 0x000fe20000fe644f */
[----:B------:R-:W-:Y:S01]  /*14550*/  IMAD R4, R43, -0x687e956f, R4 ;  /* 0x97816a912b047824 */ /* 0x000fe200078e0204 */
[----:B------:R-:W-:Y:S01]  /*14560*/  IADD3 R19, P1, P2, R50, R3, -R19 ;  /* 0x0000000332137210 */ /* 0x000fe20007a3e813 */
[----:B------:R-:W-:Y:S01]  /*14570*/  IMAD R3, R45, R68, R66 ;  /* 0x000000442d037224 */ /* 0x000fe200078e0242 */
[----:B------:R-:W-:Y:S01]  /*14580*/  IADD3 RZ, P0, PT, RZ, R54, RZ ;  /* 0x00000036ffff7210 */ /* 0x000fe20007f1e0ff */
[----:B------:R-:W-:-:S02]  /*14590*/  IMAD R5, R48, R18, R5 ;  /* 0x0000001230057224 */ /* 0x000fc400078e0205 */
[----:B------:R-:W-:Y:S01]  /*145a0*/  IMAD R55, R44, -0x687e956f, R3 ;  /* 0x97816a912c377824 */ /* 0x000fe200078e0203 */
[----:B------:R-:W-:Y:S01]  /*145b0*/  LEA.HI.X.SX32 R79, R79, R46, 0x1, P0 ;  /* 0x0000002e4f4f7211 */ /* 0x000fe200000f0eff */
[----:B------:R-:W-:Y:S02]  /*145c0*/  IMAD R3, R53, -0x7ff8138b, R4 ;  /* 0x8007ec7535037824 */ /* 0x000fe400078e0204 */
[C---:B------:R-:W-:Y:S02]  /*145d0*/  IMAD R55, R52.reuse, -0x7ff8138b, R55 ;  /* 0x8007ec7534377824 */ /* 0x040fe400078e0237 */
[-C--:B------:R-:W-:Y:S02]  /*145e0*/  IMAD R4, R51, R26.reuse, R5 ;  /* 0x0000001a33047224 */ /* 0x080fe400078e0205 */
[----:B------:R-:W-:Y:S02]  /*145f0*/  IMAD R81, R52, 0xc5e1a99, R81 ;  /* 0x0c5e1a9934517824 */ /* 0x000fe400078e0251 */
[----:B------:R-:W-:-:S02]  /*14600*/  IMAD R54, R48, R26, R3 ;  /* 0x0000001a30367224 */ /* 0x000fc400078e0203 */
[C---:B------:R-:W-:Y:S02]  /*14610*/  IMAD R50, R48.reuse, R25, R55 ;  /* 0x0000001930327224 */ /* 0x040fe400078e0237 */
[C---:B------:R-:W-:Y:S02]  /*14620*/  IMAD R4, R57.reuse, 0x6871ca8d, R4 ;  /* 0x6871ca8d39047824 */ /* 0x040fe400078e0204 */
[----:B------:R-:W-:Y:S02]  /*14630*/  IMAD R56, R48, R68, R81 ;  /* 0x0000004430387224 */ /* 0x000fe400078e0251 */
[----:B------:R-:W-:Y:S02]  /*14640*/  IMAD R54, R57, 0x3c208c16, R54 ;  /* 0x3c208c1639367824 */ /* 0x000fe400078e0236 */
[----:B------:R-:W-:Y:S01]  /*14650*/  IMAD R55, R67, 0x3c208c16, R50 ;  /* 0x3c208c1643377824 */ /* 0x000fe200078e0232 */
[----:B------:R-:W-:Y:S01]  /*14660*/  SHF.R.S32.HI R50, RZ, 0x1f, R2 ;  /* 0x0000001fff327819 */ /* 0x000fe20000011402 */
[----:B------:R-:W-:-:S02]  /*14670*/  IMAD R81, R4, -0x1b799c77, RZ ;  /* 0xe486638904517824 */ /* 0x000fc400078e02ff */
[----:B------:R-:W-:Y:S02]  /*14680*/  IMAD R56, R51, R25, R56 ;  /* 0x0000001933387224 */ /* 0x000fe400078e0238 */
[----:B------:R-:W-:-:S04]  /*14690*/  IMAD.WIDE.U32 R2, R54, -0x1b799c77, RZ ;  /* 0xe486638936027825 */ /* 0x000fc800078e00ff */
[----:B------:R-:W-:Y:S01]  /*146a0*/  IMAD.WIDE.U32 R4, R55, -0x1b799c77, RZ ;  /* 0xe486638937047825 */ /* 0x000fe200078e00ff */
[----:B------:R-:W-:Y:S02]  /*146b0*/  IADD3.X R4, PT, PT, RZ, -0x1, R50, P4, P5 ;  /* 0xffffffffff047810 */ /* 0x000fe400027ea432 */
[----:B------:R-:W-:Y:S01]  /*146c0*/  IADD3 R2, P5, P6, R77, -0x1ece5fd7, R78 ;  /* 0xe131a0294d027810 */ /* 0x000fe20007ebe04e */
[----:B------:R-:W-:Y:S01]  /*146d0*/  IMAD R81, R54, -0x782df87e, R81 ;  /* 0x87d2078236517824 */ /* 0x000fe200078e0251 */
[----:B------:R-:W-:Y:S01]  /*146e0*/  IADD3 R49, P4, P3, R80, -0x1ece5fd7, R49 ;  /* 0xe131a02950317810 */ /* 0x000fe20007b9e031 */
[----:B------:R-:W-:Y:S01]  /*146f0*/  IMAD R56, R67, 0x6871ca8d, R56 ;  /* 0x6871ca8d43387824 */ /* 0x000fe200078e0238 */
[----:B------:R-:W-:Y:S01]  /*14700*/  IADD3.X R50, PT, PT, RZ, RZ, RZ, P5, P6 ;  /* 0x000000ffff327210 */ /* 0x000fe20002fec4ff */
[----:B------:R-:W-:Y:S01]  /*14710*/  IMAD.IADD R46, R3, 0x1, R81 ;  /* 0x00000001032e7824 */ /* 0x000fe200078e0251 */
[----:B------:R-:W-:Y:S01]  /*14720*/  SHF.R.S32.HI R3, RZ, 0x1f, R4 ;  /* 0x0000001fff037819 */ /* 0x000fe20000011404 */
[----:B------:R-:W-:Y:S01]  /*14730*/  IMAD R56, R56, -0x1b799c77, RZ ;  /* 0xe486638938387824 */ /* 0x000fe200078e02ff */
[----:B------:R-:W-:Y:S01]  /*14740*/  SHF.R.S32.HI R4, RZ, 0x1f, R76 ;  /* 0x0000001fff047819 */ /* 0x000fe2000001144c */
[----:B------:R-:W-:Y:S01]  /*14750*/  IMAD R74, R48, R75, RZ ;  /* 0x0000004b304a7224 */ /* 0x000fe200078e02ff */
[----:B------:R-:W-:Y:S01]  /*14760*/  IADD3 RZ, P0, PT, RZ, R49, RZ ;  /* 0x00000031ffff7210 */ /* 0x000fe20007f1e0ff */
[----:B------:R-:W-:Y:S01]  /*14770*/  IMAD R83, R55, -0x782df87e, R56 ;  /* 0x87d2078237537824 */ /* 0x000fe200078e0238 */
[----:B------:R-:W-:Y:S01]  /*14780*/  IADD3.X R66, PT, PT, RZ, RZ, RZ, P4, P3 ;  /* 0x000000ffff427210 */ /* 0x000fe200027e64ff */
[----:B------:R-:W-:Y:S01]  /*14790*/  IMAD R74, R51, R73, R74 ;  /* 0x00000049334a7224 */ /* 0x000fe200078e024a */
[----:B------:R-:W-:Y:S01]  /*147a0*/  IADD3 R3, PT, PT, R50, R3, R47 ;  /* 0x0000000332037210 */ /* 0x000fe20007ffe02f */
[----:B------:R-:W-:Y:S01]  /*147b0*/  IMAD R47, R35, R73, R42 ;  /* 0x00000049232f7224 */ /* 0x000fe200078e022a */
[----:B------:R-:W-:Y:S01]  /*147c0*/  IADD3.X R4, PT, PT, RZ, -0x1, R4, P1, P2 ;  /* 0xffffffffff047810 */ /* 0x000fe20000fe4404 */
[----:B------:R-:W-:-:S02]  /*147d0*/  IMAD.IADD R56, R5, 0x1, R83 ;  /* 0x0000000105387824 */ /* 0x000fc400078e0253 */
[-C--:B------:R-:W-:Y:S01]  /*147e0*/  IMAD R50, R35, R72.reuse, R41 ;  /* 0x0000004823327224 */ /* 0x080fe200078e0229 */
[----:B------:R-:W-:Y:S01]  /*147f0*/  SHF.R.S32.HI R5, RZ, 0x1f, R4 ;  /* 0x0000001fff057819 */ /* 0x000fe20000011404 */
[----:B------:R-:W-:Y:S02]  /*14800*/  IMAD.X R41, R79, 0x1, R66, P0 ;  /* 0x000000014f297824 */ /* 0x000fe400000e0642 */
[----:B------:R-:W-:Y:S01]  /*14810*/  IMAD R66, R37, R72, R47 ;  /* 0x0000004825427224 */ /* 0x000fe200078e022f */
[----:B------:R-:W-:Y:S01]  /*14820*/  IADD3 R23, P2, P3, R5, R40, -R23 ;  /* 0x0000002805177210 */ /* 0x000fe20007b5e817 */
[----:B------:R-:W-:Y:S02]  /*14830*/  IMAD R42, R35, R75, RZ ;  /* 0x0000004b232a7224 */ /* 0x000fe400078e02ff */
[-C--:B------:R-:W-:Y:S02]  /*14840*/  IMAD R50, R37, R71.reuse, R50 ;  /* 0x0000004725327224 */ /* 0x080fe400078e0232 */
[----:B------:R-:W-:-:S02]  /*14850*/  IMAD R5, R45, R71, R66 ;  /* 0x000000472d057224 */ /* 0x000fc400078e0242 */
[----:B------:R-:W-:Y:S02]  /*14860*/  IMAD R42, R37, R73, R42 ;  /* 0x00000049252a7224 */ /* 0x000fe400078e022a */
[C---:B------:R-:W-:Y:S02]  /*14870*/  IMAD R47, R45.reuse, R69, R50 ;  /* 0x000000452d2f7224 */ /* 0x040fe400078e0232 */
[C---:B------:R-:W-:Y:S02]  /*14880*/  IMAD R77, R44.reuse, -0x1ece5fd7, R5 ;  /* 0xe131a0292c4d7824 */ /* 0x040fe400078e0205 */
[----:B------:R-:W-:Y:S02]  /*14890*/  IMAD R42, R45, R72, R42 ;  /* 0x000000482d2a7224 */ /* 0x000fe400078e022a */
[----:B------:R-:W-:Y:S02]  /*148a0*/  IMAD R47, R44, -0x47afba4a, R47 ;  /* 0xb85045b62c2f7824 */ /* 0x000fe400078e022f */
[----:B------:R-:W-:-:S02]  /*148b0*/  IMAD R77, R52, 0x432eb066, R77 ;  /* 0x432eb066344d7824 */ /* 0x000fc400078e024d */
[----:B------:R-:W-:Y:S02]  /*148c0*/  IMAD R42, R48, R71, R42 ;  /* 0x00000047302a7224 */ /* 0x000fe400078e022a */
[----:B------:R-:W-:Y:S02]  /*148d0*/  IMAD R40, R37, R75, RZ ;  /* 0x0000004b25287224 */ /* 0x000fe400078e02ff */
[----:B------:R-:W-:Y:S02]  /*148e0*/  IMAD R47, R52, 0x681240c5, R47 ;  /* 0x681240c5342f7824 */ /* 0x000fe400078e022f */
[-C--:B------:R-:W-:Y:S02]  /*148f0*/  IMAD R77, R48, R69.reuse, R77 ;  /* 0x00000045304d7224 */ /* 0x080fe400078e024d */
[----:B------:R-:W-:Y:S02]  /*14900*/  IMAD R42, R51, R69, R42 ;  /* 0x00000045332a7224 */ /* 0x000fe400078e022a */
[----:B------:R-:W-:-:S02]  /*14910*/  IMAD R5, R45, R73, R40 ;  /* 0x000000492d057224 */ /* 0x000fc400078e0228 */
[----:B------:R-:W-:Y:S02]  /*14920*/  IMAD R40, R45, R75, RZ ;  /* 0x0000004b2d287224 */ /* 0x000fe400078e02ff */
[CC--:B------:R-:W-:Y:S02]  /*14930*/  IMAD R47, R48.reuse, R70.reuse, R47 ;  /* 0x00000046302f7224 */ /* 0x0c0fe400078e022f */
[-C--:B------:R-:W-:Y:S02]  /*14940*/  IMAD R77, R51, R70.reuse, R77 ;  /* 0x00000046334d7224 */ /* 0x080fe400078e024d */
[----:B------:R-:W-:Y:S02]  /*14950*/  IMAD R42, R49, R70, R42 ;  /* 0x00000046312a7224 */ /* 0x000fe400078e022a */
[C---:B------:R-:W-:Y:S02]  /*14960*/  IMAD R50, R48.reuse, R72, R5 ;  /* 0x0000004830327224 */ /* 0x040fe400078e0205 */
[----:B------:R-:W-:-:S02]  /*14970*/  IMAD R5, R48, R73, R40 ;  /* 0x0000004930057224 */ /* 0x000fc400078e0228 */
[-C--:B------:R-:W-:Y:S02]  /*14980*/  IMAD R40, R51, R68.reuse, R47 ;  /* 0x0000004433287224 */ /* 0x080fe400078e022f */
[-C--:B------:R-:W-:Y:S02]  /*14990*/  IMAD R76, R49, R68.reuse, R77 ;  /* 0x00000044314c7224 */ /* 0x080fe400078e024d */
[----:B------:R-:W-:Y:S02]  /*149a0*/  IMAD R35, R35, R21, RZ ;  /* 0x0000001523237224 */ /* 0x000fe400078e02ff */
[----:B------:R-:W-:Y:S02]  /*149b0*/  IMAD R68, R41, R68, R42 ;  /* 0x0000004429447224 */ /* 0x000fe400078e022a */
[----:B------:R-:W-:Y:S02]  /*149c0*/  IMAD R42, R51, R75, RZ ;  /* 0x0000004b332a7224 */ /* 0x000fe400078e02ff */
[----:B------:R-:W-:-:S02]  /*149d0*/  IMAD R35, R37, R24, R35 ;  /* 0x0000001825237224 */ /* 0x000fc400078e0223 */
[----:B------:R-:W-:Y:S02]  /*149e0*/  IMAD R66, R51, R72, R5 ;  /* 0x0000004833427224 */ /* 0x000fe400078e0205 */
[----:B------:R-:W-:Y:S02]  /*149f0*/  IMAD R42, R49, R73, R42 ;  /* 0x00000049312a7224 */ /* 0x000fe400078e022a */
[----:B------:R-:W-:Y:S02]  /*14a00*/  IMAD R5, R37, R17, R38 ;  /* 0x0000001125057224 */ /* 0x000fe400078e0226 */
[----:B------:R-:W-:Y:S02]  /*14a10*/  IMAD R35, R45, R20, R35 ;  /* 0x000000142d237224 */ /* 0x000fe400078e0223 */
[----:B------:R-:W-:Y:S02]  /*14a20*/  IMAD R50, R51, R71, R50 ;  /* 0x0000004733327224 */ /* 0x000fe400078e0232 */
[----:B------:R-:W-:-:S02]  /*14a30*/  IMAD R74, R49, R72, R74 ;  /* 0x00000048314a7224 */ /* 0x000fc400078e024a */
[----:B------:R-:W-:Y:S02]  /*14a40*/  IMAD R66, R49, R71, R66 ;  /* 0x0000004731427224 */ /* 0x000fe400078e0242 */
[----:B------:R-:W-:Y:S02]  /*14a50*/  IMAD R72, R41, R72, R42 ;  /* 0x0000004829487224 */ /* 0x000fe400078e022a */
[----:B------:R-:W-:Y:S02]  /*14a60*/  IMAD R42, R45, R22, R5 ;  /* 0x000000162d2a7224 */ /* 0x000fe400078e0205 */
[----:B------:R-:W-:Y:S02]  /*14a70*/  IMAD R35, R48, R17, R35 ;  /* 0x0000001130237224 */ /* 0x000fe400078e0223 */
[-C--:B------:R-:W-:Y:S02]  /*14a80*/  IMAD R50, R49, R69.reuse, R50 ;  /* 0x0000004531327224 */ /* 0x080fe400078e0232 */
[----:B------:R-:W-:-:S02]  /*14a90*/  IMAD R69, R41, R69, R66 ;  /* 0x0000004529457224 */ /* 0x000fc400078e0242 */
[----:B------:R-:W-:Y:S02]  /*14aa0*/  IMAD R38, R67, -0x7e7ea7a3, R76 ;  /* 0x8181585d43267824 */ /* 0x000fe400078e024c */
[----:B------:R-:W-:Y:S02]  /*14ab0*/  IMAD R66, R43, -0x47afba4a, R42 ;  /* 0xb85045b62b427824 */ /* 0x000fe400078e022a */
[----:B------:R-:W-:Y:S02]  /*14ac0*/  IMAD R42, R51, R22, R35 ;  /* 0x00000016332a7224 */ /* 0x000fe400078e0223 */
[-C--:B------:R-:W-:Y:S02]  /*14ad0*/  IMAD R40, R49, R25.reuse, R40 ;  /* 0x0000001931287224 */ /* 0x080fe400078e0228 */
[----:B------:R-:W-:Y:S02]  /*14ae0*/  IMAD R38, R41, R25, R38 ;  /* 0x0000001929267224 */ /* 0x000fe400078e0226 */
[----:B------:R-:W-:-:S02]  /*14af0*/  IMAD R25, R43, 0x30644e72, RZ ;  /* 0x30644e722b197824 */ /* 0x000fc400078e02ff */
[----:B------:R-:W-:Y:S02]  /*14b00*/  IMAD R42, R49, R27, R42 ;  /* 0x0000001b312a7224 */ /* 0x000fe400078e022a */
[----:B------:R-:W-:Y:S01]  /*14b10*/  IMAD R70, R41, R70, R50 ;  /* 0x0000004629467224 */ /* 0x000fe200078e0232 */
[----:B------:R-:W-:Y:S01]  /*14b20*/  LOP3.LUT R25, R25, 0xfffffffe, RZ, 0xc0, !PT ;  /* 0xfffffffe19197812 */ /* 0x000fe200078ec0ff */
[----:B------:R-:W-:Y:S02]  /*14b30*/  IMAD R50, R49, R75, RZ ;  /* 0x0000004b31327224 */ /* 0x000fe400078e02ff */
[C---:B------:R-:W-:Y:S02]  /*14b40*/  IMAD R42, R41.reuse, R18, R42 ;  /* 0x00000012292a7224 */ /* 0x040fe400078e022a */
[----:B------:R-:W-:Y:S02]  /*14b50*/  IMAD R73, R41, R73, R50 ;  /* 0x0000004929497224 */ /* 0x000fe400078e0232 */
[----:B------:R-:W-:Y:S01]  /*14b60*/  IMAD R50, R37, R20, R39 ;  /* 0x0000001425327224 */ /* 0x000fe200078e0227 */
[----:B------:R-:W-:Y:S01]  /*14b70*/  IADD3 R25, P0, PT, R25, R42, RZ ;  /* 0x0000002a19197210 */ /* 0x000fe20007f1e0ff */
[----:B------:R-:W-:-:S02]  /*14b80*/  IMAD R5, R44, 0x30644e72, RZ ;  /* 0x30644e722c057824 */ /* 0x000fc400078e02ff */
[----:B------:R-:W-:Y:S02]  /*14b90*/  IMAD R37, R37, R21, RZ ;  /* 0x0000001525257224 */ /* 0x000fe400078e02ff */
[----:B------:R-:W-:Y:S01]  /*14ba0*/  IMAD R42, R52, 0xdf490f1, RZ ;  /* 0x0df490f1342a7824 */ /* 0x000fe200078e02ff */
[----:B------:R-:W-:Y:S01]  /*14bb0*/  LOP3.LUT R5, R5, 0xfffffffe, RZ, 0xc0, !PT ;  /* 0xfffffffe05057812 */ /* 0x000fe200078ec0ff */
[C---:B------:R-:W-:Y:S02]  /*14bc0*/  IMAD R50, R45.reuse, R17, R50 ;  /* 0x000000112d327224 */ /* 0x040fe400078e0232 */
[----:B------:R-:W-:Y:S01]  /*14bd0*/  IMAD R37, R45, R24, R37 ;  /* 0x000000182d257224 */ /* 0x000fe200078e0225 */
[----:B------:R-:W-:Y:S01]  /*14be0*/  IADD3 R68, P1, PT, R5, R68, RZ ;  /* 0x0000004405447210 */ /* 0x000fe20007f3e0ff */
[----:B------:R-:W-:Y:S02]  /*14bf0*/  IMAD R42, R67, -0x47afba4a, R42 ;  /* 0xb85045b6432a7824 */ /* 0x000fe400078e022a */
[----:B------:R-:W-:-:S02]  /*14c00*/  IMAD R71, R41, R71, R74 ;  /* 0x0000004729477224 */ /* 0x000fc400078e024a */
[----:B------:R-:W-:Y:S02]  /*14c10*/  IMAD R74, R43, -0x1ece5fd7, R50 ;  /* 0xe131a0292b4a7824 */ /* 0x000fe400078e0232 */
[----:B------:R-:W-:Y:S02]  /*14c20*/  IMAD R50, R53, 0xdf490f1, RZ ;  /* 0x0df490f135327824 */ /* 0x000fe400078e02ff */
[----:B------:R-:W-:Y:S01]  /*14c30*/  IMAD R44, R48, R20, R37 ;  /* 0x00000014302c7224 */ /* 0x000fe200078e0225 */
[----:B------:R-:W-:Y:S01]  /*14c40*/  IADD3.X R37, PT, PT, RZ, RZ, RZ, P0, !PT ;  /* 0x000000ffff257210 */ /* 0x000fe200007fe4ff */
[----:B------:R-:W-:Y:S02]  /*14c50*/  IMAD R5, R55, 0x681240c5, R42 ;  /* 0x681240c537057824 */ /* 0x000fe400078e022a */
[C---:B------:R-:W-:Y:S02]  /*14c60*/  IMAD R42, R53.reuse, 0x47b01102, RZ ;  /* 0x47b01102352a7824 */ /* 0x040fe400078e02ff */
[----:B------:R-:W-:-:S02]  /*14c70*/  IMAD R39, R53, 0x432eb066, R74 ;  /* 0x432eb06635277824 */ /* 0x000fc400078e024a */
[----:B------:R-:W-:Y:S02]  /*14c80*/  IMAD R35, R57, -0x47afba4a, R50 ;  /* 0xb85045b639237824 */ /* 0x000fe400078e0232 */
[----:B------:R-:W-:Y:S02]  /*14c90*/  IMAD R44, R51, R17, R44 ;  /* 0x00000011332c7224 */ /* 0x000fe400078e022c */
[----:B------:R-:W-:Y:S02]  /*14ca0*/  IMAD R66, R53, 0x681240c5, R66 ;  /* 0x681240c535427824 */ /* 0x000fe400078e0242 */
[----:B------:R-:W-:Y:S02]  /*14cb0*/  IMAD.IADD R53, R68, 0x1, R5 ;  /* 0x0000000144357824 */ /* 0x000fe400078e0205 */
[----:B------:R-:W-:Y:S02]  /*14cc0*/  IMAD R5, R57, -0x1ece5fd7, R42 ;  /* 0xe131a02939057824 */ /* 0x000fe400078e022a */
[----:B------:R-:W-:-:S02]  /*14cd0*/  IMAD R42, R48, R22, R39 ;  /* 0x00000016302a7224 */ /* 0x000fc400078e0227 */
[C---:B------:R-:W-:Y:S01]  /*14ce0*/  IMAD R50, R54.reuse, 0x681240c5, R35 ;  /* 0x681240c536327824 */ /* 0x040fe200078e0223 */
[----:B------:R-:W-:Y:S01]  /*14cf0*/  SHF.R.S32.HI R35, RZ, 0x1f, R4 ;  /* 0x0000001fff237819 */ /* 0x000fe20000011404 */
[----:B------:R-:W-:Y:S02]  /*14d00*/  IMAD R44, R49, R22, R44 ;  /* 0x00000016312c7224 */ /* 0x000fe400078e022c */
[-C--:B------:R-:W-:Y:S01]  /*14d10*/  IMAD R42, R51, R27.reuse, R42 ;  /* 0x0000001b332a7224 */ /* 0x080fe200078e022a */
[----:B------:R-:W-:Y:S01]  /*14d20*/  IADD3.X R35, PT, PT, R35, -0x1, RZ, P2, P3 ;  /* 0xffffffff23237810 */ /* 0x000fe200017e64ff */
[-C--:B------:R-:W-:Y:S02]  /*14d30*/  IMAD R44, R41, R27.reuse, R44 ;  /* 0x0000001b292c7224 */ /* 0x080fe400078e022c */
[----:B------:R-:W-:Y:S01]  /*14d40*/  IMAD R43, R54, 0x432eb066, R5 ;  /* 0x432eb066362b7824 */ /* 0x000fe200078e0205 */
[----:B------:R-:W-:Y:S01]  /*14d50*/  LOP3.LUT R4, R35, 0xd87cfd47, RZ, 0xc0, !PT ;  /* 0xd87cfd4723047812 */ /* 0x000fe200078ec0ff */
[----:B------:R-:W-:Y:S01]  /*14d60*/  IMAD R66, R48, R27, R66 ;  /* 0x0000001b30427224 */ /* 0x000fe200078e0242 */
[----:B------:R-:W-:Y:S01]  /*14d70*/  IADD3 R37, P0, PT, R37, R44, RZ ;  /* 0x0000002c25257210 */ /* 0x000fe20007f1e0ff */
[----:B------:R-:W-:Y:S01]  /*14d80*/  IMAD R42, R49, R18, R42 ;  /* 0x00000012312a7224 */ /* 0x000fe200078e022a */
[----:B------:R-:W-:Y:S01]  /*14d90*/  IADD3 R47, P4, PT, R4, R11, RZ ;  /* 0x0000000b042f7210 */ /* 0x000fe20007f9e0ff */
[----:B------:R-:W-:-:S02]  /*14da0*/  IMAD R44, R46, -0x7e7ea7a3, R43 ;  /* 0x8181585d2e2c7824 */ /* 0x000fc400078e022b */
[----:B------:R-:W-:Y:S02]  /*14db0*/  IMAD R66, R51, R18, R66 ;  /* 0x0000001233427224 */ /* 0x000fe400078e0242 */
[----:B------:R-:W-:Y:S02]  /*14dc0*/  IMAD R42, R57, -0x7e7ea7a3, R42 ;  /* 0x8181585d392a7824 */ /* 0x000fe400078e022a */
[----:B------:R-:W-:Y:S02]  /*14dd0*/  IMAD R45, R45, R21, RZ ;  /* 0x000000152d2d7224 */ /* 0x000fe400078e02ff */
[----:B------:R-:W-:Y:S02]  /*14de0*/  IMAD.X R5, RZ, RZ, RZ, P1 ;  /* 0x000000ffff057224 */ /* 0x000fe400008e06ff */
[----:B------:R-:W-:Y:S02]  /*14df0*/  IMAD.IADD R11, R37, 0x1, R44 ;  /* 0x00000001250b7824 */ /* 0x000fe400078e022c */
[----:B------:R-:W-:Y:S01]  /*14e00*/  IMAD R52, R52, 0x47b01102, RZ ;  /* 0x47b0110234347824 */ /* 0x000fe200078e02ff */
[----:B------:R-:W-:Y:S01]  /*14e10*/  IADD3 R68, P1, PT, R5, R70, RZ ;  /* 0x0000004605447210 */ /* 0x000fe20007f3e0ff */
[----:B------:R-:W-:-:S02]  /*14e20*/  IMAD R66, R49, R26, R66 ;  /* 0x0000001a31427224 */ /* 0x000fc400078e0242 */
[----:B------:R-:W-:Y:S02]  /*14e30*/  IMAD R37, R41, R26, R42 ;  /* 0x0000001a29257224 */ /* 0x000fe400078e022a */
[----:B------:R-:W-:Y:S02]  /*14e40*/  IMAD R45, R48, R24, R45 ;  /* 0x00000018302d7224 */ /* 0x000fe400078e022d */
[----:B------:R-:W-:Y:S02]  /*14e50*/  IMAD R52, R67, -0x1ece5fd7, R52 ;  /* 0xe131a02943347824 */ /* 0x000fe400078e0234 */
[----:B------:R-:W-:Y:S02]  /*14e60*/  IMAD R5, R57, -0x687e956f, R66 ;  /* 0x97816a9139057824 */ /* 0x000fe400078e0242 */
[----:B------:R-:W-:Y:S02]  /*14e70*/  IMAD R37, R54, 0xc5e1a99, R37 ;  /* 0x0c5e1a9936257824 */ /* 0x000fe400078e0225 */
[----:B------:R-:W-:-:S02]  /*14e80*/  IMAD R4, R51, R20, R45 ;  /* 0x0000001433047224 */ /* 0x000fc400078e022d */
[----:B------:R-:W-:Y:S02]  /*14e90*/  IMAD R45, R55, 0x432eb066, R52 ;  /* 0x432eb066372d7824 */ /* 0x000fe400078e0234 */
[----:B------:R-:W-:Y:S02]  /*14ea0*/  IMAD R5, R54, -0x7ff8138b, R5 ;  /* 0x8007ec7536057824 */ /* 0x000fe400078e0205 */
[----:B------:R-:W-:Y:S02]  /*14eb0*/  IMAD R39, R46, 0x6871ca8d, R37 ;  /* 0x6871ca8d2e277824 */ /* 0x000fe400078e0225 */
[----:B------:R-:W-:Y:S01]  /*14ec0*/  IMAD R43, R57, 0x30644e72, RZ ;  /* 0x30644e72392b7824 */ /* 0x000fe200078e02ff */
[----:B------:R-:W-:Y:S01]  /*14ed0*/  IADD3.X R57, PT, PT, RZ, RZ, RZ, P1, !PT ;  /* 0x000000ffff397210 */ /* 0x000fe20000ffe4ff */
[----:B------:R-:W-:Y:S02]  /*14ee0*/  IMAD R4, R49, R17, R4 ;  /* 0x0000001131047224 */ /* 0x000fe400078e0204 */
[----:B------:R-:W-:Y:S01]  /*14ef0*/  IMAD R45, R56, -0x7e7ea7a3, R45 ;  /* 0x8181585d382d7824 */ /* 0x000fe200078e022d */
[----:B------:R-:W-:Y:S01]  /*14f00*/  LOP3.LUT R43, R43, 0xfffffffe, RZ, 0xc0, !PT ;  /* 0xfffffffe2b2b7812 */ /* 0x000fe200078ec0ff */
[----:B------:R-:W-:-:S02]  /*14f10*/  IMAD R44, R67, -0x687e956f, R40 ;  /* 0x97816a91432c7824 */ /* 0x000fc400078e0228 */
[----:B------:R-:W-:Y:S02]  /*14f20*/  IMAD R42, R46, 0x3c208c16, R5 ;  /* 0x3c208c162e2a7824 */ /* 0x000fe400078e0205 */
[----:B------:R-:W-:Y:S02]  /*14f30*/  IMAD R39, R39, -0x1b799c77, RZ ;  /* 0xe486638927277824 */ /* 0x000fe400078e02ff */
[----:B------:R-:W-:Y:S02]  /*14f40*/  IMAD R37, R41, R22, R4 ;  /* 0x0000001629257224 */ /* 0x000fe400078e0204 */
[----:B------:R-:W-:Y:S02]  /*14f50*/  IMAD.X R40, RZ, RZ, RZ, P0 ;  /* 0x000000ffff287224 */ /* 0x000fe400000e06ff */
[----:B------:R-:W-:Y:S02]  /*14f60*/  IMAD.IADD R68, R68, 0x1, R45 ;  /* 0x0000000144447824 */ /* 0x000fe400078e022d */
[----:B------:R-:W-:Y:S01]  /*14f70*/  IMAD.WIDE.U32 R4, R42, -0x1b799c77, RZ ;  /* 0xe48663892a047825 */ /* 0x000fe200078e00ff */
[----:B------:R-:W-:-:S03]  /*14f80*/  IADD3 R43, P0, P2, R40, R37, R43 ;  /* 0x00000025282b7210 */ /* 0x000fc60007a1e02b */
[----:B------:R-:W-:Y:S02]  /*14f90*/  IMAD R39, R42, -0x782df87e, R39 ;  /* 0x87d207822a277824 */ /* 0x000fe400078e0227 */
[----:B------:R-:W-:Y:S02]  /*14fa0*/  IMAD R45, R55, 0xc5e1a99, R38 ;  /* 0x0c5e1a99372d7824 */ /* 0x000fe400078e0226 */
[----:B------:R-:W-:Y:S02]  /*14fb0*/  IMAD R67, R67, 0x30644e72, RZ ;  /* 0x30644e7243437824 */ /* 0x000fe400078e02ff */
[----:B------:R-:W-:Y:S02]  /*14fc0*/  IMAD R37, R55, -0x7ff8138b, R44 ;  /* 0x8007ec7537257824 */ /* 0x000fe400078e022c */
[----:B------:R-:W-:Y:S01]  /*14fd0*/  IMAD.IADD R40, R5, 0x1, R39 ;  /* 0x0000000105287824 */ /* 0x000fe200078e0227 */
[----:B------:R-:W-:Y:S01]  /*14fe0*/  LOP3.LUT R4, R67, 0xfffffffe, RZ, 0xc0, !PT ;  /* 0xfffffffe43047812 */ /* 0x000fe200078ec0ff */
[----:B------:R-:W-:-:S02]  /*14ff0*/  IMAD R45, R56, 0x6871ca8d, R45 ;  /* 0x6871ca8d382d7824 */ /* 0x000fc400078e022d */
[----:B------:R-:W-:Y:S01]  /*15000*/  IMAD R5, R54, 0xdf490f1, RZ ;  /* 0x0df490f136057824 */ /* 0x000fe200078e02ff */
[----:B------:R-:W-:Y:S01]  /*15010*/  IADD3 R57, P3, P1, R57, R69, R4 ;  /* 0x0000004539397210 */ /* 0x000fe2000797e004 */
[----:B------:R-:W-:Y:S02]  /*15020*/  IMAD R37, R56, 0x3c208c16, R37 ;  /* 0x3c208c1638257824 */ /* 0x000fe400078e0225 */
[----:B------:R-:W-:Y:S02]  /*15030*/  IMAD R38, R45, -0x1b799c77, RZ ;  /* 0xe48663892d267824 */ /* 0x000fe400078e02ff */
[----:B------:R-:W-:Y:S02]  /*15040*/  IMAD R39, R46, -0x47afba4a, R5 ;  /* 0xb85045b62e277824 */ /* 0x000fe400078e0205 */
[----:B------:R-:W-:-:S04]  /*15050*/  IMAD.WIDE.U32 R4, R37, -0x1b799c77, RZ ;  /* 0xe486638925047825 */ /* 0x000fc800078e00ff */
[----:B------:R-:W-:Y:S02]  /*15060*/  IMAD R67, R37, -0x782df87e, R38 ;  /* 0x87d2078225437824 */ /* 0x000fe400078e0226 */
[----:B------:R-:W-:Y:S01]  /*15070*/  IMAD R38, R42, 0x681240c5, R39 ;  /* 0x681240c52a267824 */ /* 0x000fe200078e0227 */
[----:B------:R-:W-:Y:S01]  /*15080*/  LOP3.LUT R39, R35, 0x3c208c16, RZ, 0xc0, !PT ;  /* 0x3c208c1623277812 */ /* 0x000fe200078ec0ff */
[----:B------:R-:W-:Y:S02]  /*15090*/  IMAD.X R4, RZ, RZ, RZ, P4 ;  /* 0x000000ffff047224 */ /* 0x000fe400020e06ff */
[----:B------:R-:W-:Y:S01]  /*150a0*/  IMAD.IADD R69, R43, 0x1, R38 ;  /* 0x000000012b457824 */ /* 0x000fe200078e0226 */
[----:B------:R-:W-:Y:S01]  /*150b0*/  LOP3.LUT R43, R35, 0x6871ca8d, RZ, 0xc0, !PT ;  /* 0x6871ca8d232b7812 */ /* 0x000fe200078ec0ff */
[----:B------:R-:W-:Y:S01]  /*150c0*/  IMAD.IADD R25, R25, 0x1, R50 ;  /* 0x0000000119197824 */ /* 0x000fe200078e0232 */
[----:B------:R-:W-:Y:S01]  /*150d0*/  IADD3 R39, P4, P5, R4, R39, R12 ;  /* 0x0000002704277210 */ /* 0x000fe20007d9e00c */
[----:B------:R-:W-:-:S02]  /*150e0*/  IMAD R45, R55, 0xdf490f1, RZ ;  /* 0x0df490f1372d7824 */ /* 0x000fc400078e02ff */
[----:B------:R-:W-:Y:S01]  /*150f0*/  IMAD.IADD R50, R5, 0x1, R67 ;  /* 0x0000000105327824 */ /* 0x000fe200078e0243 */
[----:B------:R-:W-:Y:S01]  /*15100*/  IADD3.X R4, PT, PT, RZ, RZ, RZ, P4, P5 ;  /* 0x000000ffff047210 */ /* 0x000fe200027ea4ff */
[----:B------:R-:W-:Y:S01]  /*15110*/  IMAD R44, R56, -0x47afba4a, R45 ;  /* 0xb85045b6382c7824 */ /* 0x000fe200078e022d */
[----:B------:R-:W-:Y:S01]  /*15120*/  IADD3.X R67, PT, PT, RZ, RZ, RZ, P0, P2 ;  /* 0x000000ffff437210 */ /* 0x000fe200007e44ff */
[----:B------:R-:W-:Y:S01]  /*15130*/  IMAD R48, R48, R21, RZ ;  /* 0x0000001530307224 */ /* 0x000fe200078e02ff */
[----:B------:R-:W-:Y:S01]  /*15140*/  IADD3 R43, P0, P2, R4, R43, R36 ;  /* 0x0000002b042b7210 */ /* 0x000fe20007a1e024 */
[----:B------:R-:W-:Y:S01]  /*15150*/  IMAD R77, R55, 0x47b01102, RZ ;  /* 0x47b01102374d7824 */ /* 0x000fe200078e02ff */
[----:B------:R-:W-:Y:S01]  /*15160*/  IADD3.X R4, PT, PT, RZ, RZ, RZ, P3, P1 ;  /* 0x000000ffff047210 */ /* 0x000fe20001fe24ff */
[----:B------:R-:W-:Y:S02]  /*15170*/  IMAD R5, R54, 0x47b01102, RZ ;  /* 0x47b0110236057824 */ /* 0x000fe400078e02ff */
[----:B------:R-:W-:Y:S01]  /*15180*/  IMAD R44, R37, 0x681240c5, R44 ;  /* 0x681240c5252c7824 */ /* 0x000fe200078e022c */
[----:B------:R-:W-:Y:S01]  /*15190*/  IADD3 R45, P3, PT, R4, R71, RZ ;  /* 0x00000047042d7210 */ /* 0x000fe20007f7e0ff */
[----:B------:R-:W-:-:S02]  /*151a0*/  IMAD R48, R51, R24, R48 ;  /* 0x0000001833307224 */ /* 0x000fc400078e0230 */
[C---:B------:R-:W-:Y:S02]  /*151b0*/  IMAD R4, R56.reuse, -0x1ece5fd7, R77 ;  /* 0xe131a02938047824 */ /* 0x040fe400078e024d */
[----:B------:R-:W-:Y:S02]  /*151c0*/  IMAD R38, R56, -0x687e956f, R53 ;  /* 0x97816a9138267824 */ /* 0x000fe400078e0235 */
[----:B------:R-:W-:Y:S02]  /*151d0*/  IMAD R5, R46, -0x1ece5fd7, R5 ;  /* 0xe131a0292e057824 */ /* 0x000fe400078e0205 */
[----:B------:R-:W-:Y:S02]  /*151e0*/  IMAD R56, R56, 0x30644e72, RZ ;  /* 0x30644e7238387824 */ /* 0x000fe400078e02ff */
[----:B------:R-:W-:Y:S02]  /*151f0*/  IMAD.IADD R57, R57, 0x1, R44 ;  /* 0x0000000139397824 */ /* 0x000fe400078e022c */
[----:B------:R-:W-:-:S02]  /*15200*/  IMAD R48, R49, R20, R48 ;  /* 0x0000001431307224 */ /* 0x000fc400078e0230 */
[----:B------:R-:W-:Y:S02]  /*15210*/  IMAD R44, R37, 0x432eb066, R4 ;  /* 0x432eb066252c7824 */ /* 0x000fe400078e0204 */
[----:B------:R-:W-:Y:S01]  /*15220*/  IMAD R36, R42, 0x432eb066, R5 ;  /* 0x432eb0662a247824 */ /* 0x000fe200078e0205 */
[----:B------:R-:W-:Y:S01]  /*15230*/  LOP3.LUT R5, R56, 0xfffffffe, RZ, 0xc0, !PT ;  /* 0xfffffffe38057812 */ /* 0x000fe200078ec0ff */
[----:B------:R-:W-:Y:S02]  /*15240*/  IMAD.X R4, RZ, RZ, RZ, P3 ;  /* 0x000000ffff047224 */ /* 0x000fe400018e06ff */
[----:B------:R-:W-:Y:S02]  /*15250*/  IMAD R48, R41, R17, R48 ;  /* 0x0000001129307224 */ /* 0x000fe400078e0230 */
[----:B------:R-:W-:Y:S01]  /*15260*/  IMAD R51, R51, R21, RZ ;  /* 0x0000001533337224 */ /* 0x000fe200078e02ff */
[----:B------:R-:W-:Y:S01]  /*15270*/  IADD3 R72, P4, P5, R4, R5, R72 ;  /* 0x0000000504487210 */ /* 0x000fe20007d9e048 */
[----:B------:R-:W-:Y:S01]  /*15280*/  IMAD R5, R47, R18, RZ ;  /* 0x000000122f057224 */ /* 0x000fe200078e02ff */
[----:B------:R-:W-:Y:S01]  /*15290*/  IADD3 R67, P1, PT, R67, R48, RZ ;  /* 0x0000003043437210 */ /* 0x000fe20007f3e0ff */
[----:B------:R-:W-:Y:S01]  /*152a0*/  IMAD R51, R49, R24, R51 ;  /* 0x0000001831337224 */ /* 0x000fe200078e0233 */
[----:B------:R-:W-:Y:S01]  /*152b0*/  IADD3.X R70, PT, PT, RZ, RZ, RZ, P4, P5 ;  /* 0x000000ffff467210 */ /* 0x000fe200027ea4ff */
[C---:B------:R-:W-:Y:S01]  /*152c0*/  IMAD R71, R46.reuse, -0x687e956f, R25 ;  /* 0x97816a912e477824 */ /* 0x040fe200078e0219 */
[----:B------:R-:W-:Y:S01]  /*152d0*/  IADD3.X R12, PT, PT, RZ, RZ, RZ, P1, !PT ;  /* 0x000000ffff0c7210 */ /* 0x000fe20000ffe4ff */
[----:B------:R-:W-:Y:S01]  /*152e0*/  IMAD R55, R46, 0x30644e72, RZ ;  /* 0x30644e722e377824 */ /* 0x000fe200078e02ff */
[----:B------:R-:W-:Y:S01]  /*152f0*/  LOP3.LUT R25, R35, 0x97816a91, RZ, 0xc0, !PT ;  /* 0x97816a9123197812 */ /* 0x000fe200078ec0ff */
[----:B------:R-:W-:Y:S01]  /*15300*/  IMAD R5, R39, R26, R5 ;  /* 0x0000001a27057224 */ /* 0x000fe200078e0205 */
[----:B------:R-:W-:Y:S01]  /*15310*/  LOP3.LUT R48, R35, 0x8181585d, RZ, 0xc0, !PT ;  /* 0x8181585d23307812 */ /* 0x000fe200078ec0ff */
[----:B------:R-:W-:Y:S01]  /*15320*/  IMAD R51, R41, R20, R51 ;  /* 0x0000001429337224 */ /* 0x000fe200078e0233 */
[----:B------:R-:W-:Y:S01]  /*15330*/  LOP3.LUT R55, R55, 0xfffffffe, RZ, 0xc0, !PT ;  /* 0xfffffffe37377812 */ /* 0x000fe200078ec0ff */
[----:B------:R-:W-:-:S02]  /*15340*/  IMAD R71, R42, -0x7ff8138b, R71 ;  /* 0x8007ec752a477824 */ /* 0x000fc400078e0247 */
[C---:B------:R-:W-:Y:S01]  /*15350*/  IMAD R4, R47.reuse, R26, RZ ;  /* 0x0000001a2f047224 */ /* 0x040fe200078e02ff */
[----:B------:R-:W-:Y:S01]  /*15360*/  IADD3 R55, P1, P3, R12, R55, R51 ;  /* 0x000000370c377210 */ /* 0x000fe20007b3e033 */
[C---:B------:R-:W-:Y:S02]  /*15370*/  IMAD R53, R47.reuse, R27, RZ ;  /* 0x0000001b2f357224 */ /* 0x040fe400078e02ff */
[C---:B------:R-:W-:Y:S02]  /*15380*/  IMAD R77, R47.reuse, R22, RZ ;  /* 0x000000162f4d7224 */ /* 0x040fe400078e02ff */
[C---:B------:R-:W-:Y:S02]  /*15390*/  IMAD R79, R47.reuse, R17, RZ ;  /* 0x000000112f4f7224 */ /* 0x040fe400078e02ff */
[C---:B------:R-:W-:Y:S02]  /*153a0*/  IMAD R81, R47.reuse, R20, RZ ;  /* 0x000000142f517224 */ /* 0x040fe400078e02ff */
[----:B------:R-:W-:-:S02]  /*153b0*/  IMAD R83, R47, R24, RZ ;  /* 0x000000182f537224 */ /* 0x000fc400078e02ff */
[----:B------:R-:W-:Y:S02]  /*153c0*/  IMAD R47, R47, R21, RZ ;  /* 0x000000152f2f7224 */ /* 0x000fe400078e02ff */
[----:B------:R-:W-:Y:S02]  /*153d0*/  IMAD R5, R5, -0x1b799c77, RZ ;  /* 0xe486638905057824 */ /* 0x000fe400078e02ff */
[----:B------:R-:W-:Y:S02]  /*153e0*/  IMAD R56, R40, 0x3c208c16, R71 ;  /* 0x3c208c1628387824 */ /* 0x000fe400078e0247 */
[----:B------:R-:W-:Y:S02]  /*153f0*/  IMAD.IADD R45, R45, 0x1, R44 ;  /* 0x000000012d2d7824 */ /* 0x000fe400078e022c */
[----:B------:R-:W-:Y:S01]  /*15400*/  IMAD R51, R37, -0x7ff8138b, R38 ;  /* 0x8007ec7525337824 */ /* 0x000fe200078e0226 */
[----:B------:R-:W-:Y:S01]  /*15410*/  IADD3 R56, P6, PT, R56, 0x278302b9, RZ ;  /* 0x278302b938387810 */ /* 0x000fe20007fde0ff */
[----:B------:R-:W-:-:S02]  /*15420*/  IMAD R66, R4, 0xc5e1a99, R77 ;  /* 0x0c5e1a9904427824 */ /* 0x000fc400078e024d */
[C---:B------:R-:W-:Y:S02]  /*15430*/  IMAD R53, R4.reuse, -0x7ff8138b, R53 ;  /* 0x8007ec7504357824 */ /* 0x040fe400078e0235 */
[C---:B------:R-:W-:Y:S02]  /*15440*/  IMAD R52, R4.reuse, 0x681240c5, R79 ;  /* 0x681240c504347824 */ /* 0x040fe400078e024f */
[C---:B------:R-:W-:Y:S02]  /*15450*/  IMAD R54, R4.reuse, 0x432eb066, R81 ;  /* 0x432eb06604367824 */ /* 0x040fe400078e0251 */
[C---:B------:R-:W-:Y:S02]  /*15460*/  IMAD R44, R4.reuse, 0xdf490f1, R83 ;  /* 0x0df490f1042c7824 */ /* 0x040fe400078e0253 */
[C---:B------:R-:W-:Y:S01]  /*15470*/  IMAD R46, R4.reuse, 0x47b01102, R47 ;  /* 0x47b01102042e7824 */ /* 0x040fe200078e022f */
[----:B------:R-:W-:Y:S01]  /*15480*/  IADD3.X R47, PT, PT, RZ, RZ, RZ, P0, P2 ;  /* 0x000000ffff2f7210 */ /* 0x000fe200007e44ff */
[----:B------:R-:W-:-:S02]  /*15490*/  IMAD R77, R4, -0x782df87e, R5 ;  /* 0x87d20782044d7824 */ /* 0x000fc400078e0205 */
[----:B------:R-:W-:Y:S01]  /*154a0*/  IMAD.WIDE.U32 R4, R4, -0x1b799c77, RZ ;  /* 0xe486638904047825 */ /* 0x000fe200078e00ff */
[----:B------:R-:W-:Y:S02]  /*154b0*/  IADD3 R47, P2, P0, R47, R25, R34 ;  /* 0x000000192f2f7210 */ /* 0x000fe4000785e022 */
[----:B------:R-:W-:Y:S01]  /*154c0*/  IADD3.X R34, PT, PT, RZ, RZ, RZ, P1, P3 ;  /* 0x000000ffff227210 */ /* 0x000fe20000fe64ff */
[----:B------:R-:W-:Y:S01]  /*154d0*/  IMAD R4, R50, 0x3c208c16, R51 ;  /* 0x3c208c1632047824 */ /* 0x000fe200078e0233 */
[----:B------:R-:W-:Y:S01]  /*154e0*/  IADD3.X R51, PT, PT, RZ, RZ, RZ, P2, P0 ;  /* 0x000000ffff337210 */ /* 0x000fe200017e04ff */
[----:B------:R-:W-:Y:S02]  /*154f0*/  IMAD.X R71, RZ, RZ, -0x1, P6 ;  /* 0xffffffffff477424 */ /* 0x000fe400030e06ff */
[----:B------:R-:W-:Y:S01]  /*15500*/  IMAD R11, R42, 0xc5e1a99, R11 ;  /* 0x0c5e1a992a0b7824 */ /* 0x000fe200078e020b */
[----:B------:R-:W-:Y:S01]  /*15510*/  IADD3 R4, P6, PT, R4, 0x278302b9, RZ ;  /* 0x278302b904047810 */ /* 0x000fe20007fde0ff */
[----:B------:R-:W-:-:S02]  /*15520*/  IMAD.IADD R38, R5, 0x1, R77 ;  /* 0x0000000105267824 */ /* 0x000fc400078e024d */
[----:B------:R-:W-:Y:S01]  /*15530*/  IMAD R25, R37, 0xc5e1a99, R68 ;  /* 0x0c5e1a9925197824 */ /* 0x000fe200078e0244 */
[----:B------:R-:W-:Y:S01]  /*15540*/  IADD3.X R5, PT, PT, RZ, -0x1, RZ, P6, !PT ;  /* 0xffffffffff057810 */ /* 0x000fe200037fe4ff */
[----:B------:R-:W-:Y:S01]  /*15550*/  IMAD.IADD R67, R67, 0x1, R36 ;  /* 0x0000000143437824 */ /* 0x000fe200078e0224 */
[----:B------:R-:W-:Y:S01]  /*15560*/  SHF.R.S32.HI R36, RZ, 0x1f, R71 ;  /* 0x0000001fff247819 */ /* 0x000fe20000011447 */
[----:B------:R-:W-:Y:S01]  /*15570*/  IMAD R11, R40, 0x6871ca8d, R11 ;  /* 0x6871ca8d280b7824 */ /* 0x000fe200078e020b */
[----:B------:R-:W-:Y:S01]  /*15580*/  IADD3 R56, P6, PT, R56, -0x278302b9, RZ ;  /* 0xd87cfd4738387810 */ /* 0x000fe20007fde0ff */
[----:B------:R-:W-:Y:S01]  /*15590*/  IMAD R25, R50, 0x6871ca8d, R25 ;  /* 0x6871ca8d32197824 */ /* 0x000fe200078e0219 */
[----:B------:R-:W-:Y:S01]  /*155a0*/  SHF.R.S32.HI R12, RZ, 0x1f, R5 ;  /* 0x0000001fff0c7819 */ /* 0x000fe20000011405 */
[----:B------:R-:W-:Y:S01]  /*155b0*/  IMAD R69, R40, -0x687e956f, R69 ;  /* 0x97816a9128457824 */ /* 0x000fe200078e0245 */
[----:B------:R-:W-:Y:S01]  /*155c0*/  IADD3 R36, P1, P3, R11, -0x3c208c16, R36 ;  /* 0xc3df73ea0b247810 */ /* 0x000fe20007b3e024 */
[----:B------:R-:W-:Y:S01]  /*155d0*/  IMAD.X R11, RZ, RZ, RZ, P6 ;  /* 0x000000ffff0b7224 */ /* 0x000fe200030e06ff */
[----:B------:R-:W-:Y:S01]  /*155e0*/  SHF.R.S32.HI R71, RZ, 0x1f, R71 ;  /* 0x0000001fff477819 */ /* 0x000fe20000011447 */
[----:B------:R-:W-:Y:S01]  /*155f0*/  IMAD R49, R49, R21, RZ ;  /* 0x0000001531317224 */ /* 0x000fe200078e02ff */
[----:B------:R-:W-:Y:S01]  /*15600*/  IADD3 R12, P5, P6, R25, -0x3c208c16, R12 ;  /* 0xc3df73ea190c7810 */ /* 0x000fe20007ebe00c */
[----:B------:R-:W-:Y:S01]  /*15610*/  IMAD R75, R41, R75, RZ ;  /* 0x0000004b294b7224 */ /* 0x000fe200078e02ff */
[----:B------:R-:W-:Y:S01]  /*15620*/  IADD3 R25, P4, PT, R9, -R56, RZ ;  /* 0x8000003809197210 */ /* 0x000fe20007f9e0ff */
[C---:B------:R-:W-:Y:S01]  /*15630*/  IMAD R77, R41.reuse, R24, R49 ;  /* 0x00000018294d7224 */ /* 0x040fe200078e0231 */
[----:B------:R-:W-:Y:S01]  /*15640*/  IADD3.X R71, PT, PT, RZ, -0x1, R71, P1, P3 ;  /* 0xffffffffff477810 */ /* 0x000fe20000fe6447 */
[----:B------:R-:W-:Y:S01]  /*15650*/  IMAD R41, R41, R21, RZ ;  /* 0x0000001529297224 */ /* 0x000fe200078e02ff */
[----:B------:R-:W-:Y:S01]  /*15660*/  IADD3 R11, P1, P3, R11, 0x3c208c16, R36 ;  /* 0x3c208c160b0b7810 */ /* 0x000fe20007b3e024 */
[----:B------:R-:W-:Y:S01]  /*15670*/  IMAD.X R9, RZ, RZ, -0x1, P4 ;  /* 0xffffffffff097424 */ /* 0x000fe200020e06ff */
[----:B------:R-:W-:Y:S01]  /*15680*/  SHF.R.S32.HI R68, RZ, 0x1f, R71 ;  /* 0x0000001fff447819 */ /* 0x000fe20000011447 */
[C---:B------:R-:W-:Y:S01]  /*15690*/  IMAD R66, R39.reuse, R27, R66 ;  /* 0x0000001b27427224 */ /* 0x040fe200078e0242 */
[----:B------:R-:W-:Y:S01]  /*156a0*/  IADD3.X R49, PT, PT, RZ, RZ, RZ, P1, P3 ;  /* 0x000000ffff317210 */ /* 0x000fe20000fe64ff */
[-C--:B------:R-:W-:Y:S01]  /*156b0*/  IMAD R53, R39, R18.reuse, R53 ;  /* 0x0000001227357224 */ /* 0x080fe200078e0235 */
[----:B------:R-:W-:Y:S01]  /*156c0*/  SHF.R.S32.HI R36, RZ, 0x1f, R9 ;  /* 0x0000001fff247819 */ /* 0x000fe20000011409 */
[----:B------:R-:W-:Y:S01]  /*156d0*/  IMAD R66, R43, R18, R66 ;  /* 0x000000122b427224 */ /* 0x000fe200078e0242 */
[----:B------:R-:W-:Y:S01]  /*156e0*/  IADD3 R68, P0, P2, R69, -0x6871ca8d, R68 ;  /* 0x978e357345447810 */ /* 0x000fe20007a1e044 */
[----:B------:R-:W-:Y:S01]  /*156f0*/  IMAD R53, R43, R26, R53 ;  /* 0x0000001a2b357224 */ /* 0x000fe200078e0235 */
[----:B------:R-:W-:Y:S01]  /*15700*/  SHF.R.S32.HI R69, RZ, 0x1f, R71 ;  /* 0x0000001fff457819 */ /* 0x000fe20000011447 */
[C---:B------:R-:W-:Y:S01]  /*15710*/  IMAD R52, R39.reuse, R22, R52 ;  /* 0x0000001627347224 */ /* 0x040fe200078e0234 */
[----:B------:R-:W-:Y:S01]  /*15720*/  IADD3 R36, P1, P4, R6, R36, -R11 ;  /* 0x0000002406247210 */ /* 0x000fe20007c3e80b */
[C---:B------:R-:W-:Y:S01]  /*15730*/  IMAD R46, R39.reuse, R24, R46 ;  /* 0x00000018272e7224 */ /* 0x040fe200078e022e */
[----:B------:R-:W-:Y:S01]  /*15740*/  SHF.R.S32.HI R6, RZ, 0x1f, R9 ;  /* 0x0000001fff067819 */ /* 0x000fe20000011409 */
[-C--:B------:R-:W-:Y:S01]  /*15750*/  IMAD R44, R39, R20.reuse, R44 ;  /* 0x00000014272c7224 */ /* 0x080fe200078e022c */
[----:B------:R-:W-:Y:S01]  /*15760*/  IADD3.X R69, PT, PT, RZ, -0x1, R69, P0, P2 ;  /* 0xffffffffff457810 */ /* 0x000fe200007e4445 */
[----:B------:R-:W-:Y:S01]  /*15770*/  IMAD R46, R43, R20, R46 ;  /* 0x000000142b2e7224 */ /* 0x000fe200078e022e */
[----:B------:R-:W-:Y:S01]  /*15780*/  IADD3 R51, P2, P3, R51, R48, R13 ;  /* 0x0000003033337210 */ /* 0x000fe20007b5e00d */
[----:B------:R-:W-:Y:S01]  /*15790*/  IMAD R44, R43, R17, R44 ;  /* 0x000000112b2c7224 */ /* 0x000fe200078e022c */
[----:B------:R-:W-:-:S02]  /*157a0*/  SHF.R.S32.HI R48, RZ, 0x1f, R5 ;  /* 0x0000001fff307819 */ /* 0x000fc40000011405 */
[----:B------:R-:W-:Y:S02]  /*157b0*/  IADD3.X R5, PT, PT, RZ, -0x1, R6, P1, P4 ;  /* 0xffffffffff057810 */ /* 0x000fe40000fe8406 */
[----:B------:R-:W-:Y:S01]  /*157c0*/  IADD3 R9, P0, PT, R34, R77, RZ ;  /* 0x0000004d22097210 */ /* 0x000fe20007f1e0ff */
[----:B------:R-:W-:Y:S01]  /*157d0*/  IMAD R77, R47, R17, R46 ;  /* 0x000000112f4d7224 */ /* 0x000fe200078e022e */
[----:B------:R-:W-:Y:S01]  /*157e0*/  IADD3 R6, P1, PT, R4, -0x278302b9, RZ ;  /* 0xd87cfd4704067810 */ /* 0x000fe20007f3e0ff */
[----:B------:R-:W-:Y:S01]  /*157f0*/  IMAD R4, R40, -0x7e7ea7a3, R67 ;  /* 0x8181585d28047824 */ /* 0x000fe200078e0243 */
[----:B------:R-:W-:Y:S01]  /*15800*/  SHF.R.S32.HI R67, RZ, 0x1f, R69 ;  /* 0x0000001fff437819 */ /* 0x000fe20000011445 */
[----:B------:R-:W-:Y:S01]  /*15810*/  IMAD R77, R38, -0x1ece5fd7, R77 ;  /* 0xe131a029264d7824 */ /* 0x000fe200078e024d */
[----:B------:R-:W-:Y:S02]  /*15820*/  IADD3.X R48, PT, PT, RZ, -0x1, R48, P5, P6 ;  /* 0xffffffffff307810 */ /* 0x000fe40002fec430 */
[----:B------:R-:W-:Y:S01]  /*15830*/  IADD3 R70, P4, PT, R70, R73, RZ ;  /* 0x0000004946467210 */ /* 0x000fe20007f9e0ff */
[----:B------:R-:W-:Y:S01]  /*15840*/  IMAD.X R73, RZ, RZ, RZ, P0 ;  /* 0x000000ffff497224 */ /* 0x000fe200000e06ff */
[----:B------:R-:W-:Y:S01]  /*15850*/  IADD3 R13, P5, P6, R68, 0x6871ca8d, R49 ;  /* 0x6871ca8d440d7810 */ /* 0x000fe20007ebe031 */
[----:B------:R-:W-:Y:S01]  /*15860*/  IMAD.X R49, RZ, RZ, RZ, P1 ;  /* 0x000000ffff317224 */ /* 0x000fe200008e06ff */
[----:B------:R-:W-:Y:S01]  /*15870*/  IADD3 R67, P0, P1, R4, 0x687e956f, R67 ;  /* 0x687e956f04437810 */ /* 0x000fe2000791e043 */
[----:B------:R-:W-:Y:S01]  /*15880*/  IMAD R71, R37, 0x47b01102, R70 ;  /* 0x47b0110225477824 */ /* 0x000fe200078e0246 */
[----:B------:R-:W-:Y:S01]  /*15890*/  SHF.R.S32.HI R4, RZ, 0x1f, R69 ;  /* 0x0000001fff047819 */ /* 0x000fe20000011445 */
[----:B------:R-:W-:Y:S01]  /*158a0*/  IMAD R69, R50, -0x687e956f, R57 ;  /* 0x97816a9132457824 */ /* 0x000fe200078e0239 */
[----:B------:R-:W-:-:S02]  /*158b0*/  SHF.R.S32.HI R34, RZ, 0x1f, R5 ;  /* 0x0000001fff227819 */ /* 0x000fc40000011405 */
[----:B------:R-:W-:Y:S02]  /*158c0*/  SHF.R.S32.HI R68, RZ, 0x1f, R48 ;  /* 0x0000001fff447819 */ /* 0x000fe40000011430 */
[----:B------:R-:W-:Y:S02]  /*158d0*/  IADD3.X R4, PT, PT, RZ, -0x1, R4, P0, P1 ;  /* 0xffffffffff047810 */ /* 0x000fe400007e2404 */
[----:B------:R-:W-:Y:S02]  /*158e0*/  IADD3 R34, P0, P1, R14, R34, -R13 ;  /* 0x000000220e227210 */ /* 0x000fe4000791e80d */
[----:B------:R-:W-:Y:S01]  /*158f0*/  SHF.R.S32.HI R57, RZ, 0x1f, R5 ;  /* 0x0000001fff397819 */ /* 0x000fe20000011405 */
[----:B------:R-:W-:Y:S01]  /*15900*/  IMAD R5, R42, 0x47b01102, R9 ;  /* 0x47b011022a057824 */ /* 0x000fe200078e0209 */
[----:B------:R-:W-:Y:S02]  /*15910*/  IADD3.X R14, PT, PT, RZ, RZ, RZ, P5, P6 ;  /* 0x000000ffff0e7210 */ /* 0x000fe40002fec4ff */
[----:B------:R-:W-:-:S02]  /*15920*/  IADD3 R68, P5, P6, R69, -0x6871ca8d, R68 ;  /* 0x978e357345447810 */ /* 0x000fc40007ebe044 */
[----:B------:R-:W-:Y:S02]  /*15930*/  SHF.R.S32.HI R48, RZ, 0x1f, R48 ;  /* 0x0000001fff307819 */ /* 0x000fe40000011430 */
[----:B------:R-:W-:Y:S02]  /*15940*/  IADD3.X R57, PT, PT, RZ, -0x1, R57, P0, P1 ;  /* 0xffffffffff397810 */ /* 0x000fe400007e2439 */
[----:B------:R-:W-:Y:S01]  /*15950*/  IADD3 R12, P0, P1, R49, 0x3c208c16, R12 ;  /* 0x3c208c16310c7810 */ /* 0x000fe2000791e00c */
[----:B------:R-:W-:Y:S01]  /*15960*/  IMAD R49, R42, 0xdf490f1, R55 ;  /* 0x0df490f12a317824 */ /* 0x000fe200078e0237 */
[----:B------:R-:W-:Y:S01]  /*15970*/  IADD3.X R48, PT, PT, RZ, -0x1, R48, P5, P6 ;  /* 0xffffffffff307810 */ /* 0x000fe20002fec430 */
[----:B------:R-:W-:Y:S01]  /*15980*/  IMAD R42, R50, 0x30644e72, RZ ;  /* 0x30644e72322a7824 */ /* 0x000fe200078e02ff */
[----:B------:R-:W-:Y:S01]  /*15990*/  IADD3 R14, P5, P6, R67, -0x687e956f, R14 ;  /* 0x97816a91430e7810 */ /* 0x000fe20007ebe00e */
[C---:B------:R-:W-:Y:S01]  /*159a0*/  IMAD R49, R40.reuse, -0x47afba4a, R49 ;  /* 0xb85045b628317824 */ /* 0x040fe200078e0231 */
[----:B------:R-:W-:Y:S01]  /*159b0*/  SHF.R.S32.HI R9, RZ, 0x1f, R57 ;  /* 0x0000001fff097819 */ /* 0x000fe20000011439 */
[----:B------:R-:W-:Y:S01]  /*159c0*/  IMAD R55, R37, 0xdf490f1, R72 ;  /* 0x0df490f125377824 */ /* 0x000fe200078e0248 */
[----:B------:R-:W-:Y:S01]  /*159d0*/  IADD3.X R69, PT, PT, RZ, RZ, RZ, P0, P1 ;  /* 0x000000ffff457210 */ /* 0x000fe200007e24ff */
[----:B------:R-:W-:Y:S01]  /*159e0*/  IMAD R72, R40, 0x30644e72, RZ ;  /* 0x30644e7228487824 */ /* 0x000fe200078e02ff */
[----:B------:R-:W-:-:S02]  /*159f0*/  SHF.R.S32.HI R70, RZ, 0x1f, R4 ;  /* 0x0000001fff467819 */ /* 0x000fc40000011404 */
[----:B------:R-:W-:Y:S01]  /*15a00*/  IADD3 R15, P0, P1, R15, R9, -R14 ;  /* 0x000000090f0f7210 */ /* 0x000fe2000791e80e */
[----:B------:R-:W-:Y:S01]  /*15a10*/  IMAD.X R9, RZ, RZ, RZ, P4 ;  /* 0x000000ffff097224 */ /* 0x000fe200020e06ff */
[----:B------:R-:W-:Y:S02]  /*15a20*/  SHF.R.S32.HI R57, RZ, 0x1f, R57 ;  /* 0x0000001fff397819 */ /* 0x000fe40000011439 */
[----:B------:R-:W-:Y:S02]  /*15a30*/  IADD3.X R67, PT, PT, RZ, RZ, RZ, P2, P3 ;  /* 0x000000ffff437210 */ /* 0x000fe400017e64ff */
[----:B------:R-:W-:Y:S02]  /*15a40*/  LOP3.LUT R42, R42, 0xfffffffe, RZ, 0xc0, !PT ;  /* 0xfffffffe2a2a7812 */ /* 0x000fe400078ec0ff */
[----:B------:R-:W-:Y:S02]  /*15a50*/  IADD3 R70, P2, P3, R49, 0x7e7ea7a3, R70 ;  /* 0x7e7ea7a331467810 */ /* 0x000fe40007b5e046 */
[----:B------:R-:W-:-:S02]  /*15a60*/  SHF.R.S32.HI R4, RZ, 0x1f, R4 ;  /* 0x0000001fff047819 */ /* 0x000fc40000011404 */
[----:B------:R-:W-:Y:S02]  /*15a70*/  LOP3.LUT R72, R72, 0xfffffffe, RZ, 0xc0, !PT ;  /* 0xfffffffe48487812 */ /* 0x000fe400078ec0ff */
[----:B------:R-:W-:Y:S02]  /*15a80*/  IADD3.X R37, PT, PT, RZ, RZ, RZ, P5, P6 ;  /* 0x000000ffff257210 */ /* 0x000fe40002fec4ff */
[----:B------:R-:W-:Y:S02]  /*15a90*/  IADD3.X R57, PT, PT, RZ, -0x1, R57, P0, P1 ;  /* 0xffffffffff397810 */ /* 0x000fe400007e2439 */
[----:B------:R-:W-:Y:S01]  /*15aa0*/  IADD3 R42, P1, P0, R9, R42, R75 ;  /* 0x0000002a092a7210 */ /* 0x000fe2000783e04b */
[----:B------:R-:W-:Y:S01]  /*15ab0*/  IMAD R75, R56, R59, RZ ;  /* 0x0000003b384b7224 */ /* 0x000fe200078e02ff */
[----:B------:R-:W-:Y:S02]  /*15ac0*/  IADD3.X R9, PT, PT, RZ, -0x1, R4, P2, P3 ;  /* 0xffffffffff097810 */ /* 0x000fe400017e6404 */
[----:B------:R-:W-:Y:S01]  /*15ad0*/  IADD3 R73, P4, P5, R73, R72, R41 ;  /* 0x0000004849497210 */ /* 0x000fe20007d9e029 */
[----:B------:R-:W-:Y:S01]  /*15ae0*/  IMAD R72, R50, -0x7e7ea7a3, R45 ;  /* 0x8181585d32487824 */ /* 0x000fe200078e022d */
[----:B------:R-:W-:Y:S01]  /*15af0*/  IADD3 R37, P2, P3, R70, -0x7e7ea7a3, R37 ;  /* 0x8181585d46257810 */ /* 0x000fe20007b5e025 */
[----:B------:R-:W-:Y:S01]  /*15b00*/  IMAD R70, R40, -0x1ece5fd7, R5 ;  /* 0xe131a02928467824 */ /* 0x000fe200078e0205 */
[----:B------:R-:W-:-:S02]  /*15b10*/  SHF.R.S32.HI R4, RZ, 0x1f, R57 ;  /* 0x0000001fff047819 */ /* 0x000fc40000011439 */
[----:B------:R-:W-:Y:S02]  /*15b20*/  SHF.R.S32.HI R5, RZ, 0x1f, R9 ;  /* 0x0000001fff057819 */ /* 0x000fe40000011409 */
[----:B------:R-:W-:Y:S02]  /*15b30*/  IADD3.X R49, PT, PT, RZ, RZ, RZ, P4, P5 ;  /* 0x000000ffff317210 */ /* 0x000fe400027ea4ff */
[----:B------:R-:W-:Y:S02]  /*15b40*/  IADD3 R40, P5, P4, R10, R4, -R37 ;  /* 0x000000040a287210 */ /* 0x000fe40007cbe825 */
[----:B------:R-:W-:Y:S02]  /*15b50*/  IADD3.X R41, PT, PT, RZ, RZ, RZ, P2, P3 ;  /* 0x000000ffff297210 */ /* 0x000fe400017e64ff */
[----:B------:R-:W-:Y:S01]  /*15b60*/  IADD3 R10, P2, P3, R70, 0x47afba4a, R5 ;  /* 0x47afba4a460a7810 */ /* 0x000fe20007b5e005 */
[----:B------:R-:W-:Y:S01]  /*15b70*/  IMAD R5, R47, R26, R66 ;  /* 0x0000001a2f057224 */ /* 0x000fe200078e0242 */
[----:B------:R-:W-:Y:S01]  /*15b80*/  SHF.R.S32.HI R70, RZ, 0x1f, R9 ;  /* 0x0000001fff467819 */ /* 0x000fe20000011409 */
[----:B------:R-:W-:Y:S01]  /*15b90*/  IMAD R9, R38, 0x3c208c16, R53 ;  /* 0x3c208c1626097824 */ /* 0x000fe200078e0235 */
[----:B------:R-:W-:Y:S01]  /*15ba0*/  SHF.R.S32.HI R57, RZ, 0x1f, R57 ;  /* 0x0000001fff397819 */ /* 0x000fe20000011439 */
[C---:B------:R-:W-:Y:S01]  /*15bb0*/  IMAD R66, R50.reuse, -0x47afba4a, R55 ;  /* 0xb85045b632427824 */ /* 0x040fe200078e0237 */
[----:B------:R-:W-:Y:S01]  /*15bc0*/  LOP3.LUT R4, R35, 0xb85045b6, RZ, 0xc0, !PT ;  /* 0xb85045b623047812 */ /* 0x000fe200078ec0ff */
[----:B------:R-:W-:Y:S01]  /*15bd0*/  IMAD R50, R50, -0x1ece5fd7, R71 ;  /* 0xe131a02932327824 */ /* 0x000fe200078e0247 */
[----:B------:R-:W-:Y:S01]  /*15be0*/  IADD3.X R70, PT, PT, RZ, -0x1, R70, P2, P3 ;  /* 0xffffffffff467810 */ /* 0x000fe200017e6446 */
[----:B------:R-:W-:Y:S01]  /*15bf0*/  IMAD R71, R56, R58, RZ ;  /* 0x0000003a38477224 */ /* 0x000fe200078e02ff */
[----:B------:R-:W-:-:S02]  /*15c00*/  IADD3.X R57, PT, PT, RZ, -0x1, R57, P5, P4 ;  /* 0xffffffffff397810 */ /* 0x000fc40002fe8439 */
[----:B------:R-:W-:Y:S01]  /*15c10*/  IADD3 R41, P2, P3, R10, -0x47afba4a, R41 ;  /* 0xb85045b60a297810 */ /* 0x000fe20007b5e029 */
[----:B------:R-:W-:Y:S01]  /*15c20*/  IMAD R10, R38, 0x6871ca8d, R5 ;  /* 0x6871ca8d260a7824 */ /* 0x000fe200078e0205 */
[----:B------:R-:W-:Y:S01]  /*15c30*/  IADD3 R67, P5, P4, R67, R4, R16 ;  /* 0x0000000443437210 */ /* 0x000fe20007cbe010 */
[----:B------:R-:W-:Y:S01]  /*15c40*/  IMAD.WIDE.U32 R4, R9, -0x1b799c77, RZ ;  /* 0xe486638909047825 */ /* 0x000fe200078e00ff */
[--C-:B------:R-:W-:Y:S02]  /*15c50*/  SHF.R.S32.HI R4, RZ, 0x1f, R70.reuse ;  /* 0x0000001fff047819 */ /* 0x100fe40000011446 */
[----:B------:R-:W-:Y:S01]  /*15c60*/  IADD3.X R45, PT, PT, RZ, RZ, RZ, P2, P3 ;  /* 0x000000ffff2d7210 */ /* 0x000fe200017e64ff */
[----:B------:R-:W-:Y:S01]  /*15c70*/  IMAD R10, R10, -0x1b799c77, RZ ;  /* 0xe48663890a0a7824 */ /* 0x000fe200078e02ff */
[----:B------:R-:W-:Y:S02]  /*15c80*/  SHF.R.S32.HI R70, RZ, 0x1f, R70 ;  /* 0x0000001fff467819 */ /* 0x000fe40000011446 */
[----:B------:R-:W-:Y:S01]  /*15c90*/  IADD3 R4, P2, P3, R73, 0x1ece5fd7, R4 ;  /* 0x1ece5fd749047810 */ /* 0x000fe20007b5e004 */
[----:B------:R-:W-:-:S03]  /*15ca0*/  IMAD R53, R9, -0x782df87e, R10 ;  /* 0x87d2078209357824 */ /* 0x000fc600078e020a */
[----:B------:R-:W-:Y:S02]  /*15cb0*/  IADD3.X R70, PT, PT, RZ, -0x1, R70, P2, P3 ;  /* 0xffffffffff467810 */ /* 0x000fe400017e6446 */
[----:B------:R-:W-:Y:S01]  /*15cc0*/  IADD3 R45, P2, P3, R4, -0x1ece5fd7, R45 ;  /* 0xe131a029042d7810 */ /* 0x000fe20007b5e02d */
[----:B------:R-:W-:Y:S01]  /*15cd0*/  IMAD R4, R39, R17, R54 ;  /* 0x0000001127047224 */ /* 0x000fe200078e0236 */
[----:B------:R-:W-:Y:S01]  /*15ce0*/  IADD3 R10, PT, PT, R5, R53, RZ ;  /* 0x00000035050a7210 */ /* 0x000fe20007ffe0ff */
[----:B------:R-:W-:Y:S01]  /*15cf0*/  IMAD R5, R56, R65, RZ ;  /* 0x0000004138057224 */ /* 0x000fe200078e02ff */
[----:B------:R-:W-:Y:S01]  /*15d00*/  IADD3.X R55, PT, PT, RZ, RZ, RZ, P2, P3 ;  /* 0x000000ffff377210 */ /* 0x000fe200017e64ff */
[C---:B------:R-:W-:Y:S01]  /*15d10*/  IMAD R54, R43.reuse, R27, R52 ;  /* 0x0000001b2b367224 */ /* 0x040fe200078e0234 */
[----:B------:R-:W-:Y:S01]  /*15d20*/  IADD3 R16, P6, P3, R68, 0x6871ca8d, R69 ;  /* 0x6871ca8d44107810 */ /* 0x000fe20007bde045 */
[----:B------:R-:W-:Y:S01]  /*15d30*/  IMAD R68, R43, R22, R4 ;  /* 0x000000162b447224 */ /* 0x000fe200078e0204 */
[----:B------:R-:W-:Y:S01]  /*15d40*/  IADD3 RZ, P2, PT, RZ, R73, RZ ;  /* 0x00000049ffff7210 */ /* 0x000fe20007f5e0ff */
[----:B------:R-:W-:-:S02]  /*15d50*/  IMAD R4, R56, R61, RZ ;  /* 0x0000003d38047224 */ /* 0x000fc400078e02ff */
[----:B------:R-:W-:Y:S01]  /*15d60*/  IMAD R52, R56, R60, RZ ;  /* 0x0000003c38347224 */ /* 0x000fe200078e02ff */
[----:B------:R-:W-:Y:S01]  /*15d70*/  LEA.HI.X.SX32 R70, R70, R49, 0x1, P2 ;  /* 0x0000003146467211 */ /* 0x000fe200010f0eff */
[C---:B------:R-:W-:Y:S02]  /*15d80*/  IMAD R69, R56.reuse, R62, RZ ;  /* 0x0000003e38457224 */ /* 0x040fe400078e02ff */
[C---:B------:R-:W-:Y:S02]  /*15d90*/  IMAD R53, R56.reuse, R64, RZ ;  /* 0x0000004038357224 */ /* 0x040fe400078e02ff */
[----:B------:R-:W-:Y:S02]  /*15da0*/  IMAD R73, R56, R63, RZ ;  /* 0x0000003f38497224 */ /* 0x000fe400078e02ff */
[----:B------:R-:W-:Y:S02]  /*15db0*/  IMAD R56, R4, 0x681240c5, R5 ;  /* 0x681240c504387824 */ /* 0x000fe400078e0205 */
[----:B------:R-:W-:-:S02]  /*15dc0*/  IMAD R5, R47, R27, R68 ;  /* 0x0000001b2f057224 */ /* 0x000fc400078e0244 */
[----:B------:R-:W-:Y:S02]  /*15dd0*/  IMAD R52, R11, R61, R52 ;  /* 0x0000003d0b347224 */ /* 0x000fe400078e0234 */
[C---:B------:R-:W-:Y:S02]  /*15de0*/  IMAD R68, R4.reuse, 0x432eb066, R53 ;  /* 0x432eb06604447824 */ /* 0x040fe400078e0235 */
[----:B------:R-:W-:Y:S02]  /*15df0*/  IMAD R53, R4, 0xdf490f1, R73 ;  /* 0x0df490f104357824 */ /* 0x000fe400078e0249 */
[----:B------:R-:W-:Y:S02]  /*15e00*/  IMAD R73, R38, -0x7e7ea7a3, R5 ;  /* 0x8181585d26497824 */ /* 0x000fe400078e0205 */
[----:B------:R-:W-:Y:S02]  /*15e10*/  IMAD R5, R52, -0x1b799c77, RZ ;  /* 0xe486638934057824 */ /* 0x000fe400078e02ff */
[----:B------:R-:W-:-:S02]  /*15e20*/  IMAD R52, R4, 0x47b01102, R75 ;  /* 0x47b0110204347824 */ /* 0x000fc400078e024b */
[-C--:B------:R-:W-:Y:S02]  /*15e30*/  IMAD R75, R47, R18.reuse, R54 ;  /* 0x000000122f4b7224 */ /* 0x080fe400078e0236 */
[----:B------:R-:W-:Y:S02]  /*15e40*/  IMAD R54, R51, R18, R73 ;  /* 0x0000001233367224 */ /* 0x000fe400078e0249 */
[C---:B------:R-:W-:Y:S02]  /*15e50*/  IMAD R69, R4.reuse, -0x7ff8138b, R69 ;  /* 0x8007ec7504457824 */ /* 0x040fe400078e0245 */
[C---:B------:R-:W-:Y:S02]  /*15e60*/  IMAD R71, R4.reuse, 0xc5e1a99, R71 ;  /* 0x0c5e1a9904477824 */ /* 0x040fe400078e0247 */
[C---:B------:R-:W-:Y:S02]  /*15e70*/  IMAD R73, R4.reuse, -0x782df87e, R5 ;  /* 0x87d2078204497824 */ /* 0x040fe400078e0205 */
[----:B------:R-:W-:Y:S01]  /*15e80*/  IMAD.WIDE.U32 R4, R4, -0x1b799c77, RZ ;  /* 0xe486638904047825 */ /* 0x000fe200078e00ff */
[----:B------:R-:W-:-:S03]  /*15e90*/  LOP3.LUT R4, R35, 0xe131a029, RZ, 0xc0, !PT ;  /* 0xe131a02923047812 */ /* 0x000fc600078ec0ff */
[----:B------:R-:W-:Y:S01]  /*15ea0*/  IMAD R74, R38, -0x687e956f, R75 ;  /* 0x97816a91264a7824 */ /* 0x000fe200078e024b */
[----:B------:R-:W-:Y:S01]  /*15eb0*/  IADD3.X R75, PT, PT, RZ, RZ, RZ, P5, P4 ;  /* 0x000000ffff4b7210 */ /* 0x000fe20002fe84ff */
[----:B------:R-:W-:Y:S02]  /*15ec0*/  IMAD R76, R9, 0xc5e1a99, R54 ;  /* 0x0c5e1a99094c7824 */ /* 0x000fe400078e0236 */
[----:B------:R-:W-:Y:S01]  /*15ed0*/  IMAD.IADD R54, R5, 0x1, R73 ;  /* 0x0000000105367824 */ /* 0x000fe200078e0249 */
[----:B------:R-:W-:Y:S01]  /*15ee0*/  IADD3 R75, P5, P4, R75, R4, R19 ;  /* 0x000000044b4b7210 */ /* 0x000fe20007cbe013 */
[-C--:B------:R-:W-:Y:S01]  /*15ef0*/  IMAD R74, R51, R26.reuse, R74 ;  /* 0x0000001a334a7224 */ /* 0x080fe200078e024a */
[----:B------:R-:W-:Y:S01]  /*15f00*/  LOP3.LUT R4, R35, 0x30644e72, RZ, 0xc0, !PT ;  /* 0x30644e7223047812 */ /* 0x000fe200078ec0ff */
[----:B------:R-:W-:Y:S01]  /*15f10*/  IMAD R5, R67, R26, R76 ;  /* 0x0000001a43057224 */ /* 0x000fe200078e024c */
[----:B------:R-:W-:Y:S01]  /*15f20*/  IADD3.X R35, PT, PT, RZ, RZ, RZ, P6, P3 ;  /* 0x000000ffff237210 */ /* 0x000fe200037e64ff */
[----:B------:R-:W-:Y:S01]  /*15f30*/  IMAD R19, R9, -0x7ff8138b, R74 ;  /* 0x8007ec7509137824 */ /* 0x000fe200078e024a */
[----:B------:R-:W-:Y:S01]  /*15f40*/  IADD3 RZ, P6, P3, R75, RZ, RZ ;  /* 0x000000ff4bff7210 */ /* 0x000fe20007bde0ff */
[C---:B------:R-:W-:Y:S01]  /*15f50*/  IMAD R74, R10.reuse, 0x6871ca8d, R5 ;  /* 0x6871ca8d0a4a7824 */ /* 0x040fe200078e0205 */
[----:B------:R-:W-:Y:S01]  /*15f60*/  SHF.R.S32.HI R5, RZ, 0x1f, R48 ;  /* 0x0000001fff057819 */ /* 0x000fe20000011430 */
[----:B------:R-:W-:Y:S01]  /*15f70*/  IMAD R19, R10, 0x3c208c16, R19 ;  /* 0x3c208c160a137824 */ /* 0x000fe200078e0213 */
[----:B------:R-:W-:Y:S01]  /*15f80*/  IADD3.X R73, PT, PT, RZ, RZ, RZ, P5, P4 ;  /* 0x000000ffff497210 */ /* 0x000fe20002fe84ff */
[----:B------:R-:W-:Y:S01]  /*15f90*/  IMAD R74, R74, -0x1b799c77, RZ ;  /* 0xe48663894a4a7824 */ /* 0x000fe200078e02ff */
[----:B------:R-:W-:Y:S01]  /*15fa0*/  IADD3 R72, P5, P4, R72, 0x687e956f, R5 ;  /* 0x687e956f48487810 */ /* 0x000fe20007cbe005 */
[----:B------:R-:W-:Y:S01]  /*15fb0*/  IMAD R39, R39, R21, RZ ;  /* 0x0000001527277224 */ /* 0x000fe200078e02ff */
[----:B------:R-:W-:Y:S01]  /*15fc0*/  IADD3.X R73, PT, PT, R73, R4, R23, P6, P3 ;  /* 0x0000000449497210 */ /* 0x000fe200037e6417 */
[----:B------:R-:W-:Y:S01]  /*15fd0*/  IMAD.WIDE.U32 R4, R19, -0x1b799c77, RZ ;  /* 0xe486638913047825 */ /* 0x000fe200078e00ff */
[----:B------:R-:W-:-:S03]  /*15fe0*/  IADD3 R35, P6, P3, R72, -0x687e956f, R35 ;  /* 0x97816a9148237810 */ /* 0x000fc60007bde023 */
[----:B------:R-:W-:Y:S02]  /*15ff0*/  IMAD R23, R19, -0x782df87e, R74 ;  /* 0x87d2078213177824 */ /* 0x000fe400078e024a */
[----:B------:R-:W-:Y:S02]  /*16000*/  IMAD R39, R43, R24, R39 ;  /* 0x000000182b277224 */ /* 0x000fe400078e0227 */
[----:B------:R-:W-:Y:S02]  /*16010*/  IMAD.IADD R23, R5, 0x1, R23 ;  /* 0x0000000105177824 */ /* 0x000fe400078e0217 */
[C---:B------:R-:W-:Y:S02]  /*16020*/  IMAD R5, R47.reuse, R22, R44 ;  /* 0x000000162f057224 */ /* 0x040fe400078e022c */
[----:B------:R-:W-:Y:S02]  /*16030*/  IMAD R4, R47, R20, R39 ;  /* 0x000000142f047224 */ /* 0x000fe400078e0227 */
[----:B------:R-:W-:-:S02]  /*16040*/  IMAD R44, R38, -0x47afba4a, R5 ;  /* 0xb85045b6262c7824 */ /* 0x000fc400078e0205 */
[----:B------:R-:W-:Y:S02]  /*16050*/  IMAD R72, R51, R22, R77 ;  /* 0x0000001633487224 */ /* 0x000fe400078e024d */
[----:B------:R-:W-:Y:S02]  /*16060*/  IMAD R43, R43, R21, RZ ;  /* 0x000000152b2b7224 */ /* 0x000fe400078e02ff */
[C---:B------:R-:W-:Y:S02]  /*16070*/  IMAD R4, R51.reuse, R17, R4 ;  /* 0x0000001133047224 */ /* 0x040fe400078e0204 */
[----:B------:R-:W-:Y:S02]  /*16080*/  IMAD R46, R51, R27, R44 ;  /* 0x0000001b332e7224 */ /* 0x000fe400078e022c */
[----:B------:R-:W-:Y:S02]  /*16090*/  IMAD R72, R9, 0x432eb066, R72 ;  /* 0x432eb06609487824 */ /* 0x000fe400078e0248 */
[----:B------:R-:W-:-:S02]  /*160a0*/  IMAD R43, R47, R24, R43 ;  /* 0x000000182f2b7224 */ /* 0x000fc400078e022b */
[----:B------:R-:W-:Y:S02]  /*160b0*/  IMAD R4, R67, R22, R4 ;  /* 0x0000001643047224 */ /* 0x000fe400078e0204 */
[----:B------:R-:W-:Y:S02]  /*160c0*/  IMAD R47, R47, R21, RZ ;  /* 0x000000152f2f7224 */ /* 0x000fe400078e02ff */
[----:B------:R-:W-:Y:S02]  /*160d0*/  IMAD R46, R9, 0x681240c5, R46 ;  /* 0x681240c5092e7824 */ /* 0x000fe400078e022e */
[-C--:B------:R-:W-:Y:S02]  /*160e0*/  IMAD R72, R67, R27.reuse, R72 ;  /* 0x0000001b43487224 */ /* 0x080fe400078e0248 */
[----:B------:R-:W-:Y:S02]  /*160f0*/  IMAD R4, R75, R27, R4 ;  /* 0x0000001b4b047224 */ /* 0x000fe400078e0204 */
[----:B------:R-:W-:-:S02]  /*16100*/  IMAD R47, R51, R24, R47 ;  /* 0x00000018332f7224 */ /* 0x000fc400078e022f */
[----:B------:R-:W-:Y:S02]  /*16110*/  IMAD R44, R51, R20, R43 ;  /* 0x00000014332c7224 */ /* 0x000fe400078e022b */
[-C--:B------:R-:W-:Y:S02]  /*16120*/  IMAD R5, R67, R18.reuse, R46 ;  /* 0x0000001243057224 */ /* 0x080fe400078e022e */
[-C--:B------:R-:W-:Y:S02]  /*16130*/  IMAD R43, R75, R18.reuse, R72 ;  /* 0x000000124b2b7224 */ /* 0x080fe400078e0248 */
[----:B------:R-:W-:Y:S02]  /*16140*/  IMAD R18, R73, R18, R4 ;  /* 0x0000001249127224 */ /* 0x000fe400078e0204 */
[----:B------:R-:W-:Y:S02]  /*16150*/  IMAD R4, R67, R20, R47 ;  /* 0x0000001443047224 */ /* 0x000fe400078e022f */
[----:B------:R-:W-:-:S02]  /*16160*/  IMAD R51, R51, R21, RZ ;  /* 0x0000001533337224 */ /* 0x000fc400078e02ff */
[-C--:B------:R-:W-:Y:S02]  /*16170*/  IMAD R44, R67, R17.reuse, R44 ;  /* 0x00000011432c7224 */ /* 0x080fe400078e022c */
[----:B------:R-:W-:Y:S02]  /*16180*/  IMAD R4, R75, R17, R4 ;  /* 0x000000114b047224 */ /* 0x000fe400078e0204 */
[----:B------:R-:W-:Y:S02]  /*16190*/  IMAD R51, R67, R24, R51 ;  /* 0x0000001843337224 */ /* 0x000fe400078e0233 */
[-C--:B------:R-:W-:Y:S02]  /*161a0*/  IMAD R44, R75, R22.reuse, R44 ;  /* 0x000000164b2c7224 */ /* 0x080fe400078e022c */
[----:B------:R-:W-:Y:S01]  /*161b0*/  IMAD R22, R73, R22, R4 ;  /* 0x0000001649167224 */ /* 0x000fe200078e0204 */
[----:B------:R-:W-:Y:S01]  /*161c0*/  SHF.R.S32.HI R4, RZ, 0x1f, R48 ;  /* 0x0000001fff047819 */ /* 0x000fe20000011430 */
[----:B------:R-:W-:Y:S01]  /*161d0*/  IMAD R46, R75, R20, R51 ;  /* 0x000000144b2e7224 */ /* 0x000fe200078e0233 */
[----:B------:R-:W-:Y:S01]  /*161e0*/  SHF.R.S32.HI R51, RZ, 0x1f, R57 ;  /* 0x0000001fff337819 */ /* 0x000fe20000011439 */
[----:B------:R-:W-:Y:S01]  /*161f0*/  IMAD R43, R10, -0x7e7ea7a3, R43 ;  /* 0x8181585d0a2b7824 */ /* 0x000fe200078e022b */
[----:B------:R-:W-:Y:S01]  /*16200*/  IADD3.X R4, PT, PT, RZ, -0x1, R4, P5, P4 ;  /* 0xffffffffff047810 */ /* 0x000fe20002fe8404 */
[----:B------:R-:W-:Y:S01]  /*16210*/  IMAD R39, R73, R27, R44 ;  /* 0x0000001b49277224 */ /* 0x000fe200078e022c */
[----:B------:R-:W-:Y:S01]  /*16220*/  IADD3 R51, P4, P5, R8, R51, -R41 ;  /* 0x0000003308337210 */ /* 0x000fe20007d9e829 */
[-C--:B------:R-:W-:Y:S01]  /*16230*/  IMAD R27, R75, R26.reuse, R5 ;  /* 0x0000001a4b1b7224 */ /* 0x080fe200078e0205 */
[----:B------:R-:W-:Y:S01]  /*16240*/  SHF.R.S32.HI R8, RZ, 0x1f, R57 ;  /* 0x0000001fff087819 */ /* 0x000fe20000011439 */
[----:B------:R-:W-:Y:S01]  /*16250*/  IMAD R38, R38, 0x30644e72, RZ ;  /* 0x30644e7226267824 */ /* 0x000fe200078e02ff */
[----:B------:R-:W-:Y:S01]  /*16260*/  SHF.R.S32.HI R5, RZ, 0x1f, R4 ;  /* 0x0000001fff057819 */ /* 0x000fe20000011404 */
[----:B------:R-:W-:Y:S01]  /*16270*/  IMAD R26, R73, R26, R43 ;  /* 0x0000001a491a7224 */ /* 0x000fe200078e022b */
[----:B------:R-:W-:Y:S01]  /*16280*/  IADD3.X R8, PT, PT, RZ, -0x1, R8, P4, P5 ;  /* 0xffffffffff087810 */ /* 0x000fe200027ea408 */
[----:B------:R-:W-:Y:S01]  /*16290*/  IMAD R43, R9, 0xdf490f1, RZ ;  /* 0x0df490f1092b7824 */ /* 0x000fe200078e02ff */
[----:B------:R-:W-:Y:S01]  /*162a0*/  IADD3 R66, P5, P4, R66, 0x7e7ea7a3, R5 ;  /* 0x7e7ea7a342427810 */ /* 0x000fe20007cbe005 */
[----:B------:R-:W-:Y:S01]  /*162b0*/  IMAD R71, R11, R62, R71 ;  /* 0x0000003e0b477224 */ /* 0x000fe200078e0247 */
[----:B------:R-:W-:Y:S01]  /*162c0*/  LOP3.LUT R5, R38, 0xfffffffe, RZ, 0xc0, !PT ;  /* 0xfffffffe26057812 */ /* 0x000fe200078ec0ff */
[----:B------:R-:W-:Y:S01]  /*162d0*/  IMAD R38, R10, -0x47afba4a, R43 ;  /* 0xb85045b60a267824 */ /* 0x000fe200078e022b */
[----:B------:R-:W-:Y:S01]  /*162e0*/  IADD3.X R43, PT, PT, RZ, RZ, RZ, P6, P3 ;  /* 0x000000ffff2b7210 */ /* 0x000fe200037e64ff */
[----:B------:R-:W-:Y:S01]  /*162f0*/  IMAD R71, R13, R60, R71 ;  /* 0x0000003c0d477224 */ /* 0x000fe200078e0247 */
[----:B------:R-:W-:Y:S01]  /*16300*/  IADD3 R18, P3, PT, R5, R18, RZ ;  /* 0x0000001205127210 */ /* 0x000fe20007f7e0ff */
[----:B------:R-:W-:Y:S01]  /*16310*/  IMAD R5, R19, 0x681240c5, R38 ;  /* 0x681240c513057824 */ /* 0x000fe200078e0226 */
[----:B------:R-:W-:Y:S01]  /*16320*/  SHF.R.S32.HI R49, RZ, 0x1f, R8 ;  /* 0x0000001fff317819 */ /* 0x000fe20000011408 */
[----:B------:R-:W-:Y:S01]  /*16330*/  IMAD R38, R11, R60, R69 ;  /* 0x0000003c0b267224 */ /* 0x000fe200078e0245 */
[----:B------:R-:W-:Y:S01]  /*16340*/  IADD3 R43, P2, P6, R66, -0x7e7ea7a3, R43 ;  /* 0x8181585d422b7810 */ /* 0x000fe20007e5e02b */
[----:B------:R-:W-:-:S02]  /*16350*/  IMAD R71, R14, R61, R71 ;  /* 0x0000003d0e477224 */ /* 0x000fc400078e0247 */
[----:B------:R-:W-:Y:S01]  /*16360*/  IMAD.IADD R18, R18, 0x1, R5 ;  /* 0x0000000112127824 */ /* 0x000fe200078e0205 */
[----:B------:R-:W-:Y:S01]  /*16370*/  IADD3.X R47, PT, PT, RZ, RZ, RZ, P2, P6 ;  /* 0x000000ffff2f7210 */ /* 0x000fe200017ec4ff */
[----:B------:R-:W-:Y:S01]  /*16380*/  IMAD R5, R13, R61, R38 ;  /* 0x0000003d0d057224 */ /* 0x000fe200078e0226 */
[----:B------:R-:W-:Y:S01]  /*16390*/  SHF.R.S32.HI R38, RZ, 0x1f, R4 ;  /* 0x0000001fff267819 */ /* 0x000fe20000011404 */
[C---:B------:R-:W-:Y:S01]  /*163a0*/  IMAD R71, R54.reuse, 0x6871ca8d, R71 ;  /* 0x6871ca8d36477824 */ /* 0x040fe200078e0247 */
[----:B------:R-:W-:Y:S01]  /*163b0*/  IADD3 RZ, P2, PT, RZ, R45, RZ ;  /* 0x0000002dffff7210 */ /* 0x000fe20007f5e0ff */
[----:B------:R-:W-:Y:S01]  /*163c0*/  IMAD R48, R54, 0x3c208c16, R5 ;  /* 0x3c208c1636307824 */ /* 0x000fe200078e0205 */
[----:B------:R-:W-:Y:S01]  /*163d0*/  IADD3.X R38, PT, PT, RZ, -0x1, R38, P5, P4 ;  /* 0xffffffffff267810 */ /* 0x000fe20002fe8426 */
[----:B------:R-:W-:Y:S01]  /*163e0*/  IMAD R71, R71, -0x1b799c77, RZ ;  /* 0xe486638947477824 */ /* 0x000fe200078e02ff */
[----:B------:R-:W-:Y:S01]  /*163f0*/  IADD3 R49, P4, P5, R2, R49, -R45 ;  /* 0x0000003102317210 */ /* 0x000fe20007d9e82d */
[----:B------:R-:W-:Y:S01]  /*16400*/  IMAD.WIDE.U32 R4, R48, -0x1b799c77, RZ ;  /* 0xe486638930047825 */ /* 0x000fe200078e00ff */
[----:B------:R-:W-:-:S02]  /*16410*/  SHF.R.S32.HI R2, RZ, 0x1f, R8 ;  /* 0x0000001fff027819 */ /* 0x000fc40000011408 */
[----:B------:R-:W-:Y:S01]  /*16420*/  SHF.R.S32.HI R57, RZ, 0x1f, R38 ;  /* 0x0000001fff397819 */ /* 0x000fe20000011426 */
[----:B------:R-:W-:Y:S01]  /*16430*/  IMAD R71, R48, -0x782df87e, R71 ;  /* 0x87d2078230477824 */ /* 0x000fe200078e0247 */
[----:B------:R-:W-:Y:S01]  /*16440*/  IADD3.X R2, PT, PT, RZ, -0x1, R2, P4, P5 ;  /* 0xffffffffff027810 */ /* 0x000fe200027ea402 */
[----:B------:R-:W-:Y:S01]  /*16450*/  IMAD R68, R11, R65, R68 ;  /* 0x000000410b447224 */ /* 0x000fe200078e0244 */
[----:B------:R-:W-:Y:S01]  /*16460*/  IADD3 R4, P5, P4, R50, 0x47afba4a, R57 ;  /* 0x47afba4a32047810 */ /* 0x000fe20007cbe039 */
[----:B------:R-:W-:Y:S01]  /*16470*/  IMAD R17, R73, R17, R46 ;  /* 0x0000001149117224 */ /* 0x000fe200078e022e */
[----:B------:R-:W-:Y:S01]  /*16480*/  IADD3.X R57, PT, PT, RZ, RZ, RZ, P1, P0 ;  /* 0x000000ffff397210 */ /* 0x000fe20000fe04ff */
[----:B------:R-:W-:Y:S02]  /*16490*/  IMAD R67, R67, R21, RZ ;  /* 0x0000001543437224 */ /* 0x000fe400078e02ff */
[----:B------:R-:W-:Y:S02]  /*164a0*/  IMAD.IADD R46, R5, 0x1, R71 ;  /* 0x00000001052e7824 */ /* 0x000fe400078e0247 */
[----:B------:R-:W-:Y:S01]  /*164b0*/  IMAD.X R50, R70, 0x1, R55, P2 ;  /* 0x0000000146327824 */ /* 0x000fe200010e0637 */
[----:B------:R-:W-:Y:S01]  /*164c0*/  SHF.R.S32.HI R55, RZ, 0x1f, R2 ;  /* 0x0000001fff377819 */ /* 0x000fe20000011402 */
[-C--:B------:R-:W-:Y:S01]  /*164d0*/  IMAD R5, R13, R58.reuse, R68 ;  /* 0x0000003a0d057224 */ /* 0x080fe200078e0244 */
[----:B------:R-:W-:Y:S01]  /*164e0*/  IADD3 R47, P6, P2, R4, -0x47afba4a, R47 ;  /* 0xb85045b6042f7810 */ /* 0x000fe20007ade02f */
[----:B------:R-:W-:Y:S01]  /*164f0*/  IMAD R56, R11, R58, R56 ;  /* 0x0000003a0b387224 */ /* 0x000fe200078e0238 */
[----:B------:R-:W-:Y:S01]  /*16500*/  SHF.R.S32.HI R4, RZ, 0x1f, R38 ;  /* 0x0000001fff047819 */ /* 0x000fe20000011426 */
[----:B------:R-:W-:Y:S01]  /*16510*/  IMAD R67, R75, R24, R67 ;  /* 0x000000184b437224 */ /* 0x000fe200078e0243 */
[----:B------:R-:W-:Y:S01]  /*16520*/  IADD3 R55, P0, P1, R3, R55, -R50 ;  /* 0x0000003703377210 */ /* 0x000fe2000791e832 */
[-C--:B------:R-:W-:Y:S01]  /*16530*/  IMAD R5, R14, R62.reuse, R5 ;  /* 0x0000003e0e057224 */ /* 0x080fe200078e0205 */
[----:B------:R-:W-:Y:S01]  /*16540*/  IADD3.X R4, PT, PT, RZ, -0x1, R4, P5, P4 ;  /* 0xffffffffff047810 */ /* 0x000fe20002fe8404 */
[----:B------:R-:W-:Y:S01]  /*16550*/  IMAD R3, R13, R62, R56 ;  /* 0x0000003e0d037224 */ /* 0x000fe200078e0238 */
[----:B------:R-:W-:Y:S01]  /*16560*/  SHF.R.S32.HI R56, RZ, 0x1f, R2 ;  /* 0x0000001fff387819 */ /* 0x000fe20000011402 */
[----:B------:R-:W-:Y:S01]  /*16570*/  IMAD R20, R73, R20, R67 ;  /* 0x0000001449147224 */ /* 0x000fe200078e0243 */
[----:B------:R-:W-:Y:S01]  /*16580*/  IADD3.X R8, PT, PT, RZ, RZ, RZ, P6, P2 ;  /* 0x000000ffff087210 */ /* 0x000fe200037e44ff */
[----:B------:R-:W-:Y:S01]  /*16590*/  IMAD R67, R54, -0x7e7ea7a3, R5 ;  /* 0x8181585d36437824 */ /* 0x000fe200078e0205 */
[----:B------:R-:W-:Y:S01]  /*165a0*/  IADD3.X R56, PT, PT, RZ, -0x1, R56, P0, P1 ;  /* 0xffffffffff387810 */ /* 0x000fe200007e2438 */
[----:B------:R-:W-:Y:S01]  /*165b0*/  IMAD R5, R14, R60, R3 ;  /* 0x0000003c0e057224 */ /* 0x000fe200078e0203 */
[----:B------:R-:W-:Y:S01]  /*165c0*/  SHF.R.S32.HI R3, RZ, 0x1f, R4 ;  /* 0x0000001fff037819 */ /* 0x000fe20000011404 */
[----:B------:R-:W-:Y:S01]  /*165d0*/  IMAD R67, R48, 0xc5e1a99, R67 ;  /* 0x0c5e1a9930437824 */ /* 0x000fe200078e0243 */
[----:B------:R-:W-:Y:S01]  /*165e0*/  IADD3 RZ, P4, PT, RZ, R42, RZ ;  /* 0x0000002affff7210 */ /* 0x000fe20007f9e0ff */
[----:B------:R-:W-:Y:S01]  /*165f0*/  IMAD R5, R54, -0x687e956f, R5 ;  /* 0x97816a9136057824 */ /* 0x000fe200078e0205 */
[----:B------:R-:W-:Y:S01]  /*16600*/  IADD3 R3, P5, P2, R42, 0x1ece5fd7, R3 ;  /* 0x1ece5fd72a037810 */ /* 0x000fe20007abe003 */
[----:B------:R-:W-:Y:S01]  /*16610*/  IMAD R42, R37, R60, R67 ;  /* 0x0000003c252a7224 */ /* 0x000fe200078e0243 */
[----:B------:R-:W-:Y:S01]  /*16620*/  LOP3.LUT R2, R56, 0xd87cfd47, RZ, 0xc0, !PT ;  /* 0xd87cfd4738027812 */ /* 0x000fe200078ec0ff */
[----:B------:R-:W-:Y:S01]  /*16630*/  IMAD R38, R48, -0x7ff8138b, R5 ;  /* 0x8007ec7530267824 */ /* 0x000fe200078e0205 */
[----:B------:R-:W-:Y:S01]  /*16640*/  IADD3 R8, P1, P0, R3, -0x1ece5fd7, R8 ;  /* 0xe131a02903087810 */ /* 0x000fe2000783e008 */
[-C--:B------:R-:W-:Y:S01]  /*16650*/  IMAD R3, R41, R61.reuse, R42 ;  /* 0x0000003d29037224 */ /* 0x080fe200078e022a */
[----:B------:R-:W-:Y:S01]  /*16660*/  SHF.R.S32.HI R42, RZ, 0x1f, R4 ;  /* 0x0000001fff2a7819 */ /* 0x000fe20000011404 */
[----:B------:R-:W-:Y:S01]  /*16670*/  IMAD R5, R37, R61, R38 ;  /* 0x0000003d25057224 */ /* 0x000fe200078e0226 */
[----:B------:R-:W-:Y:S01]  /*16680*/  IADD3 R25, P6, PT, R2, R25, RZ ;  /* 0x0000001902197210 */ /* 0x000fe20007fde0ff */
[C---:B------:R-:W-:Y:S01]  /*16690*/  IMAD R2, R46.reuse, 0x6871ca8d, R3 ;  /* 0x6871ca8d2e027824 */ /* 0x040fe200078e0203 */
[----:B------:R-:W-:Y:S01]  /*166a0*/  IADD3.X R42, PT, PT, RZ, -0x1, R42, P5, P2 ;  /* 0xffffffffff2a7810 */ /* 0x000fe20002fe442a */
[----:B------:R-:W-:Y:S01]  /*166b0*/  IMAD R5, R46, 0x3c208c16, R5 ;  /* 0x3c208c162e057824 */ /* 0x000fe200078e0205 */
[----:B------:R-:W-:Y:S01]  /*166c0*/  LOP3.LUT R3, R56, 0x3c208c16, RZ, 0xc0, !PT ;  /* 0x3c208c1638037812 */ /* 0x000fe200078ec0ff */
[----:B------:R-:W-:Y:S01]  /*166d0*/  IMAD R4, R2, -0x1b799c77, RZ ;  /* 0xe486638902047824 */ /* 0x000fe200078e02ff */
[----:B------:R-:W-:Y:S01]  /*166e0*/  IADD3.X R44, PT, PT, RZ, RZ, RZ, P6, !PT ;  /* 0x000000ffff2c7210 */ /* 0x000fe200037fe4ff */
[----:B------:R-:W-:Y:S01]  /*166f0*/  IMAD R52, R11, R63, R52 ;  /* 0x0000003f0b347224 */ /* 0x000fe200078e0234 */
[----:B------:R-:W-:Y:S01]  /*16700*/  LEA.HI.X.SX32 R42, R42, R57, 0x1, P4 ;  /* 0x000000392a2a7211 */ /* 0x000fe200020f0eff */
[C---:B------:R-:W-:Y:S01]  /*16710*/  IMAD R67, R5.reuse, -0x782df87e, R4 ;  /* 0x87d2078205437824 */ /* 0x040fe200078e0204 */
[----:B------:R-:W-:Y:S01]  /*16720*/  IADD3 R44, P4, P5, R44, R3, R36 ;  /* 0x000000032c2c7210 */ /* 0x000fe20007d9e024 */
[----:B------:R-:W-:Y:S01]  /*16730*/  IMAD.WIDE.U32 R2, R5, -0x1b799c77, RZ ;  /* 0xe486638905027825 */ /* 0x000fe200078e00ff */
[----:B------:R-:W-:-:S02]  /*16740*/  IADD3 R2, P6, PT, R25, -R6, RZ ;  /* 0x8000000619027210 */ /* 0x000fc40007fde0ff */
[----:B------:R-:W-:Y:S01]  /*16750*/  LOP3.LUT R57, R56, 0x6871ca8d, RZ, 0xc0, !PT ;  /* 0x6871ca8d38397812 */ /* 0x000fe200078ec0ff */
[----:B------:R-:W-:Y:S01]  /*16760*/  IMAD.IADD R4, R3, 0x1, R67 ;  /* 0x0000000103047824 */ /* 0x000fe200078e0243 */
[----:B------:R-:W-:Y:S01]  /*16770*/  IADD3.X R38, PT, PT, RZ, RZ, RZ, P4, P5 ;  /* 0x000000ffff267210 */ /* 0x000fe200027ea4ff */
[----:B------:R-:W-:Y:S01]  /*16780*/  IMAD.X R36, RZ, RZ, -0x1, P6 ;  /* 0xffffffffff247424 */ /* 0x000fe200030e06ff */
[----:B------:R-:W-:Y:S01]  /*16790*/  IADD3 RZ, P2, PT, RZ, R8, RZ ;  /* 0x00000008ffff7210 */ /* 0x000fe20007f5e0ff */
[-C--:B------:R-:W-:Y:S01]  /*167a0*/  IMAD R52, R13, R64.reuse, R52 ;  /* 0x000000400d347224 */ /* 0x080fe200078e0234 */
[----:B------:R-:W-:Y:S01]  /*167b0*/  IADD3.X R25, PT, PT, RZ, RZ, RZ, P1, P0 ;  /* 0x000000ffff197210 */ /* 0x000fe20000fe04ff */
[----:B------:R-:W-:Y:S01]  /*167c0*/  IMAD R26, R19, 0xc5e1a99, R26 ;  /* 0x0c5e1a99131a7824 */ /* 0x000fe200078e021a */
[----:B------:R-:W-:Y:S01]  /*167d0*/  SHF.R.S32.HI R3, RZ, 0x1f, R36 ;  /* 0x0000001fff037819 */ /* 0x000fe20000011424 */
[----:B------:R-:W-:Y:S01]  /*167e0*/  IMAD R67, R14, R65, R52 ;  /* 0x000000410e437224 */ /* 0x000fe200078e0234 */
[----:B------:R-:W-:Y:S01]  /*167f0*/  IADD3 R34, P0, P1, R38, R57, R34 ;  /* 0x0000003926227210 */ /* 0x000fe2000791e022 */
[----:B------:R-:W-:-:S02]  /*16800*/  IMAD R38, R11, R64, R53 ;  /* 0x000000400b267224 */ /* 0x000fc400078e0235 */
[----:B------:R-:W-:Y:S01]  /*16810*/  IMAD.X R25, R42, 0x1, R25, P2 ;  /* 0x000000012a197824 */ /* 0x000fe200010e0619 */
[----:B------:R-:W-:Y:S01]  /*16820*/  IADD3 R44, P2, P4, R44, R3, -R12 ;  /* 0x000000032c2c7210 */ /* 0x000fe20007c5e80c */
[----:B------:R-:W-:Y:S01]  /*16830*/  IMAD R53, R13, R65, R38 ;  /* 0x000000410d357224 */ /* 0x000fe200078e0226 */
[----:B------:R-:W-:Y:S01]  /*16840*/  SHF.R.S32.HI R3, RZ, 0x1f, R36 ;  /* 0x0000001fff037819 */ /* 0x000fe20000011424 */
[----:B------:R-:W-:Y:S02]  /*16850*/  IMAD R36, R11, R59, RZ ;  /* 0x0000003b0b247224 */ /* 0x000fe400078e02ff */
[C---:B------:R-:W-:Y:S01]  /*16860*/  IMAD R57, R14.reuse, R58, R53 ;  /* 0x0000003a0e397224 */ /* 0x040fe200078e0235 */
[----:B------:R-:W-:Y:S01]  /*16870*/  IADD3.X R11, PT, PT, RZ, -0x1, R3, P2, P4 ;  /* 0xffffffffff0b7810 */ /* 0x000fe200017e8403 */
[C---:B------:R-:W-:Y:S02]  /*16880*/  IMAD R53, R13.reuse, R63, R36 ;  /* 0x0000003f0d357224 */ /* 0x040fe400078e0224 */
[----:B------:R-:W-:Y:S01]  /*16890*/  IMAD R13, R13, R59, RZ ;  /* 0x0000003b0d0d7224 */ /* 0x000fe200078e02ff */
[----:B------:R-:W-:Y:S01]  /*168a0*/  SHF.R.S32.HI R3, RZ, 0x1f, R11 ;  /* 0x0000001fff037819 */ /* 0x000fe2000001140b */
[----:B------:R-:W-:-:S02]  /*168b0*/  IMAD R36, R14, R64, R53 ;  /* 0x000000400e247224 */ /* 0x000fc400078e0235 */
[----:B------:R-:W-:Y:S01]  /*168c0*/  IMAD R38, R14, R63, R13 ;  /* 0x0000003f0e267224 */ /* 0x000fe200078e020d */
[----:B------:R-:W-:Y:S01]  /*168d0*/  IADD3 R42, P2, P4, R34, R3, -R16 ;  /* 0x00000003222a7210 */ /* 0x000fe20007c5e810 */
[C---:B------:R-:W-:Y:S01]  /*168e0*/  IMAD R36, R37.reuse, R65, R36 ;  /* 0x0000004125247224 */ /* 0x040fe200078e0224 */
[----:B------:R-:W-:Y:S01]  /*168f0*/  SHF.R.S32.HI R13, RZ, 0x1f, R11 ;  /* 0x0000001fff0d7819 */ /* 0x000fe2000001140b */
[----:B------:R-:W-:Y:S01]  /*16900*/  IMAD R52, R37, R64, R38 ;  /* 0x0000004025347224 */ /* 0x000fe200078e0226 */
[----:B------:R-:W-:Y:S01]  /*16910*/  IADD3.X R11, PT, PT, RZ, RZ, RZ, P0, P1 ;  /* 0x000000ffff0b7210 */ /* 0x000fe200007e24ff */
[----:B------:R-:W-:Y:S01]  /*16920*/  IMAD R36, R41, R58, R36 ;  /* 0x0000003a29247224 */ /* 0x000fe200078e0224 */
[----:B------:R-:W-:Y:S01]  /*16930*/  IADD3.X R13, PT, PT, RZ, -0x1, R13, P2, P4 ;  /* 0xffffffffff0d7810 */ /* 0x000fe200017e840d */
[----:B------:R-:W-:Y:S02]  /*16940*/  IMAD R67, R54, -0x1ece5fd7, R67 ;  /* 0xe131a02936437824 */ /* 0x000fe400078e0243 */
[----:B------:R-:W-:Y:S01]  /*16950*/  IMAD R53, R45, R62, R36 ;  /* 0x0000003e2d357224 */ /* 0x000fe200078e0224 */
[----:B------:R-:W-:Y:S01]  /*16960*/  LOP3.LUT R36, R56, 0x97816a91, RZ, 0xc0, !PT ;  /* 0x97816a9138247812 */ /* 0x000fe200078ec0ff */
[----:B------:R-:W-:Y:S01]  /*16970*/  IMAD R14, R14, R59, RZ ;  /* 0x0000003b0e0e7224 */ /* 0x000fe200078e02ff */
[----:B------:R-:W-:Y:S01]  /*16980*/  SHF.R.S32.HI R38, RZ, 0x1f, R13 ;  /* 0x0000001fff267819 */ /* 0x000fe2000001140d */
[----:B------:R-:W-:Y:S01]  /*16990*/  IMAD R57, R54, -0x47afba4a, R57 ;  /* 0xb85045b636397824 */ /* 0x000fe200078e0239 */
[----:B------:R-:W-:Y:S01]  /*169a0*/  IADD3 R11, P0, P1, R11, R36, R15 ;  /* 0x000000240b0b7210 */ /* 0x000fe2000791e00f */
[----:B------:R-:W-:Y:S01]  /*169b0*/  IMAD R67, R48, 0x432eb066, R67 ;  /* 0x432eb06630437824 */ /* 0x000fe200078e0243 */
[----:B------:R-:W-:Y:S01]  /*169c0*/  SHF.R.S32.HI R13, RZ, 0x1f, R13 ;  /* 0x0000001fff0d7819 */ /* 0x000fe2000001140d */
[C---:B------:R-:W-:Y:S01]  /*169d0*/  IMAD R14, R37.reuse, R63, R14 ;  /* 0x0000003f250e7224 */ /* 0x040fe200078e020e */
[----:B------:R-:W-:Y:S01]  /*169e0*/  IADD3 R38, P2, P4, R38, R11, -R35 ;  /* 0x0000000b26267210 */ /* 0x000fe20007c5e823 */
[----:B------:R-:W-:Y:S01]  /*169f0*/  IMAD R57, R48, 0x681240c5, R57 ;  /* 0x681240c530397824 */ /* 0x000fe200078e0239 */
[----:B------:R-:W-:Y:S01]  /*16a00*/  LOP3.LUT R15, R56, 0x8181585d, RZ, 0xc0, !PT ;  /* 0x8181585d380f7812 */ /* 0x000fe200078ec0ff */
[----:B------:R-:W-:Y:S01]  /*16a10*/  IMAD R67, R37, R58, R67 ;  /* 0x0000003a25437224 */ /* 0x000fe200078e0243 */
[----:B------:R-:W-:Y:S01]  /*16a20*/  IADD3.X R36, PT, PT, RZ, RZ, RZ, P0, P1 ;  /* 0x000000ffff247210 */ /* 0x000fe200007e24ff */
[----:B------:R-:W-:Y:S01]  /*16a30*/  IMAD R14, R41, R64, R14 ;  /* 0x00000040290e7224 */ /* 0x000fe200078e020e */
[----:B------:R-:W-:Y:S01]  /*16a40*/  IADD3.X R13, PT, PT, R13, -0x1, RZ, P2, P4 ;  /* 0xffffffff0d0d7810 */ /* 0x000fe200017e84ff */
[-C--:B------:R-:W-:Y:S01]  /*16a50*/  IMAD R34, R37, R62.reuse, R57 ;  /* 0x0000003e25227224 */ /* 0x080fe200078e0239 */
[----:B------:R-:W-:Y:S01]  /*16a60*/  IADD3 R15, P0, P1, R36, R15, R40 ;  /* 0x0000000f240f7210 */ /* 0x000fe2000791e028 */
[C---:B------:R-:W-:Y:S01]  /*16a70*/  IMAD R3, R41.reuse, R62, R67 ;  /* 0x0000003e29037224 */ /* 0x040fe200078e0243 */
[--C-:B------:R-:W-:Y:S01]  /*16a80*/  SHF.R.S32.HI R36, RZ, 0x1f, R13.reuse ;  /* 0x0000001fff247819 */ /* 0x100fe2000001140d */
[CC--:B------:R-:W-:Y:S01]  /*16a90*/  IMAD R52, R41.reuse, R65.reuse, R52 ;  /* 0x0000004129347224 */ /* 0x0c0fe200078e0234 */
[----:B------:R-:W-:Y:S01]  /*16aa0*/  SHF.R.S32.HI R13, RZ, 0x1f, R13 ;  /* 0x0000001fff0d7819 */ /* 0x000fe2000001140d */
[----:B------:R-:W-:Y:S01]  /*16ab0*/  IMAD R34, R41, R60, R34 ;  /* 0x0000003c29227224 */ /* 0x000fe200078e0222 */
[----:B------:R-:W-:Y:S01]  /*16ac0*/  IADD3 R36, P2, P4, R15, R36, -R43 ;  /* 0x000000240f247210 */ /* 0x000fe20007c5e82b */
[C---:B------:R-:W-:Y:S01]  /*16ad0*/  IMAD R15, R45.reuse, R65, R14 ;  /* 0x000000412d0f7224 */ /* 0x040fe200078e020e */
[----:B------:R-:W-:Y:S01]  /*16ae0*/  LOP3.LUT R40, R56, 0xb85045b6, RZ, 0xc0, !PT ;  /* 0xb85045b638287812 */ /* 0x000fe200078ec0ff */
[CC--:B------:R-:W-:Y:S01]  /*16af0*/  IMAD R3, R45.reuse, R60.reuse, R3 ;  /* 0x0000003c2d037224 */ /* 0x0c0fe200078e0203 */
[----:B------:R-:W-:Y:S01]  /*16b00*/  IADD3.X R11, PT, PT, RZ, RZ, RZ, P0, P1 ;  /* 0x000000ffff0b7210 */ /* 0x000fe200007e24ff */
[----:B------:R-:W-:Y:S01]  /*16b10*/  IMAD R60, R50, R60, R53 ;  /* 0x0000003c323c7224 */ /* 0x000fe200078e0235 */
[----:B------:R-:W-:Y:S01]  /*16b20*/  IADD3.X R13, PT, PT, RZ, -0x1, R13, P2, P4 ;  /* 0xffffffffff0d7810 */ /* 0x000fe200017e840d */
[----:B------:R-:W-:Y:S01]  /*16b30*/  IMAD R53, R45, R58, R52 ;  /* 0x0000003a2d357224 */ /* 0x000fe200078e0234 */
[----:B------:R-:W-:Y:S01]  /*16b40*/  IADD3 R11, P0, P1, R11, R40, R51 ;  /* 0x000000280b0b7210 */ /* 0x000fe2000791e033 */
[-C--:B------:R-:W-:Y:S01]  /*16b50*/  IMAD R40, R37, R59.reuse, RZ ;  /* 0x0000003b25287224 */ /* 0x080fe200078e02ff */
[--C-:B------:R-:W-:Y:S01]  /*16b60*/  SHF.R.S32.HI R14, RZ, 0x1f, R13.reuse ;  /* 0x0000001fff0e7819 */ /* 0x100fe2000001140d */
[C---:B------:R-:W-:Y:S01]  /*16b70*/  IMAD R52, R41.reuse, R59, RZ ;  /* 0x0000003b29347224 */ /* 0x040fe200078e02ff */
[----:B------:R-:W-:Y:S01]  /*16b80*/  SHF.R.S32.HI R13, RZ, 0x1f, R13 ;  /* 0x0000001fff0d7819 */ /* 0x000fe2000001140d */
[----:B------:R-:W-:Y:S01]  /*16b90*/  IMAD R40, R41, R63, R40 ;  /* 0x0000003f29287224 */ /* 0x000fe200078e0228 */
[----:B------:R-:W-:Y:S01]  /*16ba0*/  IADD3 R11, P2, P4, R14, R11, -R47 ;  /* 0x0000000b0e0b7210 */ /* 0x000fe20007c5e82f */
[----:B------:R-:W-:Y:S01]  /*16bb0*/  IMAD R58, R50, R58, R15 ;  /* 0x0000003a323a7224 */ /* 0x000fe200078e020f */
[----:B------:R-:W-:Y:S01]  /*16bc0*/  LOP3.LUT R14, R56, 0xe131a029, RZ, 0xc0, !PT ;  /* 0xe131a029380e7812 */ /* 0x000fe200078ec0ff */
[C---:B------:R-:W-:Y:S01]  /*16bd0*/  IMAD R41, R45.reuse, R61, R34 ;  /* 0x0000003d2d297224 */ /* 0x040fe200078e0222 */
[----:B------:R-:W-:Y:S01]  /*16be0*/  IADD3.X R15, PT, PT, RZ, RZ, RZ, P0, P1 ;  /* 0x000000ffff0f7210 */ /* 0x000fe200007e24ff */
[----:B------:R-:W-:Y:S01]  /*16bf0*/  IMAD R40, R45, R64, R40 ;  /* 0x000000402d287224 */ /* 0x000fe200078e0228 */
[----:B------:R-:W-:Y:S01]  /*16c00*/  IADD3.X R34, PT, PT, R13, -0x1, RZ, P2, P4 ;  /* 0xffffffff0d227810 */ /* 0x000fe200017e84ff */
[----:B------:R-:W-:Y:S01]  /*16c10*/  IMAD R37, R45, R63, R52 ;  /* 0x0000003f2d257224 */ /* 0x000fe200078e0234 */
[----:B------:R-:W-:Y:S01]  /*16c20*/  IADD3 R49, P0, P1, R15, R14, R49 ;  /* 0x0000000e0f317210 */ /* 0x000fe2000791e031 */
[----:B------:R-:W-:Y:S01]  /*16c30*/  IMAD R45, R45, R59, RZ ;  /* 0x0000003b2d2d7224 */ /* 0x000fe200078e02ff */
[----:B------:R-:W-:Y:S01]  /*16c40*/  SHF.R.S32.HI R13, RZ, 0x1f, R34 ;  /* 0x0000001fff0d7819 */ /* 0x000fe20000011422 */
[----:B------:R-:W-:Y:S01]  /*16c50*/  IMAD R3, R46, -0x7e7ea7a3, R3 ;  /* 0x8181585d2e037824 */ /* 0x000fe200078e0203 */
[C---:B------:R-:W-:Y:S01]  /*16c60*/  IADD3 RZ, P2, P4, R49.reuse, RZ, RZ ;  /* 0x000000ff31ff7210 */ /* 0x040fe20007c5e0ff */
[----:B------:R-:W-:Y:S01]  /*16c70*/  IMAD R63, R50, R63, R45 ;  /* 0x0000003f323f7224 */ /* 0x000fe200078e022d */
[----:B------:R-:W-:Y:S01]  /*16c80*/  LOP3.LUT R56, R56, 0x30644e72, RZ, 0xc0, !PT ;  /* 0x30644e7238387812 */ /* 0x000fe200078ec0ff */
[----:B------:R-:W-:Y:S01]  /*16c90*/  IMAD R52, R50, R61, R3 ;  /* 0x0000003d32347224 */ /* 0x000fe200078e0203 */
[----:B------:R-:W-:Y:S01]  /*16ca0*/  IADD3.X R3, PT, PT, RZ, RZ, RZ, P0, P1 ;  /* 0x000000ffff037210 */ /* 0x000fe200007e24ff */
[----:B------:R-:W-:Y:S01]  /*16cb0*/  IMAD R45, R54, 0x30644e72, RZ ;  /* 0x30644e72362d7824 */ /* 0x000fe200078e02ff */
[----:B------:R-:W-:Y:S01]  /*16cc0*/  IADD3 R13, P5, P6, R49, R13, -R8 ;  /* 0x0000000d310d7210 */ /* 0x000fe20007ebe808 */
[C---:B------:R-:W-:Y:S01]  /*16cd0*/  IMAD R65, R50.reuse, R65, R40 ;  /* 0x0000004132417224 */ /* 0x040fe200078e0228 */
[----:B------:R-:W-:Y:S01]  /*16ce0*/  SHF.R.S32.HI R34, RZ, 0x1f, R34 ;  /* 0x0000001fff227819 */ /* 0x000fe20000011422 */
[----:B------:R-:W-:Y:S01]  /*16cf0*/  IMAD R64, R50, R64, R37 ;  /* 0x0000004032407224 */ /* 0x000fe200078e0225 */
[----:B------:R-:W-:Y:S01]  /*16d00*/  IADD3.X R55, PT, PT, R3, R56, R55, P2, P4 ;  /* 0x0000003803377210 */ /* 0x000fe200017e8437 */
[C---:B------:R-:W-:Y:S01]  /*16d10*/  IMAD R3, R48.reuse, 0xdf490f1, RZ ;  /* 0x0df490f130037824 */ /* 0x040fe200078e02ff */
[----:B------:R-:W-:Y:S01]  /*16d20*/  LOP3.LUT R45, R45, 0xfffffffe, RZ, 0xc0, !PT ;  /* 0xfffffffe2d2d7812 */ /* 0x000fe200078ec0ff */
[----:B------:R-:W-:Y:S01]  /*16d30*/  IMAD R37, R48, 0x47b01102, RZ ;  /* 0x47b0110230257824 */ /* 0x000fe200078e02ff */
[----:B------:R-:W-:Y:S01]  /*16d40*/  IADD3.X R34, PT, PT, RZ, -0x1, R34, P5, P6 ;  /* 0xffffffffff227810 */ /* 0x000fe20002fec422 */
[----:B------:R-:W-:Y:S01]  /*16d50*/  IMAD R40, R46, -0x47afba4a, R3 ;  /* 0xb85045b62e287824 */ /* 0x000fe200078e0203 */
[----:B------:R-:W-:Y:S01]  /*16d60*/  IADD3 R45, P2, PT, R45, R60, RZ ;  /* 0x0000003c2d2d7210 */ /* 0x000fe20007f5e0ff */
[----:B------:R-:W-:Y:S01]  /*16d70*/  IMAD R62, R50, R62, R53 ;  /* 0x0000003e323e7224 */ /* 0x000fe200078e0235 */
[----:B------:R-:W-:Y:S01]  /*16d80*/  SHF.R.S32.HI R14, RZ, 0x1f, R34 ;  /* 0x0000001fff0e7819 */ /* 0x000fe20000011422 */
[----:B------:R-:W-:Y:S01]  /*16d90*/  IMAD R40, R5, 0x681240c5, R40 ;  /* 0x681240c505287824 */ /* 0x000fe200078e0228 */
[----:B------:R-:W-:Y:S01]  /*16da0*/  SHF.R.S32.HI R34, RZ, 0x1f, R34 ;  /* 0x0000001fff227819 */ /* 0x000fe20000011422 */
[----:B------:R-:W-:Y:S01]  /*16db0*/  IMAD.X R3, RZ, RZ, RZ, P2 ;  /* 0x000000ffff037224 */ /* 0x000fe200010e06ff */
[----:B------:R-:W-:Y:S01]  /*16dc0*/  IADD3 R14, P0, P1, R14, R55, -R25 ;  /* 0x000000370e0e7210 */ /* 0x000fe2000791e819 */
[----:B------:R-:W-:-:S02]  /*16dd0*/  IMAD R48, R46, -0x1ece5fd7, R37 ;  /* 0xe131a0292e307824 */ /* 0x000fc400078e0225 */
[----:B------:R-:W-:Y:S01]  /*16de0*/  IMAD.IADD R45, R45, 0x1, R40 ;  /* 0x000000012d2d7824 */ /* 0x000fe200078e0228 */
[----:B------:R-:W-:Y:S01]  /*16df0*/  IADD3.X R34, PT, PT, R34, -0x1, RZ, P0, P1 ;  /* 0xffffffff22227810 */ /* 0x000fe200007e24ff */
[----:B------:R-:W-:Y:S01]  /*16e00*/  IMAD R40, R46, -0x687e956f, R41 ;  /* 0x97816a912e287824 */ /* 0x000fe200078e0229 */
[----:B------:R-:W-:Y:S01]  /*16e10*/  IADD3 R62, P1, PT, R3, R62, RZ ;  /* 0x0000003e033e7210 */ /* 0x000fe20007f3e0ff */
[C---:B------:R-:W-:Y:S01]  /*16e20*/  IMAD R3, R5.reuse, 0xc5e1a99, R52 ;  /* 0x0c5e1a9905037824 */ /* 0x040fe200078e0234 */
[----:B------:R-:W-:Y:S01]  /*16e30*/  LOP3.LUT R51, R34, 0xd87cfd47, RZ, 0xc0, !PT ;  /* 0xd87cfd4722337812 */ /* 0x000fe200078ec0ff */
[C---:B------:R-:W-:Y:S02]  /*16e40*/  IMAD R37, R5.reuse, 0x432eb066, R48 ;  /* 0x432eb06605257824 */ /* 0x040fe400078e0230 */
[----:B------:R-:W-:Y:S01]  /*16e50*/  IMAD R41, R5, -0x7ff8138b, R40 ;  /* 0x8007ec7505297824 */ /* 0x000fe200078e0228 */
[----:B------:R-:W-:Y:S01]  /*16e60*/  IADD3 R51, P0, PT, R51, R2, RZ ;  /* 0x0000000233337210 */ /* 0x000fe20007f1e0ff */
[----:B------:R-:W-:-:S02]  /*16e70*/  IMAD R3, R4, 0x6871ca8d, R3 ;  /* 0x6871ca8d04037824 */ /* 0x000fc400078e0203 */
[----:B------:R-:W-:Y:S02]  /*16e80*/  IMAD R49, R4, -0x7e7ea7a3, R37 ;  /* 0x8181585d04317824 */ /* 0x000fe400078e0225 */
[----:B------:R-:W-:Y:S02]  /*16e90*/  IMAD R37, R46, 0x30644e72, RZ ;  /* 0x30644e722e257824 */ /* 0x000fe400078e02ff */
[----:B------:R-:W-:Y:S01]  /*16ea0*/  IMAD R41, R4, 0x3c208c16, R41 ;  /* 0x3c208c1604297824 */ /* 0x000fe200078e0229 */
[----:B------:R-:W-:Y:S01]  /*16eb0*/  IADD3 R46, PT, PT, R62, R49, RZ ;  /* 0x000000313e2e7210 */ /* 0x000fe20007ffe0ff */
[----:B------:R-:W-:Y:S01]  /*16ec0*/  IMAD R48, R3, -0x1b799c77, RZ ;  /* 0xe486638903307824 */ /* 0x000fe200078e02ff */
[----:B------:R-:W-:Y:S01]  /*16ed0*/  LOP3.LUT R37, R37, 0xfffffffe, RZ, 0xc0, !PT ;  /* 0xfffffffe25257812 */ /* 0x000fe200078ec0ff */
[----:B------:R-:W-:Y:S02]  /*16ee0*/  IMAD.X R40, RZ, RZ, RZ, P1 ;  /* 0x000000ffff287224 */ /* 0x000fe400008e06ff */
[----:B------:R-:W-:-:S03]  /*16ef0*/  IMAD.WIDE.U32 R2, R41, -0x1b799c77, RZ ;  /* 0xe486638929027825 */ /* 0x000fc600078e00ff */
[----:B------:R-:W-:Y:S01]  /*16f00*/  IADD3 R37, P4, P5, R40, R58, R37 ;  /* 0x0000003a28257210 */ /* 0x000fe20007d9e025 */
[----:B------:R-:W-:Y:S02]  /*16f10*/  IMAD R49, R5, 0xdf490f1, RZ ;  /* 0x0df490f105317824 */ /* 0x000fe400078e02ff */
[----:B------:R-:W-:Y:S02]  /*16f20*/  IMAD R2, R41, -0x782df87e, R48 ;  /* 0x87d2078229027824 */ /* 0x000fe400078e0230 */
[----:B------:R-:W-:Y:S02]  /*16f30*/  IMAD R15, R50, R59, RZ ;  /* 0x0000003b320f7224 */ /* 0x000fe400078e02ff */
[----:B------:R-:W-:Y:S01]  /*16f40*/  IMAD R50, R4, -0x47afba4a, R49 ;  /* 0xb85045b604327824 */ /* 0x000fe200078e0231 */
[----:B------:R-:W-:Y:S01]  /*16f50*/  LOP3.LUT R49, R34, 0x3c208c16, RZ, 0xc0, !PT ;  /* 0x3c208c1622317812 */ /* 0x000fe200078ec0ff */
[----:B------:R-:W-:Y:S02]  /*16f60*/  IMAD.X R48, RZ, RZ, RZ, P0 ;  /* 0x000000ffff307224 */ /* 0x000fe400000e06ff */
[----:B------:R-:W-:Y:S01]  /*16f70*/  IMAD.IADD R40, R3, 0x1, R2 ;  /* 0x0000000103287824 */ /* 0x000fe200078e0202 */
[----:B------:R-:W-:Y:S01]  /*16f80*/  IADD3 R2, P2, PT, R51, -R6, RZ ;  /* 0x8000000633027210 */ /* 0x000fe20007f5e0ff */
[----:B------:R-:W-:Y:S01]  /*16f90*/  IMAD R50, R41, 0x681240c5, R50 ;  /* 0x681240c529327824 */ /* 0x000fe200078e0232 */
[----:B------:R-:W-:Y:S01]  /*16fa0*/  IADD3 R48, P0, P1, R48, R49, R44 ;  /* 0x0000003130307210 */ /* 0x000fe2000791e02c */
[----:B------:R-:W-:Y:S01]  /*16fb0*/  IMAD R51, R5, 0x47b01102, RZ ;  /* 0x47b0110205337824 */ /* 0x000fe200078e02ff */
[----:B------:R-:W-:Y:S01]  /*16fc0*/  IADD3.X R44, PT, PT, RZ, RZ, RZ, P4, P5 ;  /* 0x000000ffff2c7210 */ /* 0x000fe200027ea4ff */
[----:B------:R-:W-:Y:S01]  /*16fd0*/  IMAD.X R49, RZ, RZ, -0x1, P2 ;  /* 0xffffffffff317424 */ /* 0x000fe200010e06ff */
[----:B------:R-:W-:Y:S01]  /*16fe0*/  LOP3.LUT R5, R34, 0x6871ca8d, RZ, 0xc0, !PT ;  /* 0x6871ca8d22057812 */ /* 0x000fe200078ec0ff */
[----:B------:R-:W-:Y:S01]  /*16ff0*/  IMAD.IADD R37, R37, 0x1, R50 ;  /* 0x0000000125257824 */ /* 0x000fe200078e0232 */
[----:B------:R-:W-:Y:S01]  /*17000*/  IADD3.X R50, PT, PT, RZ, RZ, RZ, P0, P1 ;  /* 0x000000ffff327210 */ /* 0x000fe200007e24ff */
[----:B------:R-:W-:Y:S01]  /*17010*/  IMAD R52, R4, -0x1ece5fd7, R51 ;  /* 0xe131a02904347824 */ /* 0x000fe200078e0233 */
[----:B------:R-:W-:Y:S01]  /*17020*/  SHF.R.S32.HI R3, RZ, 0x1f, R49 ;  /* 0x0000001fff037819 */ /* 0x000fe20000011431 */
[C---:B------:R-:W-:Y:S01]  /*17030*/  IMAD R53, R41.reuse, 0xc5e1a99, R46 ;  /* 0x0c5e1a9929357824 */ /* 0x040fe200078e022e */
[----:B------:R-:W-:Y:S01]  /*17040*/  IADD3 R65, P0, PT, R44, R65, RZ ;  /* 0x000000412c417210 */ /* 0x000fe20007f1e0ff */
[----:B------:R-:W-:Y:S01]  /*17050*/  IMAD R37, R40, -0x687e956f, R37 ;  /* 0x97816a9128257824 */ /* 0x000fe200078e0225 */
[----:B------:R-:W-:Y:S01]  /*17060*/  IADD3 R44, P1, P2, R50, R5, R42 ;  /* 0x00000005322c7210 */ /* 0x000fe20007a3e02a */
[----:B------:R-:W-:Y:S01]  /*17070*/  IMAD R42, R4, -0x687e956f, R45 ;  /* 0x97816a91042a7824 */ /* 0x000fe200078e022d */
[----:B------:R-:W-:Y:S01]  /*17080*/  IADD3 R3, P4, P5, R48, R3, -R12 ;  /* 0x0000000330037210 */ /* 0x000fe20007d9e80c */
[C---:B------:R-:W-:Y:S01]  /*17090*/  IMAD R48, R41.reuse, 0x432eb066, R52 ;  /* 0x432eb06629307824 */ /* 0x040fe200078e0234 */
[----:B------:R-:W-:Y:S01]  /*170a0*/  SHF.R.S32.HI R49, RZ, 0x1f, R49 ;  /* 0x0000001fff317819 */ /* 0x000fe20000011431 */
[----:B------:R-:W-:Y:S01]  /*170b0*/  IMAD R51, R41, -0x7ff8138b, R42 ;  /* 0x8007ec7529337824 */ /* 0x000fe200078e022a */
[----:B------:R-:W-:Y:S01]  /*170c0*/  LOP3.LUT R5, R34, 0x97816a91, RZ, 0xc0, !PT ;  /* 0x97816a9122057812 */ /* 0x000fe200078ec0ff */
[----:B------:R-:W-:Y:S01]  /*170d0*/  IMAD R53, R40, 0x6871ca8d, R53 ;  /* 0x6871ca8d28357824 */ /* 0x000fe200078e0235 */
[----:B------:R-:W-:Y:S01]  /*170e0*/  IADD3.X R52, PT, PT, RZ, RZ, RZ, P1, P2 ;  /* 0x000000ffff347210 */ /* 0x000fe20000fe44ff */
[-C--:B------:R-:W-:Y:S01]  /*170f0*/  IMAD R75, R75, R21.reuse, RZ ;  /* 0x000000154b4b7224 */ /* 0x080fe200078e02ff */
[----:B------:R-:W-:Y:S01]  /*17100*/  IADD3.X R49, PT, PT, RZ, -0x1, R49, P4, P5 ;  /* 0xffffffffff317810 */ /* 0x000fe200027ea431 */
[C---:B------:R-:W-:Y:S01]  /*17110*/  IMAD R21, R73.reuse, R21, RZ ;  /* 0x0000001549157224 */ /* 0x040fe200078e02ff */
[----:B------:R-:W-:Y:S01]  /*17120*/  IADD3 R52, P1, P2, R52, R5, R38 ;  /* 0x0000000534347210 */ /* 0x000fe20007a3e026 */
[----:B------:R-:W-:Y:S01]  /*17130*/  IMAD R38, R40, 0x3c208c16, R51 ;  /* 0x3c208c1628267824 */ /* 0x000fe200078e0233 */
[----:B------:R-:W-:Y:S01]  /*17140*/  SHF.R.S32.HI R5, RZ, 0x1f, R49 ;  /* 0x0000001fff057819 */ /* 0x000fe20000011431 */
[----:B------:R-:W-:Y:S01]  /*17150*/  IMAD R24, R73, R24, R75 ;  /* 0x0000001849187224 */ /* 0x000fe200078e024b */
[----:B------:R-:W-:Y:S01]  /*17160*/  IADD3 R45, PT, PT, R65, R48, RZ ;  /* 0x00000030412d7210 */ /* 0x000fe20007ffe0ff */
[----:B------:R-:W-:Y:S01]  /*17170*/  IMAD R48, R4, 0x30644e72, RZ ;  /* 0x30644e7204307824 */ /* 0x000fe200078e02ff */
[----:B------:R-:W-:-:S02]  /*17180*/  LOP3.LUT R51, R34, 0x8181585d, RZ, 0xc0, !PT ;  /* 0x8181585d22337812 */ /* 0x000fc400078ec0ff */
[----:B------:R-:W-:Y:S02]  /*17190*/  IADD3.X R42, PT, PT, RZ, RZ, RZ, P1, P2 ;  /* 0x000000ffff2a7210 */ /* 0x000fe40000fe44ff */
[----:B------:R-:W-:Y:S02]  /*171a0*/  IADD3 R4, P4, P5, R44, R5, -R16 ;  /* 0x000000052c047210 */ /* 0x000fe40007d9e810 */
[----:B------:R-:W-:Y:S02]  /*171b0*/  SHF.R.S32.HI R49, RZ, 0x1f, R49 ;  /* 0x0000001fff317819 */ /* 0x000fe40000011431 */
[----:B------:R-:W-:Y:S01]  /*171c0*/  IADD3 R51, P1, P2, R42, R51, R36 ;  /* 0x000000332a337210 */ /* 0x000fe20007a3e024 */
[----:B------:R-:W-:Y:S01]  /*171d0*/  IMAD.X R36, RZ, RZ, RZ, P0 ;  /* 0x000000ffff247224 */ /* 0x000fe200000e06ff */
[----:B------:R-:W-:Y:S02]  /*171e0*/  IADD3 R38, P6, PT, R38, 0x278302b9, RZ ;  /* 0x278302b926267810 */ /* 0x000fe40007fde0ff */
[----:B------:R-:W-:-:S02]  /*171f0*/  LOP3.LUT R5, R48, 0xfffffffe, RZ, 0xc0, !PT ;  /* 0xfffffffe30057812 */ /* 0x000fc400078ec0ff */
[----:B------:R-:W-:Y:S01]  /*17200*/  IADD3.X R49, PT, PT, RZ, -0x1, R49, P4, P5 ;  /* 0xffffffffff317810 */ /* 0x000fe200027ea431 */
[----:B------:R-:W-:Y:S01]  /*17210*/  IMAD.X R48, RZ, RZ, -0x1, P6 ;  /* 0xffffffffff307424 */ /* 0x000fe200030e06ff */
[----:B------:R-:W-:Y:S02]  /*17220*/  LOP3.LUT R50, R34, 0xb85045b6, RZ, 0xc0, !PT ;  /* 0xb85045b622327812 */ /* 0x000fe400078ec0ff */
[----:B------:R-:W-:Y:S02]  /*17230*/  IADD3.X R46, PT, PT, RZ, RZ, RZ, P1, P2 ;  /* 0x000000ffff2e7210 */ /* 0x000fe40000fe44ff */
[----:B------:R-:W-:Y:S02]  /*17240*/  IADD3 R64, P0, P1, R36, R5, R64 ;  /* 0x0000000524407210 */ /* 0x000fe4000791e040 */
[----:B------:R-:W-:Y:S02]  /*17250*/  SHF.R.S32.HI R44, RZ, 0x1f, R49 ;  /* 0x0000001fff2c7819 */ /* 0x000fe40000011431 */
[----:B------:R-:W-:-:S02]  /*17260*/  IADD3 R50, P2, P6, R46, R50, R11 ;  /* 0x000000322e327210 */ /* 0x000fc40007e5e00b */
[----:B------:R-:W-:Y:S02]  /*17270*/  IADD3.X R36, PT, PT, RZ, RZ, RZ, P0, P1 ;  /* 0x000000ffff247210 */ /* 0x000fe400007e24ff */
[----:B------:R-:W-:Y:S01]  /*17280*/  IADD3 R5, P0, P1, R44, R52, -R35 ;  /* 0x000000342c057210 */ /* 0x000fe2000791e823 */
[C---:B------:R-:W-:Y:S01]  /*17290*/  IMAD R44, R40.reuse, 0x30644e72, RZ ;  /* 0x30644e72282c7824 */ /* 0x040fe200078e02ff */
[----:B------:R-:W-:Y:S01]  /*172a0*/  SHF.R.S32.HI R49, RZ, 0x1f, R49 ;  /* 0x0000001fff317819 */ /* 0x000fe20000011431 */
[----:B------:R-:W-:Y:S01]  /*172b0*/  IMAD R52, R40, -0x7e7ea7a3, R45 ;  /* 0x8181585d28347824 */ /* 0x000fe200078e022d */
[----:B------:R-:W-:Y:S02]  /*172c0*/  LOP3.LUT R46, R34, 0xe131a029, RZ, 0xc0, !PT ;  /* 0xe131a029222e7812 */ /* 0x000fe400078ec0ff */
[----:B------:R-:W-:Y:S02]  /*172d0*/  IADD3.X R11, PT, PT, RZ, RZ, RZ, P2, P6 ;  /* 0x000000ffff0b7210 */ /* 0x000fe400017ec4ff */
[----:B------:R-:W-:-:S02]  /*172e0*/  SHF.R.S32.HI R42, RZ, 0x1f, R48 ;  /* 0x0000001fff2a7819 */ /* 0x000fc40000011430 */
[----:B------:R-:W-:Y:S02]  /*172f0*/  IADD3.X R49, PT, PT, R49, -0x1, RZ, P0, P1 ;  /* 0xffffffff31317810 */ /* 0x000fe400007e24ff */
[----:B------:R-:W-:Y:S02]  /*17300*/  IADD3 R36, P2, PT, R36, R63, RZ ;  /* 0x0000003f24247210 */ /* 0x000fe40007f5e0ff */
[----:B------:R-:W-:Y:S02]  /*17310*/  IADD3 R46, P0, P1, R11, R46, R13 ;  /* 0x0000002e0b2e7210 */ /* 0x000fe4000791e00d */
[----:B------:R-:W-:Y:S01]  /*17320*/  IADD3 R42, P4, P5, R53, -0x3c208c16, R42 ;  /* 0xc3df73ea352a7810 */ /* 0x000fe20007d9e02a */
[C---:B------:R-:W-:Y:S01]  /*17330*/  IMAD R53, R41.reuse, 0xdf490f1, R64 ;  /* 0x0df490f129357824 */ /* 0x040fe200078e0240 */
[----:B------:R-:W-:Y:S01]  /*17340*/  LOP3.LUT R13, R34, 0x30644e72, RZ, 0xc0, !PT ;  /* 0x30644e72220d7812 */ /* 0x000fe200078ec0ff */
[----:B------:R-:W-:Y:S01]  /*17350*/  IMAD R41, R41, 0x47b01102, R36 ;  /* 0x47b0110229297824 */ /* 0x000fe200078e0224 */
[----:B------:R-:W-:Y:S01]  /*17360*/  IADD3.X R34, PT, PT, RZ, RZ, RZ, P0, P1 ;  /* 0x000000ffff227210 */ /* 0x000fe200007e24ff */
[----:B------:R-:W-:Y:S01]  /*17370*/  IMAD.X R11, RZ, RZ, RZ, P2 ;  /* 0x000000ffff0b7224 */ /* 0x000fe200010e06ff */
[----:B------:R-:W-:Y:S01]  /*17380*/  IADD3 RZ, P1, P6, R46, RZ, RZ ;  /* 0x000000ff2eff7210 */ /* 0x000fe20007e3e0ff */
[----:B------:R-:W-:Y:S01]  /*17390*/  IMAD R54, R40, -0x47afba4a, R53 ;  /* 0xb85045b628367824 */ /* 0x000fe200078e0235 */
[----:B------:R-:W-:Y:S01]  /*173a0*/  LOP3.LUT R36, R44, 0xfffffffe, RZ, 0xc0, !PT ;  /* 0xfffffffe2c247812 */ /* 0x000fe200078ec0ff */
[----:B------:R-:W-:Y:S01]  /*173b0*/  IMAD R40, R40, -0x1ece5fd7, R41 ;  /* 0xe131a02928287824 */ /* 0x000fe200078e0229 */
[----:B------:R-:W-:-:S02]  /*173c0*/  IADD3 R38, P0, PT, R38, -0x278302b9, RZ ;  /* 0xd87cfd4726267810 */ /* 0x000fc40007f1e0ff */
[----:B------:R-:W-:Y:S02]  /*173d0*/  SHF.R.S32.HI R44, RZ, 0x1f, R49 ;  /* 0x0000001fff2c7819 */ /* 0x000fe40000011431 */
[----:B------:R-:W-:Y:S02]  /*173e0*/  IADD3.X R34, PT, PT, R34, R13, R14, P1, P6 ;  /* 0x0000000d22227210 */ /* 0x000fe40000fec40e */
[----:B------:R-:W-:Y:S01]  /*173f0*/  IADD3 R15, P1, P2, R11, R36, R15 ;  /* 0x000000240b0f7210 */ /* 0x000fe20007a3e00f */
[----:B------:R-:W-:Y:S01]  /*17400*/  IMAD.X R11, RZ, RZ, RZ, P0 ;  /* 0x000000ffff0b7224 */ /* 0x000fe200000e06ff */
[----:B------:R-:W-:Y:S02]  /*17410*/  IADD3 R14, P0, P6, R51, R44, -R43 ;  /* 0x0000002c330e7210 */ /* 0x000fe40007e1e82b */
[----:B------:R-:W-:Y:S02]  /*17420*/  SHF.R.S32.HI R49, RZ, 0x1f, R49 ;  /* 0x0000001fff317819 */ /* 0x000fe40000011431 */
[----:B------:R-:W-:-:S02]  /*17430*/  SHF.R.S32.HI R48, RZ, 0x1f, R48 ;  /* 0x0000001fff307819 */ /* 0x000fc40000011430 */
[----:B------:R-:W-:Y:S02]  /*17440*/  IADD3.X R49, PT, PT, RZ, -0x1, R49, P0, P6 ;  /* 0xffffffffff317810 */ /* 0x000fe400007ec431 */
[----:B------:R-:W-:Y:S02]  /*17450*/  IADD3 R42, P0, P6, R11, 0x3c208c16, R42 ;  /* 0x3c208c160b2a7810 */ /* 0x000fe40007e1e02a */
[C---:B------:R-:W-:Y:S01]  /*17460*/  SHF.R.U64 R11, R38.reuse, 0x1f, R11 ;  /* 0x0000001f260b7819 */ /* 0x040fe2000000120b */
[----:B------:R-:W-:Y:S01]  /*17470*/  IMAD.SHL.U32 R38, R38, 0x2, RZ ;  /* 0x0000000226267824 */ /* 0x000fe200078e00ff */
[----:B------:R-:W-:Y:S02]  /*17480*/  SHF.R.S32.HI R36, RZ, 0x1f, R49 ;  /* 0x0000001fff247819 */ /* 0x000fe40000011431 */
[----:B------:R-:W-:Y:S02]  /*17490*/  IADD3.X R48, PT, PT, RZ, -0x1, R48, P4, P5 ;  /* 0xffffffffff307810 */ /* 0x000fe400027ea430 */
[----:B------:R-:W-:-:S02]  /*174a0*/  LOP3.LUT R38, R38, 0xfffffffe, RZ, 0xc0, !PT ;  /* 0xfffffffe26267812 */ /* 0x000fc400078ec0ff */
[----:B------:R-:W-:Y:S02]  /*174b0*/  IADD3 R13, P4, P5, R36, R50, -R47 ;  /* 0x00000032240d7210 */ /* 0x000fe40007d9e82f */
[----:B------:R-:W-:Y:S02]  /*174c0*/  SHF.R.S32.HI R49, RZ, 0x1f, R49 ;  /* 0x0000001fff317819 */ /* 0x000fe40000011431 */
[----:B------:R-:W-:Y:S02]  /*174d0*/  SHF.R.S32.HI R36, RZ, 0x1f, R48 ;  /* 0x0000001fff247819 */ /* 0x000fe40000011430 */
[----:B------:R-:W-:Y:S02]  /*174e0*/  IADD3.X R45, PT, PT, RZ, RZ, RZ, P0, P6 ;  /* 0x000000ffff2d7210 */ /* 0x000fe400007ec4ff */
[----:B------:R-:W-:Y:S02]  /*174f0*/  IADD3 R38, P0, PT, R38, 0x278302b9, RZ ;  /* 0x278302b926267810 */ /* 0x000fe40007f1e0ff */
[----:B------:R-:W-:-:S02]  /*17500*/  SHF.L.U32 R44, R42, 0x1, RZ ;  /* 0x000000012a2c7819 */ /* 0x000fc400000006ff */
[----:B------:R-:W-:Y:S01]  /*17510*/  IADD3.X R49, PT, PT, R49, -0x1, RZ, P4, P5 ;  /* 0xffffffff31317810 */ /* 0x000fe200027ea4ff */
[----:B------:R-:W-:Y:S01]  /*17520*/  IMAD.X R50, RZ, RZ, -0x1, P0 ;  /* 0xffffffffff327424 */ /* 0x000fe200000e06ff */
[----:B------:R-:W-:Y:S02]  /*17530*/  IADD3 R36, P4, P5, R37, -0x6871ca8d, R36 ;  /* 0x978e357325247810 */ /* 0x000fe40007d9e024 */
[----:B------:R-:W-:Y:S02]  /*17540*/  SHF.R.S32.HI R48, RZ, 0x1f, R48 ;  /* 0x0000001fff307819 */ /* 0x000fe40000011430 */
[----:B------:R-:W-:Y:S02]  /*17550*/  LOP3.LUT R44, R44, 0x1, R11, 0xf8, !PT ;  /* 0x000000012c2c7812 */ /* 0x000fe400078ef80b */
[--C-:B------:R-:W-:Y:S02]  /*17560*/  SHF.R.U64 R42, R42, 0x1f, R45.reuse ;  /* 0x0000001f2a2a7819 */ /* 0x100fe4000000122d */
[----:B------:R-:W-:-:S02]  /*17570*/  IADD3 R45, P6, P0, R36, 0x6871ca8d, R45 ;  /* 0x6871ca8d242d7810 */ /* 0x000fc400078de02d */
[--C-:B------:R-:W-:Y:S02]  /*17580*/  SHF.R.S32.HI R11, RZ, 0x1f, R49.reuse ;  /* 0x0000001fff0b7819 */ /* 0x100fe40000011431 */
[----:B------:R-:W-:Y:S02]  /*17590*/  IADD3.X R48, PT, PT, RZ, -0x1, R48, P4, P5 ;  /* 0xffffffffff307810 */ /* 0x000fe400027ea430 */
[----:B------:R-:W-:Y:S02]  /*175a0*/  IADD3.X R41, PT, PT, RZ, RZ, RZ, P1, P2 ;  /* 0x000000ffff297210 */ /* 0x000fe40000fe44ff */
[----:B------:R-:W-:Y:S02]  /*175b0*/  SHF.R.S32.HI R37, RZ, 0x1f, R50 ;  /* 0x0000001fff257819 */ /* 0x000fe40000011432 */
[----:B------:R-:W-:Y:S01]  /*175c0*/  IADD3 R36, P1, P2, R46, R11, -R8 ;  /* 0x0000000b2e247210 */ /* 0x000fe20007a3e808 */
[----:B------:R-:W-:Y:S01]  /*175d0*/  IMAD.SHL.U32 R11, R45, 0x2, RZ ;  /* 0x000000022d0b7824 */ /* 0x000fe200078e00ff */
[----:B------:R-:W-:-:S02]  /*175e0*/  SHF.R.S32.HI R49, RZ, 0x1f, R49 ;  /* 0x0000001fff317819 */ /* 0x000fc40000011431 */
[----:B------:R-:W-:Y:S02]  /*175f0*/  SHF.R.S32.HI R51, RZ, 0x1f, R48 ;  /* 0x0000001fff337819 */ /* 0x000fe40000011430 */
[----:B------:R-:W-:Y:S02]  /*17600*/  IADD3 R37, P4, P5, R37, -0x3c208c16, R44 ;  /* 0xc3df73ea25257810 */ /* 0x000fe40007d9e02c */
[----:B------:R-:W-:Y:S02]  /*17610*/  SHF.R.S32.HI R50, RZ, 0x1f, R50 ;  /* 0x0000001fff327819 */ /* 0x000fe40000011432 */
[----:B------:R-:W-:Y:S02]  /*17620*/  IADD3.X R46, PT, PT, RZ, RZ, RZ, P6, P0 ;  /* 0x000000ffff2e7210 */ /* 0x000fe400037e04ff */
[----:B------:R-:W-:Y:S02]  /*17630*/  IADD3.X R49, PT, PT, RZ, -0x1, R49, P1, P2 ;  /* 0xffffffffff317810 */ /* 0x000fe40000fe4431 */
[----:B------:R-:W-:-:S02]  /*17640*/  IADD3 R51, P2, P1, R52, 0x687e956f, R51 ;  /* 0x687e956f34337810 */ /* 0x000fc4000795e033 */
[----:B------:R-:W-:Y:S02]  /*17650*/  LOP3.LUT R11, R11, 0x1, R42, 0xf8, !PT ;  /* 0x000000010b0b7812 */ /* 0x000fe400078ef82a */
[----:B------:R-:W-:Y:S02]  /*17660*/  SHF.R.S32.HI R42, RZ, 0x1f, R48 ;  /* 0x0000001fff2a7819 */ /* 0x000fe40000011430 */
[----:B------:R-:W-:Y:S02]  /*17670*/  IADD3.X R50, PT, PT, R50, -0x1, RZ, P4, P5 ;  /* 0xffffffff32327810 */ /* 0x000fe400027ea4ff */
[--C-:B------:R-:W-:Y:S02]  /*17680*/  SHF.R.U64 R44, R45, 0x1f, R46.reuse ;  /* 0x0000001f2d2c7819 */ /* 0x100fe4000000122e */
[----:B------:R-:W-:Y:S02]  /*17690*/  SHF.R.S32.HI R45, RZ, 0x1f, R49 ;  /* 0x0000001fff2d7819 */ /* 0x000fe40000011431 */
[----:B------:R-:W-:-:S02]  /*176a0*/  IADD3 R51, P6, P0, R51, -0x687e956f, R46 ;  /* 0x97816a9133337810 */ /* 0x000fc400078de02e */
[----:B------:R-:W-:Y:S02]  /*176b0*/  IADD3.X R46, PT, PT, RZ, -0x1, R42, P2, P1 ;  /* 0xffffffffff2e7810 */ /* 0x000fe400017e242a */
[----:B------:R-:W-:Y:S02]  /*176c0*/  SHF.R.S32.HI R42, RZ, 0x1f, R50 ;  /* 0x0000001fff2a7819 */ /* 0x000fe40000011432 */
[----:B------:R-:W-:Y:S02]  /*176d0*/  IADD3 R34, P1, P2, R45, R34, -R25 ;  /* 0x000000222d227210 */ /* 0x000fe40007a3e819 */
[----:B------:R-:W-:Y:S01]  /*176e0*/  SHF.R.S32.HI R48, RZ, 0x1f, R49 ;  /* 0x0000001fff307819 */ /* 0x000fe20000011431 */
[----:B------:R-:W-:Y:S01]  /*176f0*/  IMAD.SHL.U32 R49, R51, 0x2, RZ ;  /* 0x0000000233317824 */ /* 0x000fe200078e00ff */
[----:B------:R-:W-:Y:S02]  /*17700*/  IADD3 R42, P4, P5, R42, -0x6871ca8d, R11 ;  /* 0x978e35732a2a7810 */ /* 0x000fe40007d9e00b */
[----:B------:R-:W-:-:S02]  /*17710*/  IADD3.X R11, PT, PT, R48, -0x1, RZ, P1, P2 ;  /* 0xffffffff300b7810 */ /* 0x000fc40000fe44ff */
[--C-:B------:R-:W-:Y:S02]  /*17720*/  SHF.R.S32.HI R45, RZ, 0x1f, R46.reuse ;  /* 0x0000001fff2d7819 */ /* 0x100fe4000001142e */
[----:B------:R-:W-:Y:S02]  /*17730*/  LOP3.LUT R53, R11, 0xd87cfd47, RZ, 0xc0, !PT ;  /* 0xd87cfd470b357812 */ /* 0x000fe400078ec0ff */
[----:B------:R-:W-:Y:S02]  /*17740*/  IADD3 R45, P1, P2, R54, 0x7e7ea7a3, R45 ;  /* 0x7e7ea7a3362d7810 */ /* 0x000fe40007a3e02d */
[----:B------:R-:W-:Y:S02]  /*17750*/  IADD3.X R52, PT, PT, RZ, RZ, RZ, P6, P0 ;  /* 0x000000ffff347210 */ /* 0x000fe400037e04ff */
[----:B------:R-:W-:Y:S02]  /*17760*/  SHF.R.S32.HI R46, RZ, 0x1f, R46 ;  /* 0x0000001fff2e7819 */ /* 0x000fe4000001142e */
[----:B------:R-:W-:-:S02]  /*17770*/  IADD3 R2, P6, PT, R53, R2, RZ ;  /* 0x0000000235027210 */ /* 0x000fc40007fde0ff */
[----:B------:R-:W-:Y:S02]  /*17780*/  LOP3.LUT R49, R49, 0x1, R44, 0xf8, !PT ;  /* 0x0000000131317812 */ /* 0x000fe400078ef82c */
[----:B------:R-:W-:Y:S01]  /*17790*/  IADD3.X R44, PT, PT, RZ, -0x1, R46, P1, P2 ;  /* 0xffffffffff2c7810 */ /* 0x000fe20000fe442e */
[----:B------:R-:W-:Y:S01]  /*177a0*/  IMAD.X R53, RZ, RZ, RZ, P6 ;  /* 0x000000ffff357224 */ /* 0x000fe200030e06ff */
[----:B------:R-:W-:Y:S02]  /*177b0*/  IADD3 R6, P2, PT, -R2, R6, RZ ;  /* 0x0000000602067210 */ /* 0x000fe40007f5e1ff */
[--C-:B------:R-:W-:Y:S02]  /*177c0*/  SHF.R.U64 R51, R51, 0x1f, R52.reuse ;  /* 0x0000001f33337819 */ /* 0x100fe40000001234 */
[----:B------:R-:W-:Y:S01]  /*177d0*/  IADD3 R52, P1, P0, R45, -0x7e7ea7a3, R52 ;  /* 0x8181585d2d347810 */ /* 0x000fe2000783e034 */
[----:B------:R-:W-:Y:S01]  /*177e0*/  IMAD.X R46, RZ, RZ, -0x1, P2 ;  /* 0xffffffffff2e7424 */ /* 0x000fe200010e06ff */
[----:B------:R-:W-:-:S02]  /*177f0*/  SHF.R.S32.HI R50, RZ, 0x1f, R50 ;  /* 0x0000001fff327819 */ /* 0x000fc40000011432 */
[--C-:B------:R-:W-:Y:S02]  /*17800*/  SHF.R.S32.HI R45, RZ, 0x1f, R44.reuse ;  /* 0x0000001fff2d7819 */ /* 0x100fe4000001142c */
[----:B------:R-:W-:Y:S02]  /*17810*/  LOP3.LUT R48, R11, 0x3c208c16, RZ, 0xc0, !PT ;  /* 0x3c208c160b307812 */ /* 0x000fe400078ec0ff */
[----:B------:R-:W-:Y:S02]  /*17820*/  IADD3.X R50, PT, PT, R50, -0x1, RZ, P4, P5 ;  /* 0xffffffff32327810 */ /* 0x000fe400027ea4ff */
[----:B------:R-:W-:Y:S02]  /*17830*/  IADD3 R54, P5, P6, R40, 0x47afba4a, R45 ;  /* 0x47afba4a28367810 */ /* 0x000fe40007ebe02d */
[----:B------:R-:W-:Y:S02]  /*17840*/  SHF.R.S32.HI R44, RZ, 0x1f, R44 ;  /* 0x0000001fff2c7819 */ /* 0x000fe4000001142c */
[----:B------:R-:W-:-:S02]  /*17850*/  IADD3 R3, P2, P4, R53, R48, R3 ;  /* 0x0000003035037210 */ /* 0x000fc40007c5e003 */
[----:B------:R-:W-:Y:S02]  /*17860*/  SHF.R.S32.HI R45, RZ, 0x1f, R46 ;  /* 0x0000001fff2d7819 */ /* 0x000fe4000001142e */
[----:B------:R-:W-:Y:S02]  /*17870*/  SHF.R.S32.HI R40, RZ, 0x1f, R50 ;  /* 0x0000001fff287819 */ /* 0x000fe40000011432 */
[----:B------:R-:W-:Y:S02]  /*17880*/  IADD3.X R44, PT, PT, RZ, -0x1, R44, P5, P6 ;  /* 0xffffffffff2c7810 */ /* 0x000fe40002fec42c */
[----:B------:R-:W-:Y:S02]  /*17890*/  IADD3.X R48, PT, PT, RZ, RZ, RZ, P2, P4 ;  /* 0x000000ffff307210 */ /* 0x000fe400017e84ff */
[----:B------:R-:W-:Y:S02]  /*178a0*/  IADD3 R45, P5, P6, -R3, R45, R12 ;  /* 0x0000002d032d7210 */ /* 0x000fe40007ebe10c */
[----:B------:R-:W-:-:S02]  /*178b0*/  SHF.R.S32.HI R46, RZ, 0x1f, R46 ;  /* 0x0000001fff2e7819 */ /* 0x000fc4000001142e */
[----:B------:R-:W-:Y:S02]  /*178c0*/  IADD3 R40, P2, P4, R40, 0x687e956f, R49 ;  /* 0x687e956f28287810 */ /* 0x000fe40007c5e031 */
[----:B------:R-:W-:Y:S02]  /*178d0*/  SHF.R.S32.HI R50, RZ, 0x1f, R50 ;  /* 0x0000001fff327819 */ /* 0x000fe40000011432 */
[----:B------:R-:W-:Y:S02]  /*178e0*/  SHF.R.S32.HI R12, RZ, 0x1f, R44 ;  /* 0x0000001fff0c7819 */ /* 0x000fe4000001142c */
[----:B------:R-:W-:Y:S02]  /*178f0*/  LOP3.LUT R49, R11, 0x6871ca8d, RZ, 0xc0, !PT ;  /* 0x6871ca8d0b317812 */ /* 0x000fe400078ec0ff */
[----:B------:R-:W-:Y:S02]  /*17900*/  IADD3.X R46, PT, PT, R46, -0x1, RZ, P5, P6 ;  /* 0xffffffff2e2e7810 */ /* 0x000fe40002fec4ff */
[----:B------:R-:W-:-:S02]  /*17910*/  IADD3.X R50, PT, PT, R50, -0x1, RZ, P2, P4 ;  /* 0xffffffff32327810 */ /* 0x000fc400017e84ff */
[----:B------:R-:W-:Y:S02]  /*17920*/  IADD3.X R53, PT, PT, RZ, RZ, RZ, P1, P0 ;  /* 0x000000ffff357210 */ /* 0x000fe40000fe04ff */
[----:B------:R-:W-:Y:S02]  /*17930*/  SHF.R.S32.HI R44, RZ, 0x1f, R44 ;  /* 0x0000001fff2c7819 */ /* 0x000fe4000001142c */
[----:B------:R-:W-:Y:S02]  /*17940*/  IADD3 R55, P2, P4, R15, 0x1ece5fd7, R12 ;  /* 0x1ece5fd70f377810 */ /* 0x000fe40007c5e00c */
[----:B------:R-:W-:Y:S02]  /*17950*/  IADD3 R4, P0, P1, R48, R49, R4 ;  /* 0x0000003130047210 */ /* 0x000fe4000791e004 */
[----:B------:R-:W-:Y:S02]  /*17960*/  SHF.L.U32 R48, R52, 0x1, RZ ;  /* 0x0000000134307819 */ /* 0x000fe400000006ff */
[----:B------:R-:W-:-:S02]  /*17970*/  SHF.R.S32.HI R49, RZ, 0x1f, R46 ;  /* 0x0000001fff317819 */ /* 0x000fc4000001142e */
[----:B------:R-:W-:Y:S02]  /*17980*/  IADD3 RZ, P5, PT, RZ, R15, RZ ;  /* 0x0000000fffff7210 */ /* 0x000fe40007fbe0ff */
[----:B------:R-:W-:Y:S02]  /*17990*/  IADD3.X R12, PT, PT, RZ, -0x1, R44, P2, P4 ;  /* 0xffffffffff0c7810 */ /* 0x000fe400017e842c */
[----:B------:R-:W-:Y:S02]  /*179a0*/  LOP3.LUT R48, R48, 0x1, R51, 0xf8, !PT ;  /* 0x0000000130307812 */ /* 0x000fe400078ef833 */
[----:B------:R-:W-:Y:S02]  /*179b0*/  IADD3 R44, P2, P4, -R4, R49, R16 ;  /* 0x00000031042c7210 */ /* 0x000fe40007c5e110 */
[----:B------:R-:W-:Y:S02]  /*179c0*/  IADD3.X R15, PT, PT, RZ, RZ, RZ, P0, P1 ;  /* 0x000000ffff0f7210 */ /* 0x000fe400007e24ff */
[----:B------:R-:W-:-:S02]  /*179d0*/  SHF.R.S32.HI R46, RZ, 0x1f, R46 ;  /* 0x0000001fff2e7819 */ /* 0x000fc4000001142e */
[--C-:B------:R-:W-:Y:S02]  /*179e0*/  SHF.R.U64 R16, R52, 0x1f, R53.reuse ;  /* 0x0000001f34107819 */ /* 0x100fe40000001235 */
[----:B------:R-:W-:Y:S02]  /*179f0*/  IADD3 R51, P1, P0, R54, -0x47afba4a, R53 ;  /* 0xb85045b636337810 */ /* 0x000fe4000783e035 */
[----:B------:R-:W-:Y:S02]  /*17a00*/  LEA.HI.X.SX32 R53, R12, R41, 0x1, P5 ;  /* 0x000000290c357211 */ /* 0x000fe400028f0eff */
[----:B------:R-:W-:Y:S01]  /*17a10*/  LOP3.LUT R12, R11, 0x97816a91, RZ, 0xc0, !PT ;  /* 0x97816a910b0c7812 */ /* 0x000fe200078ec0ff */
[----:B------:R-:W-:Y:S01]  /*17a20*/  IMAD.SHL.U32 R49, R51, 0x2, RZ ;  /* 0x0000000233317824 */ /* 0x000fe200078e00ff */
[----:B------:R-:W-:Y:S02]  /*17a30*/  IADD3.X R46, PT, PT, R46, -0x1, RZ, P2, P4 ;  /* 0xffffffff2e2e7810 */ /* 0x000fe400017e84ff */
[----:B------:R-:W-:-:S02]  /*17a40*/  SHF.R.S32.HI R41, RZ, 0x1f, R50 ;  /* 0x0000001fff297819 */ /* 0x000fc40000011432 */
[----:B------:R-:W-:Y:S02]  /*17a50*/  IADD3 R5, P5, P6, R15, R12, R5 ;  /* 0x0000000c0f057210 */ /* 0x000fe40007ebe005 */
[----:B------:R-:W-:Y:S02]  /*17a60*/  SHF.R.S32.HI R12, RZ, 0x1f, R46 ;  /* 0x0000001fff0c7819 */ /* 0x000fe4000001142e */
[----:B------:R-:W-:Y:S02]  /*17a70*/  IADD3 R41, P2, P4, R41, 0x7e7ea7a3, R48 ;  /* 0x7e7ea7a329297810 */ /* 0x000fe40007c5e030 */
[----:B------:R-:W-:Y:S02]  /*17a80*/  SHF.R.S32.HI R50, RZ, 0x1f, R50 ;  /* 0x0000001fff327819 */ /* 0x000fe40000011432 */
[----:B------:R-:W-:Y:S02]  /*17a90*/  IADD3.X R52, PT, PT, RZ, RZ, RZ, P1, P0 ;  /* 0x000000ffff347210 */ /* 0x000fe40000fe04ff */
[----:B------:R-:W-:-:S02]  /*17aa0*/  IADD3.X R48, PT, PT, RZ, RZ, RZ, P5, P6 ;  /* 0x000000ffff307210 */ /* 0x000fc40002fec4ff */
[----:B------:R-:W-:Y:S02]  /*17ab0*/  LOP3.LUT R49, R49, 0x1, R16, 0xf8, !PT ;  /* 0x0000000131317812 */ /* 0x000fe400078ef810 */
[----:B------:R-:W-:Y:S02]  /*17ac0*/  IADD3 R35, P5, P6, R12, R35, -R5 ;  /* 0x000000230c237210 */ /* 0x000fe40007ebe805 */
[----:B------:R-:W-:Y:S02]  /*17ad0*/  SHF.R.S32.HI R46, RZ, 0x1f, R46 ;  /* 0x0000001fff2e7819 */ /* 0x000fe4000001142e */
[----:B------:R-:W-:Y:S02]  /*17ae0*/  LOP3.LUT R15, R11, 0x8181585d, RZ, 0xc0, !PT ;  /* 0x8181585d0b0f7812 */ /* 0x000fe400078ec0ff */
[----:B------:R-:W-:Y:S02]  /*17af0*/  IADD3.X R50, PT, PT, R50, -0x1, RZ, P2, P4 ;  /* 0xffffffff32327810 */ /* 0x000fe400017e84ff */
[----:B------:R-:W-:-:S02]  /*17b00*/  IADD3 R16, P2, P4, R55, -0x1ece5fd7, R52 ;  /* 0xe131a02937107810 */ /* 0x000fc40007c5e034 */
[----:B------:R-:W-:Y:S02]  /*17b10*/  IADD3.X R46, PT, PT, R46, -0x1, RZ, P5, P6 ;  /* 0xffffffff2e2e7810 */ /* 0x000fe40002fec4ff */
[----:B------:R-:W-:Y:S02]  /*17b20*/  IADD3 R12, P0, P1, R48, R15, R14 ;  /* 0x0000000f300c7210 */ /* 0x000fe4000791e00e */
[----:B------:R-:W-:Y:S02]  /*17b30*/  IADD3.X R48, PT, PT, RZ, RZ, RZ, P2, P4 ;  /* 0x000000ffff307210 */ /* 0x000fe400017e84ff */
[----:B------:R-:W-:Y:S02]  /*17b40*/  IADD3 R54, P4, PT, RZ, R16, RZ ;  /* 0x00000010ff367210 */ /* 0x000fe40007f9e0ff */
[----:B------:R-:W-:Y:S02]  /*17b50*/  SHF.R.S32.HI R15, RZ, 0x1f, R46 ;  /* 0x0000001fff0f7819 */ /* 0x000fe4000001142e */
[----:B------:R-:W-:Y:S01]  /*17b60*/  SHF.R.S32.HI R14, RZ, 0x1f, R50 ;  /* 0x0000001fff0e7819 */ /* 0x000fe20000011432 */
[----:B------:R-:W-:Y:S01]  /*17b70*/  IMAD.X R53, R53, 0x1, R48, P4 ;  /* 0x0000000135357824 */ /* 0x000fe200020e0630 */
[----:B------:R-:W-:-:S02]  /*17b80*/  IADD3 R43, P4, P5, -R12, R15, R43 ;  /* 0x0000000f0c2b7210 */ /* 0x000fc40007d9e12b */
[----:B------:R-:W-:Y:S02]  /*17b90*/  SHF.R.S32.HI R46, RZ, 0x1f, R46 ;  /* 0x0000001fff2e7819 */ /* 0x000fe4000001142e */
[----:B------:R-:W-:Y:S02]  /*17ba0*/  IADD3 R14, P2, P6, R14, 0x47afba4a, R49 ;  /* 0x47afba4a0e0e7810 */ /* 0x000fe40007e5e031 */
[C---:B------:R-:W-:Y:S01]  /*17bb0*/  SHF.L.U64.HI R49, R16.reuse, 0x1, R48 ;  /* 0x0000000110317819 */ /* 0x040fe20000010230 */
[----:B------:R-:W-:Y:S01]  /*17bc0*/  IMAD.SHL.U32 R16, R16, 0x2, RZ ;  /* 0x0000000210107824 */ /* 0x000fe200078e00ff */
[----:B------:R-:W-:Y:S02]  /*17bd0*/  LOP3.LUT R48, R11, 0xb85045b6, RZ, 0xc0, !PT ;  /* 0xb85045b60b307812 */ /* 0x000fe400078ec0ff */
[----:B------:R-:W-:Y:S02]  /*17be0*/  IADD3.X R15, PT, PT, RZ, RZ, RZ, P0, P1 ;  /* 0x000000ffff0f7210 */ /* 0x000fe400007e24ff */
[----:B------:R-:W-:-:S02]  /*17bf0*/  IADD3.X R46, PT, PT, R46, -0x1, RZ, P4, P5 ;  /* 0xffffffff2e2e7810 */ /* 0x000fc400027ea4ff */
[----:B------:R-:W-:Y:S02]  /*17c00*/  SHF.R.S32.HI R50, RZ, 0x1f, R50 ;  /* 0x0000001fff327819 */ /* 0x000fe40000011432 */
[----:B------:R-:W-:Y:S02]  /*17c10*/  IADD3 R13, P4, P5, R15, R48, R13 ;  /* 0x000000300f0d7210 */ /* 0x000fe40007d9e00d */
[----:B------:R-:W-:Y:S02]  /*17c20*/  SHF.R.U64 R51, R51, 0x1f, R52 ;  /* 0x0000001f33337819 */ /* 0x000fe40000001234 */
[----:B------:R-:W-:Y:S02]  /*17c30*/  LOP3.LUT R16, R16, 0xfffffffe, RZ, 0xc0, !PT ;  /* 0xfffffffe10107812 */ /* 0x000fe400078ec0ff */
[----:B------:R-:W-:Y:S02]  /*17c40*/  SHF.R.S32.HI R15, RZ, 0x1f, R46 ;  /* 0x0000001fff0f7819 */ /* 0x000fe4000001142e */
[----:B------:R-:W-:-:S02]  /*17c50*/  IADD3.X R50, PT, PT, R50, -0x1, RZ, P2, P6 ;  /* 0xffffffff32327810 */ /* 0x000fc400017ec4ff */
[----:B------:R-:W-:Y:S02]  /*17c60*/  LOP3.LUT R16, R16, 0x1, R51, 0xf8, !PT ;  /* 0x0000000110107812 */ /* 0x000fe400078ef833 */
[----:B------:R-:W-:Y:S02]  /*17c70*/  IADD3 R47, P1, P2, R15, R47, -R13 ;  /* 0x0000002f0f2f7210 */ /* 0x000fe40007a3e80d */
[----:B------:R-:W-:Y:S02]  /*17c80*/  SHF.R.S32.HI R46, RZ, 0x1f, R46 ;  /* 0x0000001fff2e7819 */ /* 0x000fe4000001142e */
[----:B------:R-:W-:Y:S02]  /*17c90*/  LOP3.LUT R51, R11, 0xe131a029, RZ, 0xc0, !PT ;  /* 0xe131a0290b337812 */ /* 0x000fe400078ec0ff */
[----:B------:R-:W-:Y:S02]  /*17ca0*/  IADD3.X R48, PT, PT, RZ, RZ, RZ, P4, P5 ;  /* 0x000000ffff307210 */ /* 0x000fe400027ea4ff */
[----:B------:R-:W-:-:S02]  /*17cb0*/  SHF.R.S32.HI R15, RZ, 0x1f, R50 ;  /* 0x0000001fff0f7819 */ /* 0x000fc40000011432 */
[----:B------:R-:W-:Y:S02]  /*17cc0*/  IADD3.X R46, PT, PT, R46, -0x1, RZ, P1, P2 ;  /* 0xffffffff2e2e7810 */ /* 0x000fe40000fe44ff */
[----:B------:R-:W-:Y:S01]  /*17cd0*/  IADD3 R51, P1, P2, R48, R51, R36 ;  /* 0x0000003330337210 */ /* 0x000fe20007a3e024 */
[----:B------:R-:W-:Y:S01]  /*17ce0*/  IMAD.X R48, RZ, RZ, RZ, P3 ;  /* 0x000000ffff307224 */ /* 0x000fe200018e06ff */
[----:B------:R-:W-:Y:S02]  /*17cf0*/  IADD3 RZ, P4, PT, RZ, R16, RZ ;  /* 0x00000010ffff7210 */ /* 0x000fe40007f9e0ff */
[----:B------:R-:W-:Y:S02]  /*17d00*/  IADD3 R15, P5, P6, R15, 0x1ece5fd7, R16 ;  /* 0x1ece5fd70f0f7810 */ /* 0x000fe40007ebe010 */
[----:B------:R-:W-:Y:S02]  /*17d10*/  IADD3 RZ, P0, PT, RZ, R54, RZ ;  /* 0x00000036ffff7210 */ /* 0x000fe40007f1e0ff */
[----:B------:R-:W-:-:S02]  /*17d20*/  SHF.R.S32.HI R50, RZ, 0x1f, R50 ;  /* 0x0000001fff327819 */ /* 0x000fc40000011432 */
[----:B------:R-:W-:Y:S02]  /*17d30*/  LOP3.LUT R16, R49, 0x1, RZ, 0xc0, !PT ;  /* 0x0000000131107812 */ /* 0x000fe400078ec0ff */
[----:B------:R-:W-:Y:S02]  /*17d40*/  SHF.R.S32.HI R49, RZ, 0x1f, R46 ;  /* 0x0000001fff317819 */ /* 0x000fe4000001142e */
[----:B------:R-:W-:Y:S02]  /*17d50*/  IADD3 R48, P3, PT, R48, R39, RZ ;  /* 0x0000002730307210 */ /* 0x000fe40007f7e0ff */
[----:B------:R-:W-:Y:S02]  /*17d60*/  IADD3.X R50, PT, PT, R50, -0x1, RZ, P5, P6 ;  /* 0xffffffff32327810 */ /* 0x000fe40002fec4ff */
[----:B------:R-:W-:Y:S02]  /*17d70*/  IADD3.X R39, PT, PT, R16, R53, R53, P4, P0 ;  /* 0x0000003510277210 */ /* 0x000fe400027e0435 */
[----:B------:R-:W-:-:S02]  /*17d80*/  IADD3 R36, P4, P5, -R51, R49, R8 ;  /* 0x0000003133247210 */ /* 0x000fc40007d9e108 */
[----:B------:R-:W-:Y:S02]  /*17d90*/  SHF.R.S32.HI R46, RZ, 0x1f, R46 ;  /* 0x0000001fff2e7819 */ /* 0x000fe4000001142e */
[----:B------:R-:W-:Y:S02]  /*17da0*/  SHF.R.S32.HI R16, RZ, 0x1f, R50 ;  /* 0x0000001fff107819 */ /* 0x000fe40000011432 */
[----:B------:R-:W-:Y:S02]  /*17db0*/  IADD3.X R52, PT, PT, RZ, RZ, RZ, P1, P2 ;  /* 0x000000ffff347210 */ /* 0x000fe40000fe44ff */
[----:B------:R-:W-:Y:S02]  /*17dc0*/  LOP3.LUT R49, R11, 0x30644e72, RZ, 0xc0, !PT ;  /* 0x30644e720b317812 */ /* 0x000fe400078ec0ff */
[----:B------:R-:W-:Y:S01]  /*17dd0*/  IADD3 R8, P0, P1, R51, RZ, RZ ;  /* 0x000000ff33087210 */ /* 0x000fe2000791e0ff */
[----:B------:R-:W-:Y:S01]  /*17de0*/  IMAD R51, R9, 0x47b01102, RZ ;  /* 0x47b0110209337824 */ /* 0x000fe200078e02ff */
[----:B------:R-:W-:-:S02]  /*17df0*/  IADD3.X R46, PT, PT, R46, -0x1, RZ, P4, P5 ;  /* 0xffffffff2e2e7810 */ /* 0x000fc400027ea4ff */
[----:B------:R-:W-:Y:S02]  /*17e00*/  IADD3 R11, P2, P4, R16, -0x30644e72, R39 ;  /* 0xcf9bb18e100b7810 */ /* 0x000fe40007c5e027 */
[----:B------:R-:W-:Y:S01]  /*17e10*/  IADD3.X R9, PT, PT, R52, R49, R34, P0, P1 ;  /* 0x0000003134097210 */ /* 0x000fe200007e2422 */
[C---:B------:R-:W-:Y:S01]  /*17e20*/  IMAD R34, R10.reuse, -0x1ece5fd7, R51 ;  /* 0xe131a0290a227824 */ /* 0x040fe200078e0233 */
[--C-:B------:R-:W-:Y:S01]  /*17e30*/  SHF.R.S32.HI R39, RZ, 0x1f, R46.reuse ;  /* 0x0000001fff277819 */ /* 0x100fe2000001142e */
[C---:B------:R-:W-:Y:S01]  /*17e40*/  IMAD R52, R10.reuse, -0x687e956f, R27 ;  /* 0x97816a910a347824 */ /* 0x040fe200078e021b */
[----:B------:R-:W-:Y:S01]  /*17e50*/  SHF.R.S32.HI R46, RZ, 0x1f, R46 ;  /* 0x0000001fff2e7819 */ /* 0x000fe2000001142e */
[----:B------:R-:W-:Y:S01]  /*17e60*/  IMAD R27, R19, 0x432eb066, R34 ;  /* 0x432eb066131b7824 */ /* 0x000fe200078e0222 */
[----:B------:R-:W-:Y:S01]  /*17e70*/  IADD3 R39, P0, P1, R39, R25, -R9 ;  /* 0x0000001927277210 */ /* 0x000fe2000791e809 */
[----:B------:R-:W-:Y:S01]  /*17e80*/  IMAD R10, R10, 0x30644e72, RZ ;  /* 0x30644e720a0a7824 */ /* 0x000fe200078e02ff */
[----:B------:R-:W-:Y:S01]  /*17e90*/  SHF.R.S32.HI R16, RZ, 0x1f, R50 ;  /* 0x0000001fff107819 */ /* 0x000fe20000011432 */
[----:B------:R-:W-:Y:S01]  /*17ea0*/  IMAD R50, R19, 0xdf490f1, RZ ;  /* 0x0df490f113327824 */ /* 0x000fe200078e02ff */
[----:B------:R-:W-:-:S02]  /*17eb0*/  IADD3.X R46, PT, PT, R46, -0x1, RZ, P0, P1 ;  /* 0xffffffff2e2e7810 */ /* 0x000fc400007e24ff */
[----:B------:R-:W-:Y:S02]  /*17ec0*/  IADD3.X R16, PT, PT, R16, -0x1, RZ, P2, P4 ;  /* 0xffffffff10107810 */ /* 0x000fe400017e84ff */
[----:B------:R-:W-:Y:S02]  /*17ed0*/  IADD3 R34, PT, PT, R48, R27, RZ ;  /* 0x0000001b30227210 */ /* 0x000fe40007ffe0ff */
[----:B------:R-:W-:Y:S02]  /*17ee0*/  LOP3.LUT R27, R46, 0xd87cfd47, RZ, 0xc0, !PT ;  /* 0xd87cfd472e1b7812 */ /* 0x000fe400078ec0ff */
[----:B------:R-:W-:Y:S02]  /*17ef0*/  LOP3.LUT R49, R16, 0xd87cfd47, RZ, 0xc0, !PT ;  /* 0xd87cfd4710317812 */ /* 0x000fe400078ec0ff */
[----:B------:R-:W-:Y:S01]  /*17f00*/  LOP3.LUT R25, R10, 0xfffffffe, RZ, 0xc0, !PT ;  /* 0xfffffffe0a197812 */ /* 0x000fe200078ec0ff */
[----:B------:R-:W-:Y:S01]  /*17f10*/  IMAD.X R10, RZ, RZ, RZ, P3 ;  /* 0x000000ffff0a7224 */ /* 0x000fe200018e06ff */
[----:B------:R-:W-:Y:S01]  /*17f20*/  IADD3 R48, P3, PT, R27, R6, RZ ;  /* 0x000000061b307210 */ /* 0x000fe20007f7e0ff */
[----:B------:R-:W-:Y:S01]  /*17f30*/  IMAD R6, R19, -0x7ff8138b, R52 ;  /* 0x8007ec7513067824 */ /* 0x000fe200078e0234 */
[----:B------:R-:W-:Y:S01]  /*17f40*/  IADD3 R38, P2, PT, R49, R38, RZ ;  /* 0x0000002631267210 */ /* 0x000fe20007f5e0ff */
[C---:B------:R-:W-:Y:S01]  /*17f50*/  IMAD R49, R23.reuse, 0x6871ca8d, R26 ;  /* 0x6871ca8d17317824 */ /* 0x040fe200078e021a */
[----:B------:R-:W-:Y:S01]  /*17f60*/  IADD3 R22, P1, P0, R10, R22, R25 ;  /* 0x000000160a167210 */ /* 0x000fe2000783e019 */
[----:B------:R-:W-:Y:S01]  /*17f70*/  IMAD.X R25, RZ, RZ, RZ, P3 ;  /* 0x000000ffff197224 */ /* 0x000fe200018e06ff */
[----:B------:R-:W-:Y:S01]  /*17f80*/  LOP3.LUT R10, R46, 0x3c208c16, RZ, 0xc0, !PT ;  /* 0x3c208c162e0a7812 */ /* 0x000fe200078ec0ff */
[----:B------:R-:W-:Y:S01]  /*17f90*/  IMAD.X R27, RZ, RZ, RZ, P2 ;  /* 0x000000ffff1b7224 */ /* 0x000fe200010e06ff */
[----:B------:R-:W-:Y:S01]  /*17fa0*/  LOP3.LUT R26, R16, 0x3c208c16, RZ, 0xc0, !PT ;  /* 0x3c208c16101a7812 */ /* 0x000fe200078ec0ff */
[----:B------:R-:W-:Y:S01]  /*17fb0*/  IMAD R6, R23, 0x3c208c16, R6 ;  /* 0x3c208c1617067824 */ /* 0x000fe200078e0206 */
[----:B------:R-:W-:Y:S01]  /*17fc0*/  IADD3 R45, P4, P5, R25, R10, R45 ;  /* 0x0000000a192d7210 */ /* 0x000fe20007d9e02d */
[----:B------:R-:W-:Y:S01]  /*17fd0*/  IMAD R49, R49, -0x1b799c77, RZ ;  /* 0xe486638931317824 */ /* 0x000fe200078e02ff */
[----:B------:R-:W-:Y:S01]  /*17fe0*/  IADD3 R37, P2, P3, R27, R26, R37 ;  /* 0x0000001a1b257210 */ /* 0x000fe20007b5e025 */
[----:B------:R-:W-:Y:S01]  /*17ff0*/  IMAD.WIDE.U32 R26, R6, -0x1b799c77, RZ ;  /* 0xe4866389061a7825 */ /* 0x000fe200078e00ff */
[----:B------:R-:W-:-:S02]  /*18000*/  LOP3.LUT R25, R46, 0x6871ca8d, RZ, 0xc0, !PT ;  /* 0x6871ca8d2e197812 */ /* 0x000fc400078ec0ff */
[----:B------:R-:W-:Y:S01]  /*18010*/  LOP3.LUT R51, R16, 0x6871ca8d, RZ, 0xc0, !PT ;  /* 0x6871ca8d10337812 */ /* 0x000fe200078ec0ff */
[----:B------:R-:W-:Y:S01]  /*18020*/  IMAD R53, R6, -0x782df87e, R49 ;  /* 0x87d2078206357824 */ /* 0x000fe200078e0231 */
[----:B------:R-:W-:Y:S01]  /*18030*/  IADD3.X R49, PT, PT, RZ, RZ, RZ, P4, P5 ;  /* 0x000000ffff317210 */ /* 0x000fe200027ea4ff */
[----:B------:R-:W-:Y:S01]  /*18040*/  IMAD R55, R48, R32, RZ ;  /* 0x0000002030377224 */ /* 0x000fe200078e02ff */
[----:B------:R-:W-:Y:S01]  /*18050*/  IADD3.X R26, PT, PT, RZ, RZ, RZ, P2, P3 ;  /* 0x000000ffff1a7210 */ /* 0x000fe200017e64ff */
[----:B------:R-:W-:Y:S01]  /*18060*/  IMAD.IADD R10, R27, 0x1, R53 ;  /* 0x000000011b0a7824 */ /* 0x000fe200078e0235 */
[----:B------:R-:W-:Y:S01]  /*18070*/  IADD3 R44, P4, P5, R49, R25, R44 ;  /* 0x00000019312c7210 */ /* 0x000fe20007d9e02c */
[----:B------:R-:W-:Y:S01]  /*18080*/  IMAD R27, R23, -0x47afba4a, R50 ;  /* 0xb85045b6171b7824 */ /* 0x000fe200078e0232 */
[----:B------:R-:W-:Y:S01]  /*18090*/  IADD3 R26, P2, P3, R26, R51, R42 ;  /* 0x000000331a1a7210 */ /* 0x000fe20007b5e02a */
[----:B------:R-:W-:Y:S01]  /*180a0*/  IMAD R53, R48, R31, RZ ;  /* 0x0000001f30357224 */ /* 0x000fe200078e02ff */
[----:B------:R-:W-:Y:S01]  /*180b0*/  IADD3.X R42, PT, PT, RZ, RZ, RZ, P1, P0 ;  /* 0x000000ffff2a7210 */ /* 0x000fe20000fe04ff */
[----:B------:R-:W-:Y:S01]  /*180c0*/  IMAD.IADD R27, R22, 0x1, R27 ;  /* 0x00000001161b7824 */ /* 0x000fe200078e021b */
[----:B------:R-:W-:Y:S01]  /*180d0*/  LOP3.LUT R50, R46, 0x97816a91, RZ, 0xc0, !PT ;  /* 0x97816a912e327812 */ /* 0x000fe200078ec0ff */
[----:B------:R-:W-:Y:S01]  /*180e0*/  IMAD R57, R48, R7, RZ ;  /* 0x0000000730397224 */ /* 0x000fe200078e02ff */
[----:B------:R-:W-:-:S02]  /*180f0*/  IADD3.X R49, PT, PT, RZ, RZ, RZ, P4, P5 ;  /* 0x000000ffff317210 */ /* 0x000fc400027ea4ff */
[----:B------:R-:W-:Y:S02]  /*18100*/  LOP3.LUT R25, R16, 0x97816a91, RZ, 0xc0, !PT ;  /* 0x97816a9110197812 */ /* 0x000fe400078ec0ff */
[----:B------:R-:W-:Y:S02]  /*18110*/  IADD3.X R51, PT, PT, RZ, RZ, RZ, P2, P3 ;  /* 0x000000ffff337210 */ /* 0x000fe400017e64ff */
[----:B------:R-:W-:Y:S02]  /*18120*/  IADD3 R17, P0, PT, R42, R17, RZ ;  /* 0x000000112a117210 */ /* 0x000fe40007f1e0ff */
[----:B------:R-:W-:Y:S01]  /*18130*/  IADD3 R42, P3, P4, R49, R50, R35 ;  /* 0x00000032312a7210 */ /* 0x000fe20007c7e023 */
[CC--:B------:R-:W-:Y:S01]  /*18140*/  IMAD R50, R48.reuse, R28.reuse, RZ ;  /* 0x0000001c30327224 */ /* 0x0c0fe200078e02ff */
[----:B------:R-:W-:Y:S01]  /*18150*/  IADD3 R25, P1, P2, R51, R25, R40 ;  /* 0x0000001933197210 */ /* 0x000fe20007a3e028 */
[----:B------:R-:W-:Y:S01]  /*18160*/  IMAD R51, R48, R29, RZ ;  /* 0x0000001d30337224 */ /* 0x000fe200078e02ff */
[----:B------:R-:W-:Y:S01]  /*18170*/  LOP3.LUT R40, R46, 0x8181585d, RZ, 0xc0, !PT ;  /* 0x8181585d2e287812 */ /* 0x000fe200078ec0ff */
[----:B------:R-:W-:Y:S01]  /*18180*/  IMAD R53, R50, 0xc5e1a99, R53 ;  /* 0x0c5e1a9932357824 */ /* 0x000fe200078e0235 */
[----:B------:R-:W-:Y:S01]  /*18190*/  IADD3.X R35, PT, PT, RZ, RZ, RZ, P3, P4 ;  /* 0x000000ffff237210 */ /* 0x000fe20001fe84ff */
[C---:B------:R-:W-:Y:S01]  /*181a0*/  IMAD R51, R45.reuse, R28, R51 ;  /* 0x0000001c2d337224 */ /* 0x040fe200078e0233 */
[----:B------:R-:W-:Y:S01]  /*181b0*/  LOP3.LUT R22, R16, 0x8181585d, RZ, 0xc0, !PT ;  /* 0x8181585d10167812 */ /* 0x000fe200078ec0ff */
[----:B------:R-:W-:Y:S01]  /*181c0*/  IMAD R53, R45, R30, R53 ;  /* 0x0000001e2d357224 */ /* 0x000fe200078e0235 */
[----:B------:R-:W-:Y:S01]  /*181d0*/  IADD3.X R49, PT, PT, RZ, RZ, RZ, P1, P2 ;  /* 0x000000ffff317210 */ /* 0x000fe20000fe44ff */
[----:B------:R-:W-:Y:S01]  /*181e0*/  IMAD R51, R51, -0x1b799c77, RZ ;  /* 0xe486638933337824 */ /* 0x000fe200078e02ff */
[----:B------:R-:W-:Y:S01]  /*181f0*/  IADD3 R43, P3, P4, R35, R40, R43 ;  /* 0x00000028232b7210 */ /* 0x000fe20007c7e02b */
[----:B------:R-:W-:Y:S01]  /*18200*/  IMAD R35, R48, R30, RZ ;  /* 0x0000001e30237224 */ /* 0x000fe200078e02ff */
[----:B------:R-:W-:Y:S01]  /*18210*/  IADD3 R22, P2, P1, R49, R22, R41 ;  /* 0x0000001631167210 */ /* 0x000fe2000795e029 */
[----:B------:R-:W-:Y:S01]  /*18220*/  IMAD.WIDE.U32 R40, R50, -0x1b799c77, RZ ;  /* 0xe486638932287825 */ /* 0x000fe200078e00ff */
[----:B------:R-:W-:-:S02]  /*18230*/  LOP3.LUT R40, R46, 0xb85045b6, RZ, 0xc0, !PT ;  /* 0xb85045b62e287812 */ /* 0x000fc400078ec0ff */
[----:B------:R-:W-:Y:S01]  /*18240*/  IADD3.X R49, PT, PT, RZ, RZ, RZ, P3, P4 ;  /* 0x000000ffff317210 */ /* 0x000fe20001fe84ff */
[C---:B------:R-:W-:Y:S02]  /*18250*/  IMAD R52, R50.reuse, -0x7ff8138b, R35 ;  /* 0x8007ec7532347824 */ /* 0x040fe400078e0223 */
[----:B------:R-:W-:Y:S01]  /*18260*/  IMAD R51, R50, -0x782df87e, R51 ;  /* 0x87d2078232337824 */ /* 0x000fe200078e0233 */
[----:B------:R-:W-:Y:S01]  /*18270*/  IADD3 R47, P3, P4, R49, R40, R47 ;  /* 0x00000028312f7210 */ /* 0x000fe20007c7e02f */
[-C--:B------:R-:W-:Y:S02]  /*18280*/  IMAD R53, R44, R29.reuse, R53 ;  /* 0x0000001d2c357224 */ /* 0x080fe400078e0235 */
[----:B------:R-:W-:Y:S02]  /*18290*/  IMAD R49, R45, R29, R52 ;  /* 0x0000001d2d317224 */ /* 0x000fe400078e0234 */
[----:B------:R-:W-:Y:S01]  /*182a0*/  IMAD.IADD R35, R41, 0x1, R51 ;  /* 0x0000000129237824 */ /* 0x000fe200078e0233 */
[----:B------:R-:W-:Y:S01]  /*182b0*/  LOP3.LUT R51, R46, 0xe131a029, RZ, 0xc0, !PT ;  /* 0xe131a0292e337812 */ /* 0x000fe200078ec0ff */
[-C--:B------:R-:W-:Y:S01]  /*182c0*/  IMAD R52, R42, R28.reuse, R53 ;  /* 0x0000001c2a347224 */ /* 0x080fe200078e0235 */
[----:B------:R-:W-:Y:S01]  /*182d0*/  LOP3.LUT R46, R46, 0x30644e72, RZ, 0xc0, !PT ;  /* 0x30644e722e2e7812 */ /* 0x000fe200078ec0ff */
[----:B------:R-:W-:-:S02]  /*182e0*/  IMAD R40, R44, R28, R49 ;  /* 0x0000001c2c287224 */ /* 0x000fc400078e0231 */
[C---:B------:R-:W-:Y:S02]  /*182f0*/  IMAD R52, R35.reuse, 0x6871ca8d, R52 ;  /* 0x6871ca8d23347824 */ /* 0x040fe400078e0234 */
[C---:B------:R-:W-:Y:S02]  /*18300*/  IMAD R41, R48.reuse, R0, RZ ;  /* 0x0000000030297224 */ /* 0x040fe400078e02ff */
[----:B------:R-:W-:Y:S02]  /*18310*/  IMAD R53, R48, R33, RZ ;  /* 0x0000002130357224 */ /* 0x000fe400078e02ff */
[----:B------:R-:W-:Y:S02]  /*18320*/  IMAD R49, R35, 0x3c208c16, R40 ;  /* 0x3c208c1623317824 */ /* 0x000fe400078e0228 */
[----:B------:R-:W-:Y:S02]  /*18330*/  IMAD R52, R52, -0x1b799c77, RZ ;  /* 0xe486638934347824 */ /* 0x000fe400078e02ff */
[----:B------:R-:W-:-:S02]  /*18340*/  IMAD R54, R50, 0x681240c5, R41 ;  /* 0x681240c532367824 */ /* 0x000fc400078e0229 */
[----:B------:R-:W-:Y:S01]  /*18350*/  IMAD.WIDE.U32 R40, R49, -0x1b799c77, RZ ;  /* 0xe486638931287825 */ /* 0x000fe200078e00ff */
[----:B------:R-:W-:-:S03]  /*18360*/  IADD3.X R40, PT, PT, RZ, RZ, RZ, P3, P4 ;  /* 0x000000ffff287210 */ /* 0x000fc60001fe84ff */
[----:B------:R-:W-:Y:S01]  /*18370*/  IMAD R59, R49, -0x782df87e, R52 ;  /* 0x87d20782313b7824 */ /* 0x000fe200078e0234 */
[----:B------:R-:W-:Y:S01]  /*18380*/  IADD3 R36, P3, P4, R40, R51, R36 ;  /* 0x0000003328247210 */ /* 0x000fe20007c7e024 */
[C---:B------:R-:W-:Y:S02]  /*18390*/  IMAD R53, R50.reuse, 0x432eb066, R53 ;  /* 0x432eb06632357824 */ /* 0x040fe400078e0235 */
[C---:B------:R-:W-:Y:S01]  /*183a0*/  IMAD R52, R50.reuse, 0xdf490f1, R55 ;  /* 0x0df490f132347824 */ /* 0x040fe200078e0237 */
[----:B------:R-:W-:Y:S01]  /*183b0*/  IADD3 R48, PT, PT, R41, R59, RZ ;  /* 0x0000003b29307210 */ /* 0x000fe20007ffe0ff */
[----:B------:R-:W-:Y:S01]  /*183c0*/  IMAD R57, R50, 0x47b01102, R57 ;  /* 0x47b0110232397824 */ /* 0x000fe200078e0239 */
[----:B------:R-:W-:Y:S01]  /*183d0*/  IADD3 RZ, P5, P6, R36, RZ, RZ ;  /* 0x000000ff24ff7210 */ /* 0x000fe20007ebe0ff */
[C---:B------:R-:W-:Y:S02]  /*183e0*/  IMAD R53, R45.reuse, R0, R53 ;  /* 0x000000002d357224 */ /* 0x040fe400078e0235 */
[----:B------:R-:W-:-:S02]  /*183f0*/  IMAD R41, R45, R31, R54 ;  /* 0x0000001f2d297224 */ /* 0x000fc400078e0236 */
[C---:B------:R-:W-:Y:S02]  /*18400*/  IMAD R51, R45.reuse, R33, R52 ;  /* 0x000000212d337224 */ /* 0x040fe400078e0234 */
[C---:B------:R-:W-:Y:S02]  /*18410*/  IMAD R57, R45.reuse, R32, R57 ;  /* 0x000000202d397224 */ /* 0x040fe400078e0239 */
[----:B------:R-:W-:Y:S02]  /*18420*/  IMAD R45, R45, R7, RZ ;  /* 0x000000072d2d7224 */ /* 0x000fe400078e02ff */
[C---:B------:R-:W-:Y:S02]  /*18430*/  IMAD R53, R44.reuse, R31, R53 ;  /* 0x0000001f2c357224 */ /* 0x040fe400078e0235 */
[C---:B------:R-:W-:Y:S02]  /*18440*/  IMAD R40, R44.reuse, R30, R41 ;  /* 0x0000001e2c287224 */ /* 0x040fe400078e0229 */
[----:B------:R-:W-:-:S02]  /*18450*/  IMAD R51, R44, R0, R51 ;  /* 0x000000002c337224 */ /* 0x000fc400078e0233 */
[C---:B------:R-:W-:Y:S02]  /*18460*/  IMAD R45, R44.reuse, R32, R45 ;  /* 0x000000202c2d7224 */ /* 0x040fe400078e022d */
[C---:B------:R-:W-:Y:S02]  /*18470*/  IMAD R57, R44.reuse, R33, R57 ;  /* 0x000000212c397224 */ /* 0x040fe400078e0239 */
[----:B------:R-:W-:Y:S02]  /*18480*/  IMAD R41, R44, R7, RZ ;  /* 0x000000072c297224 */ /* 0x000fe400078e02ff */
[C---:B------:R-:W-:Y:S02]  /*18490*/  IMAD R44, R42.reuse, R30, R53 ;  /* 0x0000001e2a2c7224 */ /* 0x040fe400078e0235 */
[----:B------:R-:W-:Y:S02]  /*184a0*/  IMAD R40, R42, R29, R40 ;  /* 0x0000001d2a287224 */ /* 0x000fe400078e0228 */
[----:B------:R-:W-:-:S02]  /*184b0*/  IMAD R52, R35, -0x7e7ea7a3, R44 ;  /* 0x8181585d23347824 */ /* 0x000fc400078e022c */
[C---:B------:R-:W-:Y:S02]  /*184c0*/  IMAD R54, R42.reuse, R31, R51 ;  /* 0x0000001f2a367224 */ /* 0x040fe400078e0233 */
[C---:B------:R-:W-:Y:S02]  /*184d0*/  IMAD R56, R42.reuse, R0, R57 ;  /* 0x000000002a387224 */ /* 0x040fe400078e0239 */
[----:B------:R-:W-:Y:S01]  /*184e0*/  IMAD R50, R35, -0x687e956f, R40 ;  /* 0x97816a9123327824 */ /* 0x000fe200078e0228 */
[----:B------:R-:W-:Y:S01]  /*184f0*/  IADD3.X R40, PT, PT, RZ, RZ, RZ, P3, P4 ;  /* 0x000000ffff287210 */ /* 0x000fe20001fe84ff */
[----:B------:R-:W-:Y:S02]  /*18500*/  IMAD R52, R43, R29, R52 ;  /* 0x0000001d2b347224 */ /* 0x000fe400078e0234 */
[----:B------:R-:W-:Y:S02]  /*18510*/  IMAD R45, R42, R33, R45 ;  /* 0x000000212a2d7224 */ /* 0x000fe400078e022d */
[----:B------:R-:W-:-:S02]  /*18520*/  IMAD R54, R35, -0x47afba4a, R54 ;  /* 0xb85045b623367824 */ /* 0x000fc400078e0236 */
[C---:B------:R-:W-:Y:S02]  /*18530*/  IMAD R56, R35.reuse, -0x1ece5fd7, R56 ;  /* 0xe131a02923387824 */ /* 0x040fe400078e0238 */
[----:B------:R-:W-:Y:S01]  /*18540*/  IMAD R44, R35, 0x30644e72, RZ ;  /* 0x30644e72232c7824 */ /* 0x000fe200078e02ff */
[----:B------:R-:W-:Y:S01]  /*18550*/  IADD3.X R35, PT, PT, R40, R46, R39, P5, P6 ;  /* 0x0000002e28237210 */ /* 0x000fe20002fec427 */
[----:B------:R-:W-:Y:S02]  /*18560*/  IMAD R52, R49, 0xc5e1a99, R52 ;  /* 0x0c5e1a9931347824 */ /* 0x000fe400078e0234 */
[----:B------:R-:W-:Y:S01]  /*18570*/  IMAD R40, R43, R0, R45 ;  /* 0x000000002b287224 */ /* 0x000fe200078e022d */
[----:B------:R-:W-:Y:S01]  /*18580*/  LOP3.LUT R44, R44, 0xfffffffe, RZ, 0xc0, !PT ;  /* 0xfffffffe2c2c7812 */ /* 0x000fe200078ec0ff */
[C---:B------:R-:W-:Y:S02]  /*18590*/  IMAD R46, R42.reuse, R32, R41 ;  /* 0x000000202a2e7224 */ /* 0x040fe400078e0229 */
[----:B------:R-:W-:-:S02]  /*185a0*/  IMAD R42, R42, R7, RZ ;  /* 0x000000072a2a7224 */ /* 0x000fc400078e02ff */
[C---:B------:R-:W-:Y:S02]  /*185b0*/  IMAD R45, R47.reuse, R28, R52 ;  /* 0x0000001c2f2d7224 */ /* 0x040fe400078e0234 */
[-C--:B------:R-:W-:Y:S02]  /*185c0*/  IMAD R39, R47, R31.reuse, R40 ;  /* 0x0000001f2f277224 */ /* 0x080fe400078e0228 */
[C---:B------:R-:W-:Y:S02]  /*185d0*/  IMAD R56, R43.reuse, R31, R56 ;  /* 0x0000001f2b387224 */ /* 0x040fe400078e0238 */
[C---:B------:R-:W-:Y:S02]  /*185e0*/  IMAD R42, R43.reuse, R32, R42 ;  /* 0x000000202b2a7224 */ /* 0x040fe400078e022a */
[----:B------:R-:W-:Y:S02]  /*185f0*/  IMAD R50, R43, R28, R50 ;  /* 0x0000001c2b327224 */ /* 0x000fe400078e0232 */
[----:B------:R-:W-:-:S02]  /*18600*/  IMAD R45, R48, 0x6871ca8d, R45 ;  /* 0x6871ca8d302d7824 */ /* 0x000fc400078e022d */
[----:B------:R-:W-:Y:S02]  /*18610*/  IMAD R40, R36, R30, R39 ;  /* 0x0000001e24287224 */ /* 0x000fe400078e0227 */
[----:B------:R-:W-:Y:S02]  /*18620*/  IMAD R56, R49, 0x432eb066, R56 ;  /* 0x432eb06631387824 */ /* 0x000fe400078e0238 */
[-C--:B------:R-:W-:Y:S02]  /*18630*/  IMAD R46, R43, R33.reuse, R46 ;  /* 0x000000212b2e7224 */ /* 0x080fe400078e022e */
[----:B------:R-:W-:Y:S02]  /*18640*/  IMAD R51, R47, R33, R42 ;  /* 0x000000212f337224 */ /* 0x000fe400078e022a */
[----:B------:R-:W-:Y:S02]  /*18650*/  IMAD R41, R49, -0x7ff8138b, R50 ;  /* 0x8007ec7531297824 */ /* 0x000fe400078e0232 */
[----:B------:R-:W-:-:S02]  /*18660*/  IMAD R42, R45, -0x1b799c77, RZ ;  /* 0xe48663892d2a7824 */ /* 0x000fc400078e02ff */
[----:B------:R-:W-:Y:S02]  /*18670*/  IMAD R45, R35, R29, R40 ;  /* 0x0000001d232d7224 */ /* 0x000fe400078e0228 */
[-C--:B------:R-:W-:Y:S02]  /*18680*/  IMAD R54, R43, R30.reuse, R54 ;  /* 0x0000001e2b367224 */ /* 0x080fe400078e0236 */
[C---:B------:R-:W-:Y:S01]  /*18690*/  IMAD R56, R47.reuse, R30, R56 ;  /* 0x0000001e2f387224 */ /* 0x040fe200078e0238 */
[----:B------:R-:W-:Y:S01]  /*186a0*/  IADD3 R44, P3, PT, R44, R45, RZ ;  /* 0x0000002d2c2c7210 */ /* 0x000fe20007f7e0ff */
[-C--:B------:R-:W-:Y:S02]  /*186b0*/  IMAD R46, R47, R0.reuse, R46 ;  /* 0x000000002f2e7224 */ /* 0x080fe400078e022e */
[----:B------:R-:W-:Y:S02]  /*186c0*/  IMAD R39, R48, 0x3c208c16, R41 ;  /* 0x3c208c1630277824 */ /* 0x000fe400078e0229 */
[----:B------:R-:W-:-:S02]  /*186d0*/  IMAD R50, R36, R0, R51 ;  /* 0x0000000024327224 */ /* 0x000fc400078e0233 */
[----:B------:R-:W-:Y:S02]  /*186e0*/  IMAD R54, R49, 0x681240c5, R54 ;  /* 0x681240c531367824 */ /* 0x000fe400078e0236 */
[C---:B------:R-:W-:Y:S02]  /*186f0*/  IMAD R56, R36.reuse, R29, R56 ;  /* 0x0000001d24387224 */ /* 0x040fe400078e0238 */
[----:B------:R-:W-:Y:S02]  /*18700*/  IMAD R46, R36, R31, R46 ;  /* 0x0000001f242e7224 */ /* 0x000fe400078e022e */
[----:B------:R-:W-:-:S04]  /*18710*/  IMAD.WIDE.U32 R40, R39, -0x1b799c77, RZ ;  /* 0xe486638927287825 */ /* 0x000fc800078e00ff */
[----:B------:R-:W-:Y:S02]  /*18720*/  IMAD R50, R35, R31, R50 ;  /* 0x0000001f23327224 */ /* 0x000fe400078e0232 */
[----:B------:R-:W-:Y:S02]  /*18730*/  IMAD R53, R47, R29, R54 ;  /* 0x0000001d2f357224 */ /* 0x000fe400078e0236 */
[----:B------:R-:W-:Y:S02]  /*18740*/  IMAD R40, R39, -0x782df87e, R42 ;  /* 0x87d2078227287824 */ /* 0x000fe400078e022a */
[C---:B------:R-:W-:Y:S02]  /*18750*/  IMAD R31, R35.reuse, R28, R56 ;  /* 0x0000001c231f7224 */ /* 0x040fe400078e0238 */
[----:B------:R-:W-:Y:S02]  /*18760*/  IMAD R29, R35, R30, R46 ;  /* 0x0000001e231d7224 */ /* 0x000fe400078e022e */
[----:B------:R-:W-:-:S02]  /*18770*/  IMAD.X R42, RZ, RZ, RZ, P3 ;  /* 0x000000ffff2a7224 */ /* 0x000fc400018e06ff */
[----:B------:R-:W-:Y:S02]  /*18780*/  IMAD R53, R36, R28, R53 ;  /* 0x0000001c24357224 */ /* 0x000fe400078e0235 */
[----:B------:R-:W-:Y:S01]  /*18790*/  IMAD R30, R48, -0x7e7ea7a3, R31 ;  /* 0x8181585d301e7824 */ /* 0x000fe200078e021f */
[----:B------:R-:W-:Y:S01]  /*187a0*/  IADD3 R42, P3, PT, R42, R29, RZ ;  /* 0x0000001d2a2a7210 */ /* 0x000fe20007f7e0ff */
[----:B------:R-:W-:Y:S02]  /*187b0*/  IMAD R29, R49, 0xdf490f1, RZ ;  /* 0x0df490f1311d7824 */ /* 0x000fe400078e02ff */
[----:B------:R-:W-:Y:S02]  /*187c0*/  IMAD.IADD R40, R41, 0x1, R40 ;  /* 0x0000000129287824 */ /* 0x000fe400078e0228 */
[----:B------:R-:W-:Y:S02]  /*187d0*/  IMAD R28, R48, -0x687e956f, R53 ;  /* 0x97816a91301c7824 */ /* 0x000fe400078e0235 */
[----:B------:R-:W-:-:S02]  /*187e0*/  IMAD R31, R39, 0xc5e1a99, R30 ;  /* 0x0c5e1a99271f7824 */ /* 0x000fc400078e021e */
[----:B------:R-:W-:Y:S02]  /*187f0*/  IMAD R43, R43, R7, RZ ;  /* 0x000000072b2b7224 */ /* 0x000fe400078e02ff */
[----:B------:R-:W-:Y:S02]  /*18800*/  IMAD R46, R48, -0x47afba4a, R29 ;  /* 0xb85045b6302e7824 */ /* 0x000fe400078e021d */
[----:B------:R-:W-:Y:S02]  /*18810*/  IMAD R29, R39, -0x7ff8138b, R28 ;  /* 0x8007ec75271d7824 */ /* 0x000fe400078e021c */
[----:B------:R-:W-:Y:S02]  /*18820*/  IMAD R31, R40, 0x6871ca8d, R31 ;  /* 0x6871ca8d281f7824 */ /* 0x000fe400078e021f */
[----:B------:R-:W-:Y:S02]  /*18830*/  IMAD R43, R47, R32, R43 ;  /* 0x000000202f2b7224 */ /* 0x000fe400078e022b */
[----:B------:R-:W-:-:S02]  /*18840*/  IMAD R28, R48, 0x30644e72, RZ ;  /* 0x30644e72301c7824 */ /* 0x000fc400078e02ff */
[----:B------:R-:W-:Y:S02]  /*18850*/  IMAD R30, R40, 0x3c208c16, R29 ;  /* 0x3c208c16281e7824 */ /* 0x000fe400078e021d */
[----:B------:R-:W-:Y:S02]  /*18860*/  IMAD R31, R31, -0x1b799c77, RZ ;  /* 0xe48663891f1f7824 */ /* 0x000fe400078e02ff */
[----:B------:R-:W-:Y:S01]  /*18870*/  IMAD R41, R36, R33, R43 ;  /* 0x0000002124297224 */ /* 0x000fe200078e022b */
[----:B------:R-:W-:Y:S01]  /*18880*/  LOP3.LUT R43, R28, 0xfffffffe, RZ, 0xc0, !PT ;  /* 0xfffffffe1c2b7812 */ /* 0x000fe200078ec0ff */
[----:B------:R-:W-:Y:S02]  /*18890*/  IMAD R51, R39, 0x681240c5, R46 ;  /* 0x681240c527337824 */ /* 0x000fe400078e022e */
[----:B------:R-:W-:-:S04]  /*188a0*/  IMAD.WIDE.U32 R28, R30, -0x1b799c77, RZ ;  /* 0xe48663891e1c7825 */ /* 0x000fc800078e00ff */
[----:B------:R-:W-:Y:S02]  /*188b0*/  IMAD R45, R30, -0x782df87e, R31 ;  /* 0x87d207821e2d7824 */ /* 0x000fe400078e021f */
[----:B------:R-:W-:Y:S02]  /*188c0*/  IMAD R49, R49, 0x47b01102, RZ ;  /* 0x47b0110231317824 */ /* 0x000fe400078e02ff */
[----:B------:R-:W-:Y:S02]  /*188d0*/  IMAD.IADD R31, R44, 0x1, R51 ;  /* 0x000000012c1f7824 */ /* 0x000fe400078e0233 */
[----:B------:R-:W-:Y:S02]  /*188e0*/  IMAD R44, R35, R0, R41 ;  /* 0x00000000232c7224 */ /* 0x000fe400078e0229 */
[----:B------:R-:W-:Y:S02]  /*188f0*/  IMAD.IADD R0, R29, 0x1, R45 ;  /* 0x000000011d007824 */ /* 0x000fe400078e022d */
[----:B------:R-:W-:-:S02]  /*18900*/  IMAD R29, R39, 0xdf490f1, RZ ;  /* 0x0df490f1271d7824 */ /* 0x000fc400078e02ff */
[----:B------:R-:W-:Y:S02]  /*18910*/  IMAD R48, R48, -0x1ece5fd7, R49 ;  /* 0xe131a02930307824 */ /* 0x000fe400078e0231 */
[C---:B------:R-:W-:Y:S02]  /*18920*/  IMAD R31, R40.reuse, -0x687e956f, R31 ;  /* 0x97816a91281f7824 */ /* 0x040fe400078e021f */
[----:B------:R-:W-:Y:S02]  /*18930*/  IMAD.X R28, RZ, RZ, RZ, P3 ;  /* 0x000000ffff1c7224 */ /* 0x000fe400018e06ff */
[----:B------:R-:W-:Y:S02]  /*18940*/  IMAD R29, R40, -0x47afba4a, R29 ;  /* 0xb85045b6281d7824 */ /* 0x000fe400078e021d */
[----:B------:R-:W-:Y:S01]  /*18950*/  IMAD R41, R39, 0x432eb066, R48 ;  /* 0x432eb06627297824 */ /* 0x000fe200078e0230 */
[----:B------:R-:W-:Y:S01]  /*18960*/  IADD3 R43, P3, P4, R28, R50, R43 ;  /* 0x000000321c2b7210 */ /* 0x000fe20007c7e02b */
[----:B------:R-:W-:-:S02]  /*18970*/  IMAD R31, R30, -0x7ff8138b, R31 ;  /* 0x8007ec751e1f7824 */ /* 0x000fc400078e021f */
[----:B------:R-:W-:Y:S02]  /*18980*/  IMAD R48, R30, 0x681240c5, R29 ;  /* 0x681240c51e307824 */ /* 0x000fe400078e021d */
[----:B------:R-:W-:Y:S02]  /*18990*/  IMAD R47, R47, R7, RZ ;  /* 0x000000072f2f7224 */ /* 0x000fe400078e02ff */
[----:B------:R-:W-:Y:S01]  /*189a0*/  IMAD R45, R40, -0x7e7ea7a3, R41 ;  /* 0x8181585d282d7824 */ /* 0x000fe200078e0229 */
[----:B------:R-:W-:Y:S01]  /*189b0*/  IADD3.X R41, PT, PT, RZ, RZ, RZ, P3, P4 ;  /* 0x000000ffff297210 */ /* 0x000fe20001fe84ff */
[----:B------:R-:W-:Y:S02]  /*189c0*/  IMAD R29, R0, 0x3c208c16, R31 ;  /* 0x3c208c16001d7824 */ /* 0x000fe400078e021f */
[----:B------:R-:W-:Y:S01]  /*189d0*/  IMAD R28, R36, R32, R47 ;  /* 0x00000020241c7224 */ /* 0x000fe200078e022f */
[----:B------:R-:W-:Y:S01]  /*189e0*/  IADD3 R31, PT, PT, R42, R45, RZ ;  /* 0x0000002d2a1f7210 */ /* 0x000fe20007ffe0ff */
[----:B------:R-:W-:Y:S01]  /*189f0*/  IMAD R45, R40, 0x30644e72, RZ ;  /* 0x30644e72282d7824 */ /* 0x000fe200078e02ff */
[----:B------:R-:W-:Y:S01]  /*18a00*/  IADD3 R29, P3, PT, R29, 0x278302b9, RZ ;  /* 0x278302b91d1d7810 */ /* 0x000fe20007f7e0ff */
[----:B------:R-:W-:Y:S01]  /*18a10*/  IMAD R46, R35, R33, R28 ;  /* 0x00000021232e7224 */ /* 0x000fe200078e021c */
[----:B------:R-:W-:Y:S01]  /*18a20*/  IADD3 R41, P5, PT, R41, R44, RZ ;  /* 0x0000002c29297210 */ /* 0x000fe20007fbe0ff */
[----:B------:R-:W-:Y:S01]  /*18a30*/  IMAD R33, R39, 0x47b01102, RZ ;  /* 0x47b0110227217824 */ /* 0x000fe200078e02ff */
[----:B------:R-:W-:Y:S01]  /*18a40*/  LOP3.LUT R45, R45, 0xfffffffe, RZ, 0xc0, !PT ;  /* 0xfffffffe2d2d7812 */ /* 0x000fe200078ec0ff */
[----:B------:R-:W-:-:S02]  /*18a50*/  IMAD R31, R30, 0xc5e1a99, R31 ;  /* 0x0c5e1a991e1f7824 */ /* 0x000fc400078e021f */
[----:B------:R-:W-:Y:S01]  /*18a60*/  IMAD.X R39, RZ, RZ, -0x1, P3 ;  /* 0xffffffffff277424 */ /* 0x000fe200018e06ff */
[----:B------:R-:W-:Y:S01]  /*18a70*/  IADD3 R29, P3, PT, R29, -0x278302b9, RZ ;  /* 0xd87cfd471d1d7810 */ /* 0x000fe20007f7e0ff */
[----:B------:R-:W-:Y:S02]  /*18a80*/  IMAD R31, R0, 0x6871ca8d, R31 ;  /* 0x6871ca8d001f7824 */ /* 0x000fe400078e021f */
[----:B------:R-:W-:Y:S01]  /*18a90*/  IMAD R33, R40, -0x1ece5fd7, R33 ;  /* 0xe131a02928217824 */ /* 0x000fe200078e0221 */
[--C-:B------:R-:W-:Y:S01]  /*18aa0*/  SHF.R.S32.HI R28, RZ, 0x1f, R39.reuse ;  /* 0x0000001fff1c7819 */ /* 0x100fe20000011427 */
[----:B------:R-:W-:Y:S01]  /*18ab0*/  IMAD.IADD R43, R43, 0x1, R48 ;  /* 0x000000012b2b7824 */ /* 0x000fe200078e0230 */
[----:B------:R-:W-:Y:S01]  /*18ac0*/  IADD3 R29, P4, PT, R29, -R38, RZ ;  /* 0x800000261d1d7210 */ /* 0x000fe20007f9e0ff */
[----:B------:R-:W-:Y:S01]  /*18ad0*/  IMAD.X R38, RZ, RZ, RZ, P5 ;  /* 0x000000ffff267224 */ /* 0x000fe200028e06ff */
[----:B------:R-:W-:Y:S01]  /*18ae0*/  IADD3 R28, P5, P6, R31, -0x3c208c16, R28 ;  /* 0xc3df73ea1f1c7810 */ /* 0x000fe20007ebe01c */
[----:B------:R-:W-:Y:S01]  /*18af0*/  IMAD.X R31, RZ, RZ, RZ, P3 ;  /* 0x000000ffff1f7224 */ /* 0x000fe200018e06ff */
[----:B------:R-:W-:Y:S01]  /*18b00*/  SHF.R.S32.HI R39, RZ, 0x1f, R39 ;  /* 0x0000001fff277819 */ /* 0x000fe20000011427 */
[----:B------:R-:W-:Y:S01]  /*18b10*/  IMAD R42, R30, 0x432eb066, R33 ;  /* 0x432eb0661e2a7824 */ /* 0x000fe200078e0221 */
[----:B------:R-:W-:Y:S01]  /*18b20*/  IADD3.X R33, PT, PT, RZ, -0x1, RZ, P4, !PT ;  /* 0xffffffffff217810 */ /* 0x000fe200027fe4ff */
[----:B------:R-:W-:Y:S01]  /*18b30*/  IMAD R43, R0, -0x687e956f, R43 ;  /* 0x97816a91002b7824 */ /* 0x000fe200078e022b */
[----:B------:R-:W-:Y:S01]  /*18b40*/  IADD3 R31, P3, P4, R31, 0x3c208c16, R28 ;  /* 0x3c208c161f1f7810 */ /* 0x000fe20007c7e01c */
[----:B------:R-:W-:Y:S01]  /*18b50*/  IMAD.IADD R41, R41, 0x1, R42 ;  /* 0x0000000129297824 */ /* 0x000fe200078e022a */
[----:B------:R-:W-:-:S02]  /*18b60*/  IADD3.X R39, PT, PT, RZ, -0x1, R39, P5, P6 ;  /* 0xffffffffff277810 */ /* 0x000fc40002fec427 */
[----:B------:R-:W-:Y:S01]  /*18b70*/  SHF.R.S32.HI R28, RZ, 0x1f, R33 ;  /* 0x0000001fff1c7819 */ /* 0x000fe20000011421 */
[----:B------:R-:W-:Y:S01]  /*18b80*/  IMAD R41, R0, -0x7e7ea7a3, R41 ;  /* 0x8181585d00297824 */ /* 0x000fe200078e0229 */
[----:B------:R-:W-:Y:S02]  /*18b90*/  IADD3.X R42, PT, PT, RZ, RZ, RZ, P2, P1 ;  /* 0x000000ffff2a7210 */ /* 0x000fe400017e24ff */
[----:B------:R-:W-:Y:S02]  /*18ba0*/  IADD3 R45, P1, P2, R38, R45, R46 ;  /* 0x0000002d262d7210 */ /* 0x000fe40007a3e02e */
[----:B------:R-:W-:Y:S02]  /*18bb0*/  SHF.R.S32.HI R38, RZ, 0x1f, R39 ;  /* 0x0000001fff267819 */ /* 0x000fe40000011427 */
[----:B------:R-:W-:Y:S01]  /*18bc0*/  IADD3 R28, P5, P6, R31, R28, -R37 ;  /* 0x0000001c1f1c7210 */ /* 0x000fe20007ebe825 */
[----:B------:R-:W-:Y:S01]  /*18bd0*/  IMAD R45, R30, 0xdf490f1, R45 ;  /* 0x0df490f11e2d7824 */ /* 0x000fe200078e022d */
[----:B------:R-:W-:-:S02]  /*18be0*/  SHF.R.S32.HI R33, RZ, 0x1f, R33 ;  /* 0x0000001fff217819 */ /* 0x000fc40000011421 */
[----:B------:R-:W-:Y:S02]  /*18bf0*/  IADD3.X R37, PT, PT, RZ, RZ, RZ, P3, P4 ;  /* 0x000000ffff257210 */ /* 0x000fe40001fe84ff */
[----:B------:R-:W-:Y:S02]  /*18c00*/  IADD3 R38, P3, P4, R43, -0x6871ca8d, R38 ;  /* 0x978e35732b267810 */ /* 0x000fe40007c7e026 */
[----:B------:R-:W-:Y:S02]  /*18c10*/  IADD3.X R33, PT, PT, RZ, -0x1, R33, P5, P6 ;  /* 0xffffffffff217810 */ /* 0x000fe40002fec421 */
[----:B------:R-:W-:Y:S02]  /*18c20*/  LOP3.LUT R43, R16, 0xb85045b6, RZ, 0xc0, !PT ;  /* 0xb85045b6102b7812 */ /* 0x000fe400078ec0ff */
[----:B------:R-:W-:Y:S02]  /*18c30*/  SHF.R.S32.HI R39, RZ, 0x1f, R39 ;  /* 0x0000001fff277819 */ /* 0x000fe40000011427 */
[----:B------:R-:W-:-:S02]  /*18c40*/  IADD3.X R40, PT, PT, RZ, RZ, RZ, P1, P2 ;  /* 0x000000ffff287210 */ /* 0x000fc40000fe44ff */
[----:B------:R-:W-:Y:S02]  /*18c50*/  IADD3 R37, P1, P2, R38, 0x6871ca8d, R37 ;  /* 0x6871ca8d26257810 */ /* 0x000fe40007a3e025 */
[----:B------:R-:W-:Y:S02]  /*18c60*/  SHF.R.S32.HI R31, RZ, 0x1f, R33 ;  /* 0x0000001fff1f7819 */ /* 0x000fe40000011421 */
[----:B------:R-:W-:Y:S02]  /*18c70*/  IADD3.X R39, PT, PT, RZ, -0x1, R39, P3, P4 ;  /* 0xffffffffff277810 */ /* 0x000fe40001fe8427 */
[----:B------:R-:W-:Y:S02]  /*18c80*/  IADD3 R14, P5, P6, R42, R43, R14 ;  /* 0x0000002b2a0e7210 */ /* 0x000fe40007ebe00e */
[----:B------:R-:W-:Y:S02]  /*18c90*/  IADD3 R26, P3, P4, R37, R31, -R26 ;  /* 0x0000001f251a7210 */ /* 0x000fe40007c7e81a */
[----:B------:R-:W-:-:S02]  /*18ca0*/  SHF.R.S32.HI R38, RZ, 0x1f, R39 ;  /* 0x0000001fff267819 */ /* 0x000fc40000011427 */
[----:B------:R-:W-:Y:S02]  /*18cb0*/  LOP3.LUT R42, R16, 0xe131a029, RZ, 0xc0, !PT ;  /* 0xe131a029102a7812 */ /* 0x000fe400078ec0ff */
[----:B------:R-:W-:Y:S02]  /*18cc0*/  IADD3.X R37, PT, PT, RZ, RZ, RZ, P5, P6 ;  /* 0x000000ffff257210 */ /* 0x000fe40002fec4ff */
[----:B------:R-:W-:Y:S02]  /*18cd0*/  SHF.R.S32.HI R31, RZ, 0x1f, R33 ;  /* 0x0000001fff1f7819 */ /* 0x000fe40000011421 */
[----:B------:R-:W-:Y:S02]  /*18ce0*/  IADD3.X R33, PT, PT, RZ, RZ, RZ, P1, P2 ;  /* 0x000000ffff217210 */ /* 0x000fe40000fe44ff */
[----:B------:R-:W-:Y:S02]  /*18cf0*/  IADD3 R38, P5, P6, R41, 0x687e956f, R38 ;  /* 0x687e956f29267810 */ /* 0x000fe40007ebe026 */
[----:B------:R-:W-:Y:S01]  /*18d00*/  IADD3 R15, P2, P1, R37, R42, R15 ;  /* 0x0000002a250f7210 */ /* 0x000fe2000795e00f */
[----:B------:R-:W-:Y:S01]  /*18d10*/  IMAD R42, R0, -0x47afba4a, R45 ;  /* 0xb85045b6002a7824 */ /* 0x000fe200078e022d */
[----:B------:R-:W-:Y:S01]  /*18d20*/  SHF.R.S32.HI R37, RZ, 0x1f, R39 ;  /* 0x0000001fff257819 */ /* 0x000fe20000011427 */
[----:B------:R-:W-:Y:S01]  /*18d30*/  IMAD R39, R36, R7, RZ ;  /* 0x0000000724277224 */ /* 0x000fe200078e02ff */
[----:B------:R-:W-:-:S02]  /*18d40*/  IADD3.X R31, PT, PT, RZ, -0x1, R31, P3, P4 ;  /* 0xffffffffff1f7810 */ /* 0x000fc40001fe841f */
[----:B------:R-:W-:Y:S01]  /*18d50*/  IADD3 R33, P3, P4, R38, -0x687e956f, R33 ;  /* 0x97816a9126217810 */ /* 0x000fe20007c7e021 */
[----:B------:R-:W-:Y:S01]  /*18d60*/  IMAD R39, R35, R32, R39 ;  /* 0x0000002023277224 */ /* 0x000fe200078e0227 */
[----:B------:R-:W-:Y:S02]  /*18d70*/  IADD3.X R38, PT, PT, RZ, -0x1, R37, P5, P6 ;  /* 0xffffffffff267810 */ /* 0x000fe40002fec425 */
[----:B------:R-:W-:Y:S02]  /*18d80*/  SHF.R.S32.HI R36, RZ, 0x1f, R31 ;  /* 0x0000001fff247819 */ /* 0x000fe4000001141f */
[----:B------:R-:W-:Y:S02]  /*18d90*/  SHF.R.S32.HI R37, RZ, 0x1f, R38 ;  /* 0x0000001fff257819 */ /* 0x000fe40000011426 */
[----:B------:R-:W-:Y:S02]  /*18da0*/  IADD3 R25, P5, P6, R33, R36, -R25 ;  /* 0x0000002421197210 */ /* 0x000fe40007ebe819 */
[----:B------:R-:W-:-:S02]  /*18db0*/  SHF.R.S32.HI R32, RZ, 0x1f, R31 ;  /* 0x0000001fff207819 */ /* 0x000fc4000001141f */
[----:B------:R-:W-:Y:S02]  /*18dc0*/  IADD3.X R31, PT, PT, RZ, RZ, RZ, P3, P4 ;  /* 0x000000ffff1f7210 */ /* 0x000fe40001fe84ff */
[----:B------:R-:W-:Y:S02]  /*18dd0*/  IADD3 R36, P3, P4, R42, 0x7e7ea7a3, R37 ;  /* 0x7e7ea7a32a247810 */ /* 0x000fe40007c7e025 */
[----:B------:R-:W-:Y:S02]  /*18de0*/  IADD3.X R32, PT, PT, RZ, -0x1, R32, P5, P6 ;  /* 0xffffffffff207810 */ /* 0x000fe40002fec420 */
[----:B------:R-:W-:Y:S01]  /*18df0*/  IADD3 R37, P5, PT, R40, R39, RZ ;  /* 0x0000002728257210 */ /* 0x000fe20007fbe0ff */
[----:B------:R-:W-:Y:S01]  /*18e00*/  IMAD R39, R23, -0x687e956f, R18 ;  /* 0x97816a9117277824 */ /* 0x000fe200078e0212 */
[----:B------:R-:W-:Y:S01]  /*18e10*/  SHF.R.S32.HI R33, RZ, 0x1f, R38 ;  /* 0x0000001fff217819 */ /* 0x000fe20000011426 */
[----:B------:R-:W-:Y:S01]  /*18e20*/  IMAD R38, R35, R7, RZ ;  /* 0x0000000723267224 */ /* 0x000fe200078e02ff */
[----:B------:R-:W-:Y:S01]  /*18e30*/  SHF.R.S32.HI R7, RZ, 0x1f, R32 ;  /* 0x0000001fff077819 */ /* 0x000fe20000011420 */
[----:B------:R-:W-:Y:S01]  /*18e40*/  IMAD R37, R30, 0x47b01102, R37 ;  /* 0x47b011021e257824 */ /* 0x000fe200078e0225 */
[----:B------:R-:W-:Y:S01]  /*18e50*/  IADD3.X R33, PT, PT, RZ, -0x1, R33, P3, P4 ;  /* 0xffffffffff217810 */ /* 0x000fe20001fe8421 */
[----:B------:R-:W-:Y:S01]  /*18e60*/  IMAD R39, R6, -0x7ff8138b, R39 ;  /* 0x8007ec7506277824 */ /* 0x000fe200078e0227 */
[----:B------:R-:W-:Y:S01]  /*18e70*/  IADD3 R31, P4, P3, R36, -0x7e7ea7a3, R31 ;  /* 0x8181585d241f7810 */ /* 0x000fe20007b9e01f */
[C---:B------:R-:W-:Y:S01]  /*18e80*/  IMAD R37, R0.reuse, -0x1ece5fd7, R37 ;  /* 0xe131a02900257824 */ /* 0x040fe200078e0225 */
[----:B------:R-:W-:Y:S01]  /*18e90*/  SHF.R.S32.HI R18, RZ, 0x1f, R33 ;  /* 0x0000001fff127819 */ /* 0x000fe20000011421 */
[----:B------:R-:W-:Y:S01]  /*18ea0*/  IMAD R36, R0, 0x30644e72, RZ ;  /* 0x30644e7200247824 */ /* 0x000fe200078e02ff */
[----:B------:R-:W-:Y:S01]  /*18eb0*/  IADD3.X R35, PT, PT, RZ, RZ, RZ, P2, P1 ;  /* 0x000000ffff237210 */ /* 0x000fe200017e24ff */
[----:B------:R-:W-:Y:S01]  /*18ec0*/  IMAD R39, R10, 0x3c208c16, R39 ;  /* 0x3c208c160a277824 */ /* 0x000fe200078e0227 */
[----:B------:R-:W-:Y:S01]  /*18ed0*/  IADD3 R22, P1, P2, R31, R7, -R22 ;  /* 0x000000071f167210 */ /* 0x000fe20007a3e816 */
[----:B------:R-:W-:Y:S01]  /*18ee0*/  IMAD.X R31, RZ, RZ, RZ, P5 ;  /* 0x000000ffff1f7224 */ /* 0x000fe200028e06ff */
[----:B------:R-:W-:-:S02]  /*18ef0*/  SHF.R.S32.HI R32, RZ, 0x1f, R32 ;  /* 0x0000001fff207819 */ /* 0x000fc40000011420 */
[----:B------:R-:W-:Y:S02]  /*18f00*/  IADD3.X R7, PT, PT, RZ, RZ, RZ, P4, P3 ;  /* 0x000000ffff077210 */ /* 0x000fe400027e64ff */
[----:B------:R-:W-:Y:S01]  /*18f10*/  IADD3 R18, P4, P3, R37, 0x47afba4a, R18 ;  /* 0x47afba4a25127810 */ /* 0x000fe20007b9e012 */
[----:B------:R-:W-:Y:S01]  /*18f20*/  IMAD R37, R23, 0x30644e72, RZ ;  /* 0x30644e7217257824 */ /* 0x000fe200078e02ff */
[----:B------:R-:W-:Y:S02]  /*18f30*/  SHF.R.S32.HI R33, RZ, 0x1f, R33 ;  /* 0x0000001fff217819 */ /* 0x000fe40000011421 */
[----:B------:R-:W-:Y:S02]  /*18f40*/  IADD3.X R32, PT, PT, RZ, -0x1, R32, P1, P2 ;  /* 0xffffffffff207810 */ /* 0x000fe40000fe4420 */
[----:B------:R-:W-:Y:S02]  /*18f50*/  IADD3 R0, P1, P2, R18, -0x47afba4a, R7 ;  /* 0xb85045b612007810 */ /* 0x000fe40007a3e007 */
[----:B------:R-:W-:-:S02]  /*18f60*/  LOP3.LUT R36, R36, 0xfffffffe, RZ, 0xc0, !PT ;  /* 0xfffffffe24247812 */ /* 0x000fc400078ec0ff */
[----:B------:R-:W-:Y:S02]  /*18f70*/  IADD3 R18, P5, PT, R39, 0x278302b9, RZ ;  /* 0x278302b927127810 */ /* 0x000fe40007fbe0ff */
[----:B------:R-:W-:Y:S02]  /*18f80*/  IADD3.X R33, PT, PT, RZ, -0x1, R33, P4, P3 ;  /* 0xffffffffff217810 */ /* 0x000fe400027e6421 */
[----:B------:R-:W-:Y:S01]  /*18f90*/  SHF.R.S32.HI R7, RZ, 0x1f, R32 ;  /* 0x0000001fff077819 */ /* 0x000fe20000011420 */
[----:B------:R-:W-:Y:S01]  /*18fa0*/  IMAD.X R30, RZ, RZ, -0x1, P5 ;  /* 0xffffffffff1e7424 */ /* 0x000fe200028e06ff */
[----:B------:R-:W-:Y:S02]  /*18fb0*/  IADD3 R36, P3, P4, R31, R36, R38 ;  /* 0x000000241f247210 */ /* 0x000fe40007c7e026 */
[----:B------:R-:W-:Y:S02]  /*18fc0*/  SHF.R.S32.HI R31, RZ, 0x1f, R33 ;  /* 0x0000001fff1f7819 */ /* 0x000fe40000011421 */
[----:B------:R-:W-:-:S02]  /*18fd0*/  IADD3 R0, P5, P6, R0, R7, -R14 ;  /* 0x0000000700007210 */ /* 0x000fc40007ebe80e */
[----:B------:R-:W-:Y:S02]  /*18fe0*/  IADD3.X R7, PT, PT, RZ, RZ, RZ, P1, P2 ;  /* 0x000000ffff077210 */ /* 0x000fe40000fe44ff */
[----:B------:R-:W-:Y:S01]  /*18ff0*/  IADD3 R14, P1, P2, R36, 0x1ece5fd7, R31 ;  /* 0x1ece5fd7240e7810 */ /* 0x000fe20007a3e01f */
[----:B------:R-:W-:Y:S01]  /*19000*/  IMAD R31, R23, -0x7e7ea7a3, R34 ;  /* 0x8181585d171f7824 */ /* 0x000fe200078e0222 */
[----:B------:R-:W-:Y:S01]  /*19010*/  SHF.R.S32.HI R32, RZ, 0x1f, R32 ;  /* 0x0000001fff207819 */ /* 0x000fe20000011420 */
[----:B------:R-:W-:Y:S01]  /*19020*/  IMAD R34, R19, 0x47b01102, RZ ;  /* 0x47b0110213227824 */ /* 0x000fe200078e02ff */
[----:B------:R-:W-:Y:S01]  /*19030*/  LOP3.LUT R36, R16, 0x30644e72, RZ, 0xc0, !PT ;  /* 0x30644e7210247812 */ /* 0x000fe200078ec0ff */
[----:B------:R-:W-:Y:S01]  /*19040*/  IMAD R31, R6, 0xc5e1a99, R31 ;  /* 0x0c5e1a99061f7824 */ /* 0x000fe200078e021f */
[----:B------:R-:W-:Y:S01]  /*19050*/  IADD3.X R32, PT, PT, RZ, -0x1, R32, P5, P6 ;  /* 0xffffffffff207810 */ /* 0x000fe20002fec420 */
[----:B------:R-:W-:Y:S01]  /*19060*/  IMAD R39, R23, -0x1ece5fd7, R34 ;  /* 0xe131a02917277824 */ /* 0x000fe200078e0222 */
[----:B------:R-:W-:Y:S01]  /*19070*/  SHF.R.S32.HI R34, RZ, 0x1f, R33 ;  /* 0x0000001fff227819 */ /* 0x000fe20000011421 */
[----:B------:R-:W-:Y:S01]  /*19080*/  IMAD R38, R10, 0x6871ca8d, R31 ;  /* 0x6871ca8d0a267824 */ /* 0x000fe200078e021f */
[----:B------:R-:W-:-:S02]  /*19090*/  IADD3 R19, P5, P6, R14, -0x1ece5fd7, R7 ;  /* 0xe131a0290e137810 */ /* 0x000fc40007ebe007 */
[----:B------:R-:W-:Y:S02]  /*190a0*/  IADD3.X R34, PT, PT, RZ, -0x1, R34, P1, P2 ;  /* 0xffffffffff227810 */ /* 0x000fe40000fe4422 */
[----:B------:R-:W-:Y:S02]  /*190b0*/  IADD3 RZ, P1, P2, R15, RZ, RZ ;  /* 0x000000ff0fff7210 */ /* 0x000fe40007a3e0ff */
[----:B------:R-:W-:Y:S02]  /*190c0*/  SHF.R.S32.HI R7, RZ, 0x1f, R30 ;  /* 0x0000001fff077819 */ /* 0x000fe4000001141e */
[----:B------:R-:W-:Y:S02]  /*190d0*/  SHF.R.S32.HI R14, RZ, 0x1f, R32 ;  /* 0x0000001fff0e7819 */ /* 0x000fe40000011420 */
[----:B------:R-:W-:Y:S02]  /*190e0*/  IADD3.X R33, PT, PT, RZ, RZ, RZ, P3, P4 ;  /* 0x000000ffff217210 */ /* 0x000fe40001fe84ff */
[----:B------:R-:W-:Y:S01]  /*190f0*/  IADD3.X R35, PT, PT, R35, R36, R11, P1, P2 ;  /* 0x0000002423237210 */ /* 0x000fe20000fe440b */
[----:B------:R-:W-:Y:S01]  /*19100*/  IMAD R11, R6, 0x681240c5, R27 ;  /* 0x681240c5060b7824 */ /* 0x000fe200078e021b */
[----:B------:R-:W-:-:S02]  /*19110*/  IADD3 R16, P3, P4, R38, -0x3c208c16, R7 ;  /* 0xc3df73ea26107810 */ /* 0x000fc40007c7e007 */
[----:B------:R-:W-:Y:S02]  /*19120*/  IADD3 R23, P1, P2, R19, R14, -R15 ;  /* 0x0000000e13177210 */ /* 0x000fe40007a3e80f */
[----:B------:R-:W-:Y:S02]  /*19130*/  SHF.R.S32.HI R32, RZ, 0x1f, R32 ;  /* 0x0000001fff207819 */ /* 0x000fe40000011420 */
[----:B------:R-:W-:Y:S01]  /*19140*/  SHF.R.S32.HI R7, RZ, 0x1f, R30 ;  /* 0x0000001fff077819 */ /* 0x000fe2000001141e */
[----:B------:R-:W-:Y:S01]  /*19150*/  IMAD R30, R10, -0x687e956f, R11 ;  /* 0x97816a910a1e7824 */ /* 0x000fe200078e020b */
[----:B------:R-:W-:Y:S02]  /*19160*/  SHF.R.S32.HI R34, RZ, 0x1f, R34 ;  /* 0x0000001fff227819 */ /* 0x000fe40000011422 */
[----:B------:R-:W-:Y:S02]  /*19170*/  IADD3.X R31, PT, PT, RZ, RZ, RZ, P5, P6 ;  /* 0x000000ffff1f7210 */ /* 0x000fe40002fec4ff */
[----:B------:R-:W-:-:S02]  /*19180*/  IADD3.X R32, PT, PT, RZ, -0x1, R32, P1, P2 ;  /* 0xffffffffff207810 */ /* 0x000fc40000fe4420 */
[----:B------:R-:W-:Y:S01]  /*19190*/  IADD3.X R27, PT, PT, RZ, -0x1, R7, P3, P4 ;  /* 0xffffffffff1b7810 */ /* 0x000fe20001fe8407 */
[----:B------:R-:W-:Y:S01]  /*191a0*/  IMAD.X R7, RZ, RZ, RZ, P0 ;  /* 0x000000ffff077224 */ /* 0x000fe200000e06ff */
[----:B------:R-:W-:Y:S01]  /*191b0*/  IADD3 R14, PT, PT, R31, R34, R33 ;  /* 0x000000221f0e7210 */ /* 0x000fe20007ffe021 */
[----:B------:R-:W-:Y:S01]  /*191c0*/  IMAD R34, R6, 0x432eb066, R39 ;  /* 0x432eb06606227824 */ /* 0x000fe200078e0227 */
[----:B------:R-:W-:Y:S02]  /*191d0*/  LOP3.LUT R31, R37, 0xfffffffe, RZ, 0xc0, !PT ;  /* 0xfffffffe251f7812 */ /* 0x000fe400078ec0ff */
[----:B------:R-:W-:Y:S01]  /*191e0*/  SHF.R.S32.HI R11, RZ, 0x1f, R32 ;  /* 0x0000001fff0b7819 */ /* 0x000fe20000011420 */
[----:B------:R-:W-:Y:S01]  /*191f0*/  IMAD.IADD R17, R17, 0x1, R34 ;  /* 0x0000000111117824 */ /* 0x000fe200078e0222 */
[----:B------:R-:W-:Y:S02]  /*19200*/  IADD3 R31, P2, P3, R7, R31, R20 ;  /* 0x0000001f071f7210 */ /* 0x000fe40007b5e014 */
[----:B------:R-:W-:Y:S01]  /*19210*/  SHF.R.S32.HI R19, RZ, 0x1f, R27 ;  /* 0x0000001fff137819 */ /* 0x000fe2000001141b */
[----:B------:R-:W-:Y:S01]  /*19220*/  IMAD R34, R10, -0x7e7ea7a3, R17 ;  /* 0x8181585d0a227824 */ /* 0x000fe200078e0211 */
[----:B------:R-:W-:Y:S01]  /*19230*/  IADD3 R20, P0, P1, R14, R11, -R35 ;  /* 0x0000000b0e147210 */ /* 0x000fe2000791e823 */
[----:B------:R-:W-:Y:S01]  /*19240*/  IMAD R31, R6, 0xdf490f1, R31 ;  /* 0x0df490f1061f7824 */ /* 0x000fe200078e021f */
[----:B------:R-:W-:-:S02]  /*19250*/  SHF.R.S32.HI R32, RZ, 0x1f, R32 ;  /* 0x0000001fff207819 */ /* 0x000fc40000011420 */
[----:B------:R-:W-:Y:S02]  /*19260*/  IADD3 R14, P6, PT, R18, -0x278302b9, RZ ;  /* 0xd87cfd47120e7810 */ /* 0x000fe40007fde0ff */
[----:B------:R-:W-:Y:S02]  /*19270*/  IADD3 R19, P4, P5, R30, -0x6871ca8d, R19 ;  /* 0x978e35731e137810 */ /* 0x000fe40007d9e013 */
[----:B------:R-:W-:Y:S01]  /*19280*/  SHF.R.S32.HI R27, RZ, 0x1f, R27 ;  /* 0x0000001fff1b7819 */ /* 0x000fe2000001141b */
[----:B------:R-:W-:Y:S01]  /*19290*/  IMAD.X R7, RZ, RZ, RZ, P6 ;  /* 0x000000ffff077224 */ /* 0x000fe200030e06ff */
[----:B------:R-:W-:Y:S02]  /*192a0*/  IADD3.X R32, PT, PT, RZ, -0x1, R32, P0, P1 ;  /* 0xffffffffff207810 */ /* 0x000fe400007e2420 */
[----:B------:R-:W-:Y:S02]  /*192b0*/  IADD3.X R27, PT, PT, RZ, -0x1, R27, P4, P5 ;  /* 0xffffffffff1b7810 */ /* 0x000fe400027ea41b */
[----:B------:R-:W-:-:S02]  /*192c0*/  LOP3.LUT R18, R32, 0xd87cfd47, RZ, 0xc0, !PT ;  /* 0xd87cfd4720127812 */ /* 0x000fc400078ec0ff */
[----:B------:R-:W-:Y:S02]  /*192d0*/  IADD3.X R17, PT, PT, RZ, RZ, RZ, P2, P3 ;  /* 0x000000ffff117210 */ /* 0x000fe400017e64ff */
[----:B------:R-:W-:Y:S02]  /*192e0*/  IADD3 R15, P4, P5, R7, 0x3c208c16, R16 ;  /* 0x3c208c16070f7810 */ /* 0x000fe40007d9e010 */
[----:B------:R-:W-:Y:S02]  /*192f0*/  SHF.R.S32.HI R11, RZ, 0x1f, R27 ;  /* 0x0000001fff0b7819 */ /* 0x000fe4000001141b */
[----:B------:R-:W-:Y:S02]  /*19300*/  IADD3 R16, P3, PT, R18, R29, RZ ;  /* 0x0000001d12107210 */ /* 0x000fe40007f7e0ff */
[----:B------:R-:W-:Y:S02]  /*19310*/  IADD3 R30, P0, PT, R17, R24, RZ ;  /* 0x00000018111e7210 */ /* 0x000fe40007f1e0ff */
[----:B------:R-:W-:-:S02]  /*19320*/  IADD3.X R18, PT, PT, RZ, RZ, RZ, P4, P5 ;  /* 0x000000ffff127210 */ /* 0x000fc400027ea4ff */
[----:B------:R-:W-:Y:S01]  /*19330*/  IADD3 R24, P2, P1, R34, 0x687e956f, R11 ;  /* 0x687e956f22187810 */ /* 0x000fe2000795e00b */
[----:B------:R-:W-:Y:S01]  /*19340*/  IMAD R34, R10, -0x47afba4a, R31 ;  /* 0xb85045b60a227824 */ /* 0x000fe200078e021f */
[----:B------:R-:W-:Y:S02]  /*19350*/  SHF.R.S32.HI R27, RZ, 0x1f, R27 ;  /* 0x0000001fff1b7819 */ /* 0x000fe4000001141b */
[----:B------:R-:W-:Y:S02]  /*19360*/  LOP3.LUT R7, R32, 0x3c208c16, RZ, 0xc0, !PT ;  /* 0x3c208c1620077812 */ /* 0x000fe400078ec0ff */
[----:B------:R-:W-:Y:S02]  /*19370*/  IADD3.X R11, PT, PT, RZ, RZ, RZ, P3, !PT ;  /* 0x000000ffff0b7210 */ /* 0x000fe40001ffe4ff */
[----:B------:R-:W-:Y:S02]  /*19380*/  IADD3 R18, P3, P4, R19, 0x6871ca8d, R18 ;  /* 0x6871ca8d13127810 */ /* 0x000fe40007c7e012 */
[----:B------:R-:W-:-:S02]  /*19390*/  IADD3.X R27, PT, PT, RZ, -0x1, R27, P2, P1 ;  /* 0xffffffffff1b7810 */ /* 0x000fc400017e241b */
[----:B------:R-:W-:Y:S02]  /*193a0*/  IADD3 R17, P1, P2, R11, R7, R28 ;  /* 0x000000070b117210 */ /* 0x000fe40007a3e01c */
[----:B------:R-:W-:Y:S02]  /*193b0*/  IADD3.X R7, PT, PT, RZ, RZ, RZ, P3, P4 ;  /* 0x000000ffff077210 */ /* 0x000fe40001fe84ff */
[----:B------:R-:W-:Y:S02]  /*193c0*/  LOP3.LUT R29, R32, 0x6871ca8d, RZ, 0xc0, !PT ;  /* 0x6871ca8d201d7812 */ /* 0x000fe400078ec0ff */
[----:B------:R-:W-:Y:S02]  /*193d0*/  IADD3.X R28, PT, PT, RZ, RZ, RZ, P1, P2 ;  /* 0x000000ffff1c7210 */ /* 0x000fe40000fe44ff */
[----:B------:R-:W-:Y:S02]  /*193e0*/  SHF.R.S32.HI R11, RZ, 0x1f, R27 ;  /* 0x0000001fff0b7819 */ /* 0x000fe4000001141b */
[----:B------:R-:W-:Y:S01]  /*193f0*/  IADD3 R19, P5, P6, R24, -0x687e956f, R7 ;  /* 0x97816a9118137810 */ /* 0x000fe20007ebe007 */
[----:B------:R-:W-:Y:S01]  /*19400*/  IMAD R7, R6, 0x47b01102, RZ ;  /* 0x47b0110206077824 */ /* 0x000fe200078e02ff */
[----:B------:R-:W-:Y:S01]  /*19410*/  IADD3 R6, P1, P2, R28, R29, R26 ;  /* 0x0000001d1c067210 */ /* 0x000fe20007a3e01a */
[----:B------:R-:W-:Y:S01]  /*19420*/  IMAD R29, R10, 0x30644e72, RZ ;  /* 0x30644e720a1d7824 */ /* 0x000fe200078e02ff */
[----:B------:R-:W-:-:S02]  /*19430*/  IADD3 R11, P3, P4, R34, 0x7e7ea7a3, R11 ;  /* 0x7e7ea7a3220b7810 */ /* 0x000fc40007c7e00b */
[----:B------:R-:W-:Y:S01]  /*19440*/  SHF.R.S32.HI R26, RZ, 0x1f, R27 ;  /* 0x0000001fff1a7819 */ /* 0x000fe2000001141b */
[----:B------:R-:W-:Y:S01]  /*19450*/  IMAD R27, R10, -0x1ece5fd7, R7 ;  /* 0xe131a0290a1b7824 */ /* 0x000fe200078e0207 */
[----:B------:R-:W-:Y:S02]  /*19460*/  IADD3.X R10, PT, PT, RZ, RZ, RZ, P5, P6 ;  /* 0x000000ffff0a7210 */ /* 0x000fe40002fec4ff */
[----:B------:R-:W-:Y:S01]  /*19470*/  IADD3.X R26, PT, PT, RZ, -0x1, R26, P3, P4 ;  /* 0xffffffffff1a7810 */ /* 0x000fe20001fe841a */
[----:B------:R-:W-:Y:S01]  /*19480*/  IMAD.IADD R27, R30, 0x1, R27 ;  /* 0x000000011e1b7824 */ /* 0x000fe200078e021b */
[----:B------:R-:W-:Y:S02]  /*19490*/  LOP3.LUT R28, R32, 0x97816a91, RZ, 0xc0, !PT ;  /* 0x97816a91201c7812 */ /* 0x000fe400078ec0ff */
[----:B------:R-:W-:Y:S02]  /*194a0*/  IADD3.X R7, PT, PT, RZ, RZ, RZ, P1, P2 ;  /* 0x000000ffff077210 */ /* 0x000fe40000fe44ff */
[----:B------:R-:W-:Y:S01]  /*194b0*/  IADD3 R10, P1, P2, R11, -0x7e7ea7a3, R10 ;  /* 0x8181585d0b0a7810 */ /* 0x000fe20007a3e00a */
[----:B------:R-:W-:Y:S01]  /*194c0*/  IMAD.X R11, RZ, RZ, RZ, P0 ;  /* 0x000000ffff0b7224 */ /* 0x000fe200000e06ff */
[----:B------:R-:W-:-:S02]  /*194d0*/  SHF.R.S32.HI R24, RZ, 0x1f, R26 ;  /* 0x0000001fff187819 */ /* 0x000fc4000001141a */
[----:B------:R-:W-:Y:S02]  /*194e0*/  IADD3 R7, P4, P5, R7, R28, R25 ;  /* 0x0000001c07077210 */ /* 0x000fe40007d9e019 */
[----:B------:R-:W-:Y:S02]  /*194f0*/  LOP3.LUT R28, R29, 0xfffffffe, RZ, 0xc0, !PT ;  /* 0xfffffffe1d1c7812 */ /* 0x000fe400078ec0ff */
[----:B------:R-:W-:Y:S02]  /*19500*/  IADD3 R24, P0, P3, R27, 0x47afba4a, R24 ;  /* 0x47afba4a1b187810 */ /* 0x000fe40007b1e018 */
[----:B------:R-:W-:Y:S02]  /*19510*/  SHF.R.S32.HI R25, RZ, 0x1f, R26 ;  /* 0x0000001fff197819 */ /* 0x000fe4000001141a */
[----:B------:R-:W-:Y:S01]  /*19520*/  IADD3.X R29, PT, PT, RZ, RZ, RZ, P4, P5 ;  /* 0x000000ffff1d7210 */ /* 0x000fe200027ea4ff */
[----:B------:R-:W0:Y:S01]  /*19530*/  LDC.64 R26, c[0x0][0x390] ;  /* 0x0000e400ff1a7b82 */ /* 0x000e220000000a00 */
[----:B------:R-:W-:-:S02]  /*19540*/  IADD3 R28, P5, P6, R11, R28, R21 ;  /* 0x0000001c0b1c7210 */ /* 0x000fc40007ebe015 */
[----:B------:R-:W-:Y:S02]  /*19550*/  LOP3.LUT R21, R32, 0x8181585d, RZ, 0xc0, !PT ;  /* 0x8181585d20157812 */ /* 0x000fe400078ec0ff */
[----:B------:R-:W-:Y:S02]  /*19560*/  IADD3.X R25, PT, PT, RZ, -0x1, R25, P0, P3 ;  /* 0xffffffffff197810 */ /* 0x000fe400007e6419 */
[----:B------:R-:W-:Y:S02]  /*19570*/  IADD3.X R11, PT, PT, RZ, RZ, RZ, P1, P2 ;  /* 0x000000ffff0b7210 */ /* 0x000fe40000fe44ff */
[----:B------:R-:W-:Y:S02]  /*19580*/  IADD3 R22, P1, P2, R29, R21, R22 ;  /* 0x000000151d167210 */ /* 0x000fe40007a3e016 */
[----:B------:R-:W-:Y:S02]  /*19590*/  SHF.R.S32.HI R21, RZ, 0x1f, R25 ;  /* 0x0000001fff157819 */ /* 0x000fe40000011419 */
[----:B------:R-:W-:-:S02]  /*195a0*/  IADD3 R11, P3, P4, R24, -0x47afba4a, R11 ;  /* 0xb85045b6180b7810 */ /* 0x000fc40007c7e00b */
[----:B------:R-:W-:Y:S02]  /*195b0*/  IADD3.X R30, PT, PT, RZ, RZ, RZ, P1, P2 ;  /* 0x000000ffff1e7210 */ /* 0x000fe40000fe44ff */
[----:B------:R-:W-:Y:S02]  /*195c0*/  LOP3.LUT R24, R32, 0xe131a029, RZ, 0xc0, !PT ;  /* 0xe131a02920187812 */ /* 0x000fe400078ec0ff */
[----:B------:R-:W-:Y:S02]  /*195d0*/  IADD3 R21, P1, P2, R28, 0x1ece5fd7, R21 ;  /* 0x1ece5fd71c157810 */ /* 0x000fe40007a3e015 */
[----:B------:R-:W-:Y:S02]  /*195e0*/  SHF.R.S32.HI R25, RZ, 0x1f, R25 ;  /* 0x0000001fff197819 */ /* 0x000fe40000011419 */
[----:B------:R-:W-:Y:S01]  /*195f0*/  IADD3 RZ, P0, PT, RZ, R28, RZ ;  /* 0x0000001cffff7210 */ /* 0x000fe20007f1e0ff */
[----:B0-----:R-:W-:Y:S01]  /*19600*/  STG.E.64 desc[UR4][R26.64+0x40], R14 ;  /* 0x0000400e1a007986 */ /* 0x001fe2000c101b04 */
[----:B------:R-:W-:-:S02]  /*19610*/  LOP3.LUT R31, R32, 0xb85045b6, RZ, 0xc0, !PT ;  /* 0xb85045b6201f7812 */ /* 0x000fc400078ec0ff */
[----:B------:R-:W-:Y:S01]  /*19620*/  IADD3.X R28, PT, PT, RZ, RZ, RZ, P5, P6 ;  /* 0x000000ffff1c7210 */ /* 0x000fe20002fec4ff */
[----:B------:R-:W-:Y:S01]  /*19630*/  STG.E.64 desc[UR4][R26.64+0x48], R18 ;  /* 0x000048121a007986 */ /* 0x000fe2000c101b04 */
[----:B------:R-:W-:Y:S02]  /*19640*/  IADD3 R29, P5, P6, R24, R23, RZ ;  /* 0x00000017181d7210 */ /* 0x000fe40007ebe0ff */
[----:B------:R-:W-:Y:S01]  /*19650*/  IADD3.X R24, PT, PT, RZ, RZ, RZ, P3, P4 ;  /* 0x000000ffff187210 */ /* 0x000fe20001fe84ff */
[----:B------:R-:W-:Y:S01]  /*19660*/  STG.E.64 desc[UR4][R26.64+0x50], R10 ;  /* 0x0000500a1a007986 */ /* 0x000fe2000c101b04 */
[----:B------:R-:W-:Y:S02]  /*19670*/  IADD3.X R25, PT, PT, RZ, -0x1, R25, P1, P2 ;  /* 0xffffffffff197810 */ /* 0x000fe40000fe4419 */
[----:B------:R-:W-:Y:S01]  /*19680*/  IADD3 R23, P3, P4, R30, R31, R0 ;  /* 0x0000001f1e177210 */ /* 0x000fe20007c7e000 */
[----:B------:R-:W-:Y:S01]  /*19690*/  STG.E.64 desc[UR4][R26.64], R2 ;  /* 0x000000021a007986 */ /* 0x000fe2000c101b04 */
[----:B------:R-:W-:-:S02]  /*196a0*/  LOP3.LUT R31, R32, 0x30644e72, RZ, 0xc0, !PT ;  /* 0x30644e72201f7812 */ /* 0x000fc400078ec0ff */
[----:B------:R-:W-:Y:S01]  /*196b0*/  LEA.HI.X.SX32 R0, R25, R28, 0x1, P0 ;  /* 0x0000001c19007211 */ /* 0x000fe200000f0eff */
[----:B------:R-:W-:Y:S01]  /*196c0*/  STG.E.64 desc[UR4][R26.64+0x8], R4 ;  /* 0x000008041a007986 */ /* 0x000fe2000c101b04 */
[----:B------:R-:W-:Y:S02]  /*196d0*/  IADD3 R24, P1, P2, RZ, R21, R24 ;  /* 0x00000015ff187210 */ /* 0x000fe40007a3e018 */
[----:B------:R-:W-:Y:S01]  /*196e0*/  IADD3.X R28, PT, PT, RZ, RZ, RZ, P3, P4 ;  /* 0x000000ffff1c7210 */ /* 0x000fe20001fe84ff */
[----:B------:R-:W-:Y:S01]  /*196f0*/  STG.E.64 desc[UR4][R26.64+0x10], R12 ;  /* 0x0000100c1a007986 */ /* 0x000fe2000c101b04 */
[----:B------:R-:W-:Y:S02]  /*19700*/  IADD3.X R21, PT, PT, RZ, R20, R31, P5, P6 ;  /* 0x00000014ff157210 */ /* 0x000fe40002fec41f */
[----:B------:R-:W-:Y:S01]  /*19710*/  IADD3 R24, P3, PT, R24, -0x1ece5fd7, RZ ;  /* 0xe131a02918187810 */ /* 0x000fe20007f7e0ff */
[----:B------:R-:W-:Y:S01]  /*19720*/  STG.E.64 desc[UR4][R26.64+0x18], R8 ;  /* 0x000018081a007986 */ /* 0x000fe2000c101b04 */
[----:B------:R-:W-:-:S02]  /*19730*/  IADD3.X R0, PT, PT, R0, RZ, RZ, P1, P2 ;  /* 0x000000ff00007210 */ /* 0x000fc40000fe44ff */
[----:B------:R-:W-:Y:S01]  /*19740*/  IADD3 R20, P0, PT, R29, R28, RZ ;  /* 0x0000001c1d147210 */ /* 0x000fe20007f1e0ff */
[----:B------:R-:W-:Y:S02]  /*19750*/  STG.E.64 desc[UR4][R26.64+0x20], R16 ;  /* 0x000020101a007986 */ /* 0x000fe4000c101b04 */
[----:B------:R-:W-:Y:S02]  /*19760*/  IMAD.X R25, RZ, RZ, R0, P3 ;  /* 0x000000ffff197224 */ /* 0x000fe400018e0600 */
[----:B------:R-:W-:Y:S01]  /*19770*/  IMAD.X R21, RZ, RZ, R21, P0 ;  /* 0x000000ffff157224 */ /* 0x000fe200000e0615 */
[----:B------:R-:W-:Y:S04]  /*19780*/  STG.E.64 desc[UR4][R26.64+0x28], R6 ;  /* 0x000028061a007986 */ /* 0x000fe8000c101b04 */
[----:B------:R-:W-:Y:S04]  /*19790*/  STG.E.64 desc[UR4][R26.64+0x58], R24 ;  /* 0x000058181a007986 */ /* 0x000fe8000c101b04 */
[----:B------:R-:W-:Y:S04]  /*197a0*/  STG.E.64 desc[UR4][R26.64+0x30], R22 ;  /* 0x000030161a007986 */ /* 0x000fe8000c101b04 */
[----:B------:R-:W-:Y:S01]  /*197b0*/  STG.E.64 desc[UR4][R26.64+0x38], R20 ;  /* 0x000038141a007986 */ /* 0x000fe2000c101b04 */
[----:B------:R-:W-:Y:S05]  /*197c0*/  EXIT ;  /* 0x000000000000794d */ /* 0x000fea0003800000 */
.L_x_11:
        /* <DEDUP_REMOVED lines=11> */
.L_x_20:


//--------------------- .text.g1_dbl              --------------------------
	.section	.text.g1_dbl,"ax",@progbits
	.align	128
        .global         g1_dbl
        .type           g1_dbl,@function
        .size           g1_dbl,(.L_x_21 - g1_dbl)
        .other          g1_dbl,@"STO_CUDA_ENTRY STV_DEFAULT"
g1_dbl:
.text.g1_dbl:
        /* <DEDUP_REMOVED lines=12> */
[----:B------:R-:W0:Y:S01]  /*00c0*/  LDC.64 R2, c[0x0][0x388] ;  /* 0x0000e200ff027b82 */ /* 0x000e220000000a00 */
[----:B------:R-:W-:Y:S02]  /*00d0*/  IMAD.MOV.U32 R4, RZ, RZ, -0x3a70f263 ;  /* 0xc58f0d9dff047424 */ /* 0x000fe400078e00ff */
        /* <DEDUP_REMOVED lines=20> */
.L_x_12:
[----:B------:R-:W2:Y:S04]  /*0220*/  LDG.E.64 R24, desc[UR4][R26.64] ;  /* 0x000000041a187981 */ /* 0x000ea8000c1e1b00 */
[----:B------:R-:W3:Y:S04]  /*0230*/  LDG.E.64 R18, desc[UR4][R26.64+0x18] ;  /* 0x000018041a127981 */ /* 0x000ee8000c1e1b00 */
[----:B------:R-:W3:Y:S04]  /*0240*/  LDG.E.64 R20, desc[UR4][R26.64+0x10] ;  /* 0x000010041a147981 */ /* 0x000ee8000c1e1b00 */
[----:B------:R-:W4:Y:S04]  /*0250*/  LDG.E.64 R28, desc[UR4][R26.64+0x8] ;  /* 0x000008041a1c7981 */ /* 0x000f28000c1e1b00 */
[----:B------:R-:W5:Y:S04]  /*0260*/  LDG.E.64 R2, desc[UR4][R26.64+0x20] ;  /* 0x000020041a027981 */ /* 0x000f68000c1e1b00 */
[----:B------:R-:W5:Y:S04]  /*0270*/  LDG.E.64 R8, desc[UR4][R26.64+0x28] ;  /* 0x000028041a087981 */ /* 0x000f68000c1e1b00 */
[----:B------:R-:W5:Y:S04]  /*0280*/  LDG.E.64 R12, desc[UR4][R26.64+0x30] ;  /* 0x000030041a0c7981 */ /* 0x000f68000c1e1b00 */
[----:B------:R0:W5:Y:S01]  /*0290*/  LDG.E.64 R4, desc[UR4][R26.64+0x38] ;  /* 0x000038041a047981 */ /* 0x000162000c1e1b00 */
[----:B--2---:R-:W-:-:S02]  /*02a0*/  IMAD R0, R24, R25, RZ ;  /* 0x0000001918007224 */ /* 0x004fc400078e02ff */
[----:B------:R-:W-:Y:S02]  /*02b0*/  IMAD R23, R24, R24, RZ ;  /* 0x0000001818177224 */ /* 0x000fe400078e02ff */
[----:B------:R-:W-:Y:S02]  /*02c0*/  IMAD.SHL.U32 R0, R0, 0x2, RZ ;  /* 0x0000000200007824 */ /* 0x000fe400078e00ff */
[----:B------:R-:W-:-:S04]  /*02d0*/  IMAD.WIDE.U32 R30, R23, -0x1b799c77, RZ ;  /* 0xe4866389171e7825 */ /* 0x000fc800078e00ff */
[----:B------:R-:W-:Y:S02]  /*02e0*/  IMAD R0, R0, -0x1b799c77, RZ ;  /* 0xe486638900007824 */ /* 0x000fe400078e02ff */
[----:B---3--:R-:W-:Y:S02]  /*02f0*/  IMAD R32, R19, R21, RZ ;  /* 0x0000001513207224 */ /* 0x008fe400078e02ff */
[----:B------:R-:W-:Y:S02]  /*0300*/  IMAD R30, R23, -0x782df87e, R0 ;  /* 0x87d20782171e7824 */ /* 0x000fe400078e0200 */
[----:B------:R-:W-:Y:S02]  /*0310*/  IMAD R0, R18, R19, RZ ;  /* 0x0000001312007224 */ /* 0x000fe400078e02ff */
[----:B------:R-:W-:Y:S01]  /*0320*/  IMAD.IADD R22, R31, 0x1, R30 ;  /* 0x000000011f167824 */ /* 0x000fe200078e021e */
[----:B------:R-:W-:Y:S01]  /*0330*/  SHF.L.W.U32.HI R30, R32, 0x1, RZ ;  /* 0x00000001201e7819 */ /* 0x000fe20000010eff */
[----:B------:R-:W-:-:S02]  /*0340*/  IMAD.SHL.U32 R31, R0, 0x2, RZ ;  /* 0x00000002001f7824 */ /* 0x000fc400078e00ff */
[----:B----4-:R-:W-:Y:S02]  /*0350*/  IMAD R41, R28, R24, RZ ;  /* 0x000000181c297224 */ /* 0x010fe400078e02ff */
[-C--:B0-----:R-:W-:Y:S01]  /*0360*/  IMAD R27, R29, R18.reuse, RZ ;  /* 0x000000121d1b7224 */ /* 0x081fe200078e02ff */
[----:B------:R-:W-:Y:S01]  /*0370*/  LOP3.LUT R30, R30, R31, RZ, 0xfc, !PT ;  /* 0x0000001f1e1e7212 */ /* 0x000fe200078efcff */
[----:B------:R-:W-:Y:S02]  /*0380*/  IMAD R33, R19, R29, RZ ;  /* 0x0000001d13217224 */ /* 0x000fe400078e02ff */
[----:B------:R-:W-:Y:S02]  /*0390*/  IMAD R31, R21, R18, RZ ;  /* 0x00000012151f7224 */ /* 0x000fe400078e02ff */
[----:B------:R-:W-:Y:S02]  /*03a0*/  IMAD.SHL.U32 R26, R41, 0x2, RZ ;  /* 0x00000002291a7824 */ /* 0x000fe400078e00ff */
[----:B------:R-:W-:-:S02]  /*03b0*/  IMAD R27, R28, R19, R27 ;  /* 0x000000131c1b7224 */ /* 0x000fc400078e021b */
[----:B------:R-:W-:Y:S01]  /*03c0*/  IMAD R0, R20, R18, R33 ;  /* 0x0000001214007224 */ /* 0x000fe200078e0221 */
[----:B------:R-:W-:Y:S01]  /*03d0*/  LOP3.LUT R26, R26, 0xfffffffe, RZ, 0xc0, !PT ;  /* 0xfffffffe1a1a7812 */ /* 0x000fe200078ec0ff */
[----:B------:R-:W-:Y:S02]  /*03e0*/  IMAD R33, R20, R19, R31 ;  /* 0x0000001314217224 */ /* 0x000fe400078e021f */
[----:B------:R-:W-:Y:S01]  /*03f0*/  IMAD R35, R25, R25, RZ ;  /* 0x0000001919237224 */ /* 0x000fe200078e02ff */
[----:B------:R-:W-:Y:S01]  /*0400*/  SHF.L.W.U32.HI R36, R27, 0x1, R0 ;  /* 0x000000011b247819 */ /* 0x000fe20000010e00 */
[----:B------:R-:W-:Y:S01]  /*0410*/  IMAD R37, R21, R21, RZ ;  /* 0x0000001515257224 */ /* 0x000fe200078e02ff */
[----:B------:R-:W-:Y:S01]  /*0420*/  SHF.L.W.U32.HI R31, R33, 0x1, R32 ;  /* 0x00000001211f7819 */ /* 0x000fe20000010e20 */
[-C--:B------:R-:W-:Y:S01]  /*0430*/  IMAD R39, R21, R25.reuse, RZ ;  /* 0x0000001915277224 */ /* 0x080fe200078e02ff */
[----:B------:R-:W-:Y:S01]  /*0440*/  SHF.L.W.U32.HI R0, R0, 0x1, R33 ;  /* 0x0000000100007819 */ /* 0x000fe20000010e21 */
[----:B------:R-:W-:Y:S01]  /*0450*/  IMAD R33, R25, R28, RZ ;  /* 0x0000001c19217224 */ /* 0x000fe200078e02ff */
[----:B------:R-:W-:Y:S01]  /*0460*/  IADD3 R26, P0, PT, R35, R26, RZ ;  /* 0x0000001a231a7210 */ /* 0x000fe20007f1e0ff */
[-C--:B------:R-:W-:Y:S01]  /*0470*/  IMAD R35, R29, R25.reuse, RZ ;  /* 0x000000191d237224 */ /* 0x080fe200078e02ff */
[----:B------:R-:W-:Y:S01]  /*0480*/  IADD3 R36, P1, PT, R37, R36, RZ ;  /* 0x0000002425247210 */ /* 0x000fe20007f3e0ff */
[----:B------:R-:W-:-:S02]  /*0490*/  IMAD R37, R20, R25, RZ ;  /* 0x0000001914257224 */ /* 0x000fc400078e02ff */
[-C--:B------:R-:W-:Y:S02]  /*04a0*/  IMAD R43, R25, R18.reuse, RZ ;  /* 0x00000012192b7224 */ /* 0x080fe400078e02ff */
[C---:B------:R-:W-:Y:S02]  /*04b0*/  IMAD R39, R24.reuse, R18, R39 ;  /* 0x0000001218277224 */ /* 0x040fe400078e0227 */
[C---:B------:R-:W-:Y:S02]  /*04c0*/  IMAD R32, R24.reuse, R29, R33 ;  /* 0x0000001d18207224 */ /* 0x040fe400078e0221 */
[CC--:B------:R-:W-:Y:S02]  /*04d0*/  IMAD R35, R24.reuse, R20.reuse, R35 ;  /* 0x0000001418237224 */ /* 0x0c0fe400078e0223 */
[C---:B------:R-:W-:Y:S01]  /*04e0*/  IMAD R38, R24.reuse, R21, R37 ;  /* 0x0000001518267224 */ /* 0x040fe200078e0225 */
[----:B------:R-:W-:Y:S01]  /*04f0*/  SHF.L.U64.HI R41, R41, 0x1, R32 ;  /* 0x0000000129297819 */ /* 0x000fe20000010220 */
[----:B------:R-:W-:Y:S01]  /*0500*/  IMAD R43, R24, R19, R43 ;  /* 0x00000013182b7224 */ /* 0x000fe200078e022b */
[----:B------:R-:W-:Y:S01]  /*0510*/  SHF.L.W.U32.HI R37, R32, 0x1, R35 ;  /* 0x0000000120257819 */ /* 0x000fe20000010e23 */
[-C--:B------:R-:W-:Y:S01]  /*0520*/  IMAD R39, R28, R20.reuse, R39 ;  /* 0x000000141c277224 */ /* 0x080fe200078e0227 */
[----:B------:R-:W-:Y:S01]  /*0530*/  SHF.L.W.U32.HI R34, R35, 0x1, R38 ;  /* 0x0000000123227819 */ /* 0x000fe20000010e26 */
[----:B------:R-:W-:-:S02]  /*0540*/  IMAD R43, R29, R20, R43 ;  /* 0x000000141d2b7224 */ /* 0x000fc400078e022b */
[----:B------:R-:W-:Y:S01]  /*0550*/  IMAD R45, R19, R25, RZ ;  /* 0x00000019132d7224 */ /* 0x000fe200078e02ff */
[----:B------:R-:W-:Y:S01]  /*0560*/  SHF.L.W.U32.HI R32, R38, 0x1, R39 ;  /* 0x0000000126207819 */ /* 0x000fe20000010e27 */
[C---:B------:R-:W-:Y:S02]  /*0570*/  IMAD R47, R29.reuse, R29, RZ ;  /* 0x0000001d1d2f7224 */ /* 0x040fe400078e02ff */
[-C--:B------:R-:W-:Y:S02]  /*0580*/  IMAD R40, R28, R21.reuse, R43 ;  /* 0x000000151c287224 */ /* 0x080fe400078e022b */
[----:B------:R-:W-:Y:S01]  /*0590*/  IMAD R45, R29, R21, R45 ;  /* 0x000000151d2d7224 */ /* 0x000fe200078e022d */
[----:B------:R-:W-:Y:S01]  /*05a0*/  IADD3 R32, P2, PT, R32, R47, RZ ;  /* 0x0000002f20207210 */ /* 0x000fe20007f5e0ff */
[C---:B------:R-:W-:Y:S01]  /*05b0*/  IMAD R38, R28.reuse, R28, R37 ;  /* 0x0000001c1c267224 */ /* 0x040fe200078e0225 */
[----:B------:R-:W-:Y:S01]  /*05c0*/  SHF.L.W.U32.HI R33, R39, 0x1, R40 ;  /* 0x0000000127217819 */ /* 0x000fe20000010e28 */
[----:B------:R-:W-:-:S02]  /*05d0*/  IMAD R42, R28, R29, RZ ;  /* 0x0000001d1c2a7224 */ /* 0x000fc400078e02ff */
[C---:B------:R-:W-:Y:S02]  /*05e0*/  IMAD R43, R23.reuse, 0x432eb066, R34 ;  /* 0x432eb066172b7824 */ /* 0x040fe400078e0222 */
[----:B------:R-:W-:Y:S02]  /*05f0*/  IMAD.X R37, RZ, RZ, RZ, P1 ;  /* 0x000000ffff257224 */ /* 0x000fe400008e06ff */
[----:B------:R-:W-:Y:S02]  /*0600*/  IMAD.X R34, RZ, RZ, RZ, P0 ;  /* 0x000000ffff227224 */ /* 0x000fe400000e06ff */
[----:B------:R-:W-:Y:S01]  /*0610*/  IMAD R45, R28, R18, R45 ;  /* 0x000000121c2d7224 */ /* 0x000fe200078e022d */
[----:B------:R-:W-:Y:S01]  /*0620*/  IADD3 R0, P1, PT, R0, R37, RZ ;  /* 0x0000002500007210 */ /* 0x000fe20007f3e0ff */
[----:B------:R-:W-:Y:S01]  /*0630*/  IMAD.U32 R39, R42, 0x2, R43 ;  /* 0x000000022a277824 */ /* 0x000fe200078e002b */
[----:B------:R-:W-:Y:S01]  /*0640*/  IADD3 R34, P0, PT, R34, R41, RZ ;  /* 0x0000002922227210 */ /* 0x000fe20007f1e0ff */
[----:B------:R-:W-:Y:S01]  /*0650*/  IMAD R43, R23, 0x681240c5, R38 ;  /* 0x681240c5172b7824 */ /* 0x000fe200078e0226 */
[----:B------:R-:W-:Y:S01]  /*0660*/  SHF.L.W.U32.HI R27, R45, 0x1, R27 ;  /* 0x000000012d1b7819 */ /* 0x000fe20000010e1b */
[----:B------:R-:W-:Y:S01]  /*0670*/  IMAD R37, R23, -0x7ff8138b, R26 ;  /* 0x8007ec7517257824 */ /* 0x000fe200078e021a */
[----:B------:R-:W-:Y:S01]  /*0680*/  SHF.L.W.U32.HI R35, R40, 0x1, R45 ;  /* 0x0000000128237819 */ /* 0x000fe20000010e2d */
[----:B------:R-:W-:-:S02]  /*0690*/  IMAD.X R26, RZ, RZ, RZ, P2 ;  /* 0x000000ffff1a7224 */ /* 0x000fc400010e06ff */
[----:B------:R-:W-:Y:S02]  /*06a0*/  IMAD R45, R22, -0x687e956f, R43 ;  /* 0x97816a91162d7824 */ /* 0x000fe400078e022b */
[----:B------:R-:W-:Y:S02]  /*06b0*/  IMAD R43, R23, 0xdf490f1, R32 ;  /* 0x0df490f1172b7824 */ /* 0x000fe400078e0220 */
[----:B------:R-:W-:Y:S01]  /*06c0*/  IMAD.X R32, RZ, RZ, RZ, P0 ;  /* 0x000000ffff207224 */ /* 0x000fe200000e06ff */
[----:B------:R-:W-:Y:S01]  /*06d0*/  IADD3 R26, P0, PT, R33, R26, RZ ;  /* 0x0000001a211a7210 */ /* 0x000fe20007f1e0ff */
[C---:B------:R-:W-:Y:S02]  /*06e0*/  IMAD R41, R23.reuse, 0xc5e1a99, R34 ;  /* 0x0c5e1a9917297824 */ /* 0x040fe400078e0222 */
[----:B------:R-:W-:Y:S02]  /*06f0*/  IMAD R23, R23, 0x47b01102, RZ ;  /* 0x47b0110217177824 */ /* 0x000fe400078e02ff */
[----:B-----5:R-:W-:-:S02]  /*0700*/  IMAD R33, R8, R2, RZ ;  /* 0x0000000208217224 */ /* 0x020fc400078e02ff */
[----:B------:R-:W-:Y:S02]  /*0710*/  IMAD.IADD R34, R32, 0x1, R45 ;  /* 0x0000000120227824 */ /* 0x000fe400078e022d */
[----:B------:R-:W-:Y:S02]  /*0720*/  IMAD R45, R22, -0x1ece5fd7, R23 ;  /* 0xe131a029162d7824 */ /* 0x000fe400078e0217 */
[----:B------:R-:W-:Y:S02]  /*0730*/  IMAD R32, R20, R20, R35 ;  /* 0x0000001414207224 */ /* 0x000fe400078e0223 */
[----:B------:R-:W-:Y:S02]  /*0740*/  IMAD R42, R22, 0x30644e72, RZ ;  /* 0x30644e72162a7824 */ /* 0x000fe400078e02ff */
[----:B------:R-:W-:Y:S02]  /*0750*/  IMAD.X R23, RZ, RZ, RZ, P0 ;  /* 0x000000ffff177224 */ /* 0x000fe400000e06ff */
[----:B------:R-:W-:Y:S01]  /*0760*/  IMAD.SHL.U32 R35, R33, 0x2, RZ ;  /* 0x0000000221237824 */ /* 0x000fe200078e00ff */
[----:B------:R-:W-:Y:S01]  /*0770*/  LOP3.LUT R42, R42, 0xfffffffe, RZ, 0xc0, !PT ;  /* 0xfffffffe2a2a7812 */ /* 0x000fe200078ec0ff */
[----:B------:R-:W-:-:S02]  /*0780*/  IMAD R37, R22, 0x3c208c16, R37 ;  /* 0x3c208c1616257824 */ /* 0x000fc400078e0225 */
[C---:B------:R-:W-:Y:S01]  /*0790*/  IMAD R44, R22.reuse, -0x7e7ea7a3, R39 ;  /* 0x8181585d162c7824 */ /* 0x040fe200078e0227 */
[----:B------:R-:W-:Y:S01]  /*07a0*/  LOP3.LUT R35, R35, 0xfffffffe, RZ, 0xc0, !PT ;  /* 0xfffffffe23237812 */ /* 0x000fe200078ec0ff */
[C---:B------:R-:W-:Y:S02]  /*07b0*/  IMAD R38, R22.reuse, -0x47afba4a, R43 ;  /* 0xb85045b616267824 */ /* 0x040fe400078e022b */
[----:B------:R-:W-:Y:S02]  /*07c0*/  IMAD R41, R22, 0x6871ca8d, R41 ;  /* 0x6871ca8d16297824 */ /* 0x000fe400078e0229 */
[----:B------:R-:W-:Y:S02]  /*07d0*/  IMAD.IADD R23, R23, 0x1, R32 ;  /* 0x0000000117177824 */ /* 0x000fe400078e0220 */
[CC--:B------:R-:W-:Y:S02]  /*07e0*/  IMAD R22, R3.reuse, R3.reuse, RZ ;  /* 0x0000000303167224 */ /* 0x0c0fe400078e02ff */
[----:B------:R-:W-:Y:S01]  /*07f0*/  IMAD R39, R2, R3, RZ ;  /* 0x0000000302277224 */ /* 0x000fe200078e02ff */
[----:B------:R-:W-:Y:S01]  /*0800*/  IADD3 R42, P0, PT, R42, R23, RZ ;  /* 0x000000172a2a7210 */ /* 0x000fe20007f1e0ff */
[----:B------:R-:W-:Y:S01]  /*0810*/  IMAD R32, R2, R2, RZ ;  /* 0x0000000202207224 */ /* 0x000fe200078e02ff */
[----:B------:R-:W-:Y:S01]  /*0820*/  IADD3 R35, P2, PT, R22, R35, RZ ;  /* 0x0000002316237210 */ /* 0x000fe20007f5e0ff */
[----:B------:R-:W-:-:S02]  /*0830*/  IMAD R43, R3, R8, RZ ;  /* 0x00000008032b7224 */ /* 0x000fc400078e02ff */
[----:B------:R-:W-:Y:S02]  /*0840*/  IMAD.SHL.U32 R39, R39, 0x2, RZ ;  /* 0x0000000227277824 */ /* 0x000fe400078e00ff */
[----:B------:R-:W-:-:S04]  /*0850*/  IMAD.WIDE.U32 R22, R32, -0x1b799c77, RZ ;  /* 0xe486638920167825 */ /* 0x000fc800078e00ff */
[----:B------:R-:W-:Y:S02]  /*0860*/  IMAD R46, R41, -0x1b799c77, RZ ;  /* 0xe4866389292e7824 */ /* 0x000fe400078e02ff */
[----:B------:R-:W-:Y:S02]  /*0870*/  IMAD R22, R2, R9, R43 ;  /* 0x0000000902167224 */ /* 0x000fe400078e022b */
[----:B------:R-:W-:Y:S02]  /*0880*/  IMAD.IADD R26, R26, 0x1, R45 ;  /* 0x000000011a1a7824 */ /* 0x000fe400078e022d */
[----:B------:R-:W-:Y:S02]  /*0890*/  IMAD R45, R39, -0x1b799c77, RZ ;  /* 0xe4866389272d7824 */ /* 0x000fe400078e02ff */
[----:B------:R-:W-:Y:S01]  /*08a0*/  IMAD R39, R37, -0x782df87e, R46 ;  /* 0x87d2078225277824 */ /* 0x000fe200078e022e */
[----:B------:R-:W-:Y:S01]  /*08b0*/  SHF.L.U64.HI R46, R33, 0x1, R22 ;  /* 0x00000001212e7819 */ /* 0x000fe20000010216 */
[----:B------:R-:W-:-:S02]  /*08c0*/  IMAD R43, R32, -0x782df87e, R45 ;  /* 0x87d20782202b7824 */ /* 0x000fc400078e022d */
[----:B------:R-:W-:Y:S02]  /*08d0*/  IMAD.X R33, RZ, RZ, RZ, P2 ;  /* 0x000000ffff217224 */ /* 0x000fe400010e06ff */
[----:B------:R-:W-:Y:S02]  /*08e0*/  IMAD R40, R20, R21, RZ ;  /* 0x0000001514287224 */ /* 0x000fe400078e02ff */
[----:B------:R-:W-:Y:S01]  /*08f0*/  IMAD.IADD R43, R23, 0x1, R43 ;  /* 0x00000001172b7824 */ /* 0x000fe200078e022b */
[----:B------:R-:W-:Y:S01]  /*0900*/  IADD3 R23, P2, PT, R33, R46, RZ ;  /* 0x0000002e21177210 */ /* 0x000fe20007f5e0ff */
[----:B------:R-:W-:Y:S02]  /*0910*/  IMAD.U32 R27, R40, 0x2, R27 ;  /* 0x00000002281b7824 */ /* 0x000fe400078e001b */
[----:B------:R-:W-:-:S04]  /*0920*/  IMAD.WIDE.U32 R40, R37, -0x1b799c77, RZ ;  /* 0xe486638925287825 */ /* 0x000fc800078e00ff */
[-C--:B------:R-:W-:Y:S02]  /*0930*/  IMAD R33, R9, R3.reuse, RZ ;  /* 0x0000000309217224 */ /* 0x080fe400078e02ff */
[----:B------:R-:W-:Y:S02]  /*0940*/  IMAD R45, R12, R3, RZ ;  /* 0x000000030c2d7224 */ /* 0x000fe400078e02ff */
[C---:B------:R-:W-:Y:S02]  /*0950*/  IMAD R50, R32.reuse, 0xc5e1a99, R23 ;  /* 0x0c5e1a9920327824 */ /* 0x040fe400078e0217 */
[----:B------:R-:W-:Y:S02]  /*0960*/  IMAD.X R40, RZ, RZ, RZ, P0 ;  /* 0x000000ffff287224 */ /* 0x000fe400000e06ff */
[----:B------:R-:W-:Y:S02]  /*0970*/  IMAD.IADD R39, R41, 0x1, R39 ;  /* 0x0000000129277824 */ /* 0x000fe400078e0227 */
[----:B------:R-:W-:Y:S01]  /*0980*/  IMAD R48, R32, -0x7ff8138b, R35 ;  /* 0x8007ec7520307824 */ /* 0x000fe200078e0223 */
[----:B------:R-:W-:Y:S01]  /*0990*/  IADD3 R40, P0, PT, R40, R27, RZ ;  /* 0x0000001b28287210 */ /* 0x000fe20007f1e0ff */
[----:B------:R-:W-:-:S02]  /*09a0*/  IMAD R41, R2, R12, R33 ;  /* 0x0000000c02297224 */ /* 0x000fc400078e0221 */
[----:B------:R-:W-:Y:S02]  /*09b0*/  IMAD R46, R2, R13, R45 ;  /* 0x0000000d022e7224 */ /* 0x000fe400078e022d */
[C---:B------:R-:W-:Y:S01]  /*09c0*/  IMAD R50, R43.reuse, 0x6871ca8d, R50 ;  /* 0x6871ca8d2b327824 */ /* 0x040fe200078e0232 */
[----:B------:R-:W-:Y:S01]  /*09d0*/  SHF.L.W.U32.HI R35, R22, 0x1, R41 ;  /* 0x0000000116237819 */ /* 0x000fe20000010e29 */
[----:B------:R-:W-:Y:S01]  /*09e0*/  IMAD R33, R43, 0x3c208c16, R48 ;  /* 0x3c208c162b217824 */ /* 0x000fe200078e0230 */
[----:B------:R-:W-:Y:S01]  /*09f0*/  SHF.L.W.U32.HI R41, R41, 0x1, R46 ;  /* 0x0000000129297819 */ /* 0x000fe20000010e2e */
[----:B------:R-:W-:Y:S02]  /*0a00*/  IMAD R45, R39, 0x30644e72, RZ ;  /* 0x30644e72272d7824 */ /* 0x000fe400078e02ff */
[----:B------:R-:W-:Y:S02]  /*0a10*/  IMAD R50, R50, -0x1b799c77, RZ ;  /* 0xe486638932327824 */ /* 0x000fe400078e02ff */
[----:B------:R-:W-:Y:S01]  /*0a20*/  IMAD.WIDE.U32 R22, R33, -0x1b799c77, RZ ;  /* 0xe486638921167825 */ /* 0x000fe200078e00ff */
[----:B------:R-:W-:-:S03]  /*0a30*/  LOP3.LUT R45, R45, 0xfffffffe, RZ, 0xc0, !PT ;  /* 0xfffffffe2d2d7812 */ /* 0x000fc600078ec0ff */
[----:B------:R-:W-:Y:S02]  /*0a40*/  IMAD R47, R13, R3, RZ ;  /* 0x000000030d2f7224 */ /* 0x000fe400078e02ff */
[----:B------:R-:W-:Y:S02]  /*0a50*/  IMAD.X R22, RZ, RZ, RZ, P0 ;  /* 0x000000ffff167224 */ /* 0x000fe400000e06ff */
[----:B------:R-:W-:Y:S02]  /*0a60*/  IMAD R49, R33, -0x782df87e, R50 ;  /* 0x87d2078221317824 */ /* 0x000fe400078e0232 */
[----:B------:R-:W-:Y:S01]  /*0a70*/  IMAD R35, R8, R8, R35 ;  /* 0x0000000808237224 */ /* 0x000fe200078e0223 */
[----:B------:R-:W-:Y:S01]  /*0a80*/  IADD3 R36, P4, P0, R22, R45, R36 ;  /* 0x0000002d16247210 */ /* 0x000fe2000789e024 */
[----:B------:R-:W-:Y:S02]  /*0a90*/  IMAD R27, R8, R9, RZ ;  /* 0x00000009081b7224 */ /* 0x000fe400078e02ff */
[----:B------:R-:W-:-:S02]  /*0aa0*/  IMAD R48, R32, 0x432eb066, R41 ;  /* 0x432eb06620307824 */ /* 0x000fc400078e0229 */
[-C--:B------:R-:W-:Y:S02]  /*0ab0*/  IMAD R47, R2, R4.reuse, R47 ;  /* 0x00000004022f7224 */ /* 0x080fe400078e022f */
[----:B------:R-:W-:Y:S02]  /*0ac0*/  IMAD.IADD R41, R23, 0x1, R49 ;  /* 0x0000000117297824 */ /* 0x000fe400078e0231 */
[----:B------:R-:W-:Y:S02]  /*0ad0*/  IMAD R50, R32, 0x681240c5, R35 ;  /* 0x681240c520327824 */ /* 0x000fe400078e0223 */
[----:B------:R-:W-:Y:S02]  /*0ae0*/  IMAD R23, R3, R4, RZ ;  /* 0x0000000403177224 */ /* 0x000fe400078e02ff */
[----:B------:R-:W-:Y:S02]  /*0af0*/  IMAD.U32 R22, R27, 0x2, R48 ;  /* 0x000000021b167824 */ /* 0x000fe400078e0030 */
[----:B------:R-:W-:-:S02]  /*0b00*/  IMAD R47, R8, R12, R47 ;  /* 0x0000000c082f7224 */ /* 0x000fc400078e022f */
[C---:B------:R-:W-:Y:S02]  /*0b10*/  IMAD R35, R43.reuse, -0x687e956f, R50 ;  /* 0x97816a912b237824 */ /* 0x040fe400078e0232 */
[----:B------:R-:W-:Y:S01]  /*0b20*/  IMAD R23, R2, R5, R23 ;  /* 0x0000000502177224 */ /* 0x000fe200078e0217 */
[----:B------:R-:W-:Y:S01]  /*0b30*/  SHF.L.W.U32.HI R45, R46, 0x1, R47 ;  /* 0x000000012e2d7819 */ /* 0x000fe20000010e2f */
[----:B------:R-:W-:Y:S02]  /*0b40*/  IMAD.X R50, RZ, RZ, RZ, P2 ;  /* 0x000000ffff327224 */ /* 0x000fe400010e06ff */
[----:B------:R-:W-:Y:S02]  /*0b50*/  IMAD R22, R43, -0x7e7ea7a3, R22 ;  /* 0x8181585d2b167824 */ /* 0x000fe400078e0216 */
[----:B------:R-:W-:Y:S02]  /*0b60*/  IMAD R48, R9, R9, RZ ;  /* 0x0000000909307224 */ /* 0x000fe400078e02ff */
[----:B------:R-:W-:-:S02]  /*0b70*/  IMAD R27, R5, R3, RZ ;  /* 0x00000003051b7224 */ /* 0x000fc400078e02ff */
[----:B------:R-:W-:Y:S01]  /*0b80*/  IMAD R23, R9, R12, R23 ;  /* 0x0000000c09177224 */ /* 0x000fe200078e0217 */
[----:B------:R-:W-:Y:S01]  /*0b90*/  IADD3 R45, P2, PT, R45, R48, RZ ;  /* 0x000000302d2d7210 */ /* 0x000fe20007f5e0ff */
[----:B------:R-:W-:Y:S02]  /*0ba0*/  IMAD R44, R37, 0xc5e1a99, R44 ;  /* 0x0c5e1a99252c7824 */ /* 0x000fe400078e022c */
[----:B------:R-:W-:Y:S02]  /*0bb0*/  IMAD.IADD R50, R50, 0x1, R35 ;  /* 0x0000000132327824 */ /* 0x000fe400078e0223 */
[----:B------:R-:W-:Y:S02]  /*0bc0*/  IMAD R22, R33, 0xc5e1a99, R22 ;  /* 0x0c5e1a9921167824 */ /* 0x000fe400078e0216 */
[----:B------:R-:W-:Y:S02]  /*0bd0*/  IMAD R27, R9, R13, R27 ;  /* 0x0000000d091b7224 */ /* 0x000fe400078e021b */
[----:B------:R-:W-:-:S02]  /*0be0*/  IMAD R34, R37, -0x7ff8138b, R34 ;  /* 0x8007ec7525227824 */ /* 0x000fc400078e0222 */
[C---:B------:R-:W-:Y:S02]  /*0bf0*/  IMAD R48, R8.reuse, R13, R23 ;  /* 0x0000000d08307224 */ /* 0x040fe400078e0217 */
[----:B------:R-:W-:Y:S02]  /*0c00*/  IMAD R44, R39, 0x6871ca8d, R44 ;  /* 0x6871ca8d272c7824 */ /* 0x000fe400078e022c */
[----:B------:R-:W-:Y:S02]  /*0c10*/  IMAD R50, R33, -0x7ff8138b, R50 ;  /* 0x8007ec7521327824 */ /* 0x000fe400078e0232 */
[----:B------:R-:W-:Y:S02]  /*0c20*/  IMAD R23, R41, 0x6871ca8d, R22 ;  /* 0x6871ca8d29177824 */ /* 0x000fe400078e0216 */
[----:B------:R-:W-:Y:S02]  /*0c30*/  IMAD R46, R8, R4, R27 ;  /* 0x00000004082e7224 */ /* 0x000fe400078e021b */
[----:B------:R-:W-:-:S02]  /*0c40*/  IMAD R27, R39, 0x3c208c16, R34 ;  /* 0x3c208c16271b7824 */ /* 0x000fc400078e0222 */
[----:B------:R-:W-:Y:S02]  /*0c50*/  IMAD R22, R44, -0x1b799c77, RZ ;  /* 0xe48663892c167824 */ /* 0x000fe400078e02ff */
[----:B------:R-:W-:Y:S02]  /*0c60*/  IMAD R44, R41, 0x3c208c16, R50 ;  /* 0x3c208c16292c7824 */ /* 0x000fe400078e0232 */
[----:B------:R-:W-:Y:S02]  /*0c70*/  IMAD R49, R23, -0x1b799c77, RZ ;  /* 0xe486638917317824 */ /* 0x000fe400078e02ff */
[----:B------:R-:W-:-:S04]  /*0c80*/  IMAD.WIDE.U32 R34, R27, -0x1b799c77, RZ ;  /* 0xe48663891b227825 */ /* 0x000fc800078e00ff */
[----:B------:R-:W-:Y:S02]  /*0c90*/  IMAD R34, R27, -0x782df87e, R22 ;  /* 0x87d207821b227824 */ /* 0x000fe400078e0216 */
[C---:B------:R-:W-:Y:S02]  /*0ca0*/  IMAD R51, R44.reuse, -0x782df87e, R49 ;  /* 0x87d207822c337824 */ /* 0x040fe400078e0231 */
[----:B------:R-:W-:Y:S01]  /*0cb0*/  IMAD.WIDE.U32 R22, R44, -0x1b799c77, RZ ;  /* 0xe48663892c167825 */ /* 0x000fe200078e00ff */
[----:B------:R-:W-:Y:S02]  /*0cc0*/  SHF.L.W.U32.HI R22, R47, 0x1, R48 ;  /* 0x000000012f167819 */ /* 0x000fe40000010e30 */
[----:B------:R-:W-:Y:S01]  /*0cd0*/  SHF.L.W.U32.HI R47, R48, 0x1, R46 ;  /* 0x00000001302f7819 */ /* 0x000fe20000010e2e */
[----:B------:R-:W-:Y:S02]  /*0ce0*/  IMAD.X R49, RZ, RZ, RZ, P2 ;  /* 0x000000ffff317224 */ /* 0x000fe400010e06ff */
[----:B------:R-:W-:-:S02]  /*0cf0*/  IMAD.IADD R34, R35, 0x1, R34 ;  /* 0x0000000123227824 */ /* 0x000fc400078e0222 */
[----:B------:R-:W-:Y:S01]  /*0d00*/  IMAD.IADD R35, R23, 0x1, R51 ;  /* 0x0000000117237824 */ /* 0x000fe200078e0233 */
[----:B------:R-:W-:Y:S01]  /*0d10*/  IADD3 R22, P2, PT, R22, R49, RZ ;  /* 0x0000003116167210 */ /* 0x000fe20007f5e0ff */
[----:B------:R-:W-:Y:S02]  /*0d20*/  IMAD R23, R9, R4, RZ ;  /* 0x0000000409177224 */ /* 0x000fe400078e02ff */
[----:B------:R-:W-:Y:S02]  /*0d30*/  IMAD R49, R5, R9, RZ ;  /* 0x0000000905317224 */ /* 0x000fe400078e02ff */
[----:B------:R-:W-:Y:S02]  /*0d40*/  IMAD R47, R12, R12, R47 ;  /* 0x0000000c0c2f7224 */ /* 0x000fe400078e022f */
[----:B------:R-:W-:Y:S02]  /*0d50*/  IMAD.X R50, RZ, RZ, RZ, P2 ;  /* 0x000000ffff327224 */ /* 0x000fe400010e06ff */
[----:B------:R-:W-:-:S02]  /*0d60*/  IMAD R51, R43, 0x30644e72, RZ ;  /* 0x30644e722b337824 */ /* 0x000fc400078e02ff */
[----:B------:R-:W-:Y:S02]  /*0d70*/  IMAD R23, R8, R5, R23 ;  /* 0x0000000508177224 */ /* 0x000fe400078e0217 */
[-C--:B------:R-:W-:Y:S01]  /*0d80*/  IMAD R48, R12, R4.reuse, R49 ;  /* 0x000000040c307224 */ /* 0x080fe200078e0231 */
[----:B------:R-:W-:Y:S01]  /*0d90*/  LOP3.LUT R49, R51, 0xfffffffe, RZ, 0xc0, !PT ;  /* 0xfffffffe33317812 */ /* 0x000fe200078ec0ff */
[----:B------:R-:W-:Y:S02]  /*0da0*/  IMAD.IADD R50, R50, 0x1, R47 ;  /* 0x0000000132327824 */ /* 0x000fe400078e022f */
[-C--:B------:R-:W-:Y:S01]  /*0db0*/  IMAD R52, R12, R13.reuse, RZ ;  /* 0x0000000d0c347224 */ /* 0x080fe200078e02ff */
[----:B------:R-:W-:Y:S01]  /*0dc0*/  SHF.L.W.U32.HI R47, R23, 0x1, R48 ;  /* 0x00000001172f7819 */ /* 0x000fe20000010e30 */
[C---:B------:R-:W-:Y:S01]  /*0dd0*/  IMAD R54, R13.reuse, R13, RZ ;  /* 0x0000000d0d367224 */ /* 0x040fe200078e02ff */
[----:B------:R-:W-:Y:S01]  /*0de0*/  SHF.L.W.U32.HI R23, R46, 0x1, R23 ;  /* 0x000000012e177819 */ /* 0x000fe20000010e17 */
[----:B------:R-:W-:Y:S01]  /*0df0*/  IMAD R51, R13, R4, RZ ;  /* 0x000000040d337224 */ /* 0x000fe200078e02ff */
[----:B------:R-:W-:Y:S01]  /*0e00*/  IADD3 R46, P3, PT, R49, R50, RZ ;  /* 0x00000032312e7210 */ /* 0x000fe20007f7e0ff */
[----:B------:R-:W-:Y:S01]  /*0e10*/  IMAD R38, R37, 0x681240c5, R38 ;  /* 0x681240c525267824 */ /* 0x000fe200078e0226 */
[----:B------:R-:W-:Y:S01]  /*0e20*/  IADD3 R47, P2, PT, R54, R47, RZ ;  /* 0x0000002f362f7210 */ /* 0x000fe20007f5e0ff */
[----:B------:R-:W-:-:S02]  /*0e30*/  IMAD.U32 R50, R52, 0x2, R23 ;  /* 0x0000000234327824 */ /* 0x000fc400078e0017 */
[----:B------:R-:W-:Y:S02]  /*0e40*/  IMAD.X R49, RZ, RZ, RZ, P3 ;  /* 0x000000ffff317224 */ /* 0x000fe400018e06ff */
[C---:B------:R-:W-:Y:S02]  /*0e50*/  IMAD R52, R32.reuse, 0xdf490f1, R45 ;  /* 0x0df490f120347824 */ /* 0x040fe400078e022d */
[----:B------:R-:W-:Y:S01]  /*0e60*/  IMAD R54, R32, 0x47b01102, RZ ;  /* 0x47b0110220367824 */ /* 0x000fe200078e02ff */
[----:B------:R-:W-:Y:S01]  /*0e70*/  IADD3 R32, P3, PT, R49, R50, RZ ;  /* 0x0000003231207210 */ /* 0x000fe20007f7e0ff */
[----:B------:R-:W-:Y:S02]  /*0e80*/  IMAD R45, R41, 0x30644e72, RZ ;  /* 0x30644e72292d7824 */ /* 0x000fe400078e02ff */
[----:B------:R-:W-:Y:S02]  /*0e90*/  IMAD R23, R12, R5, R51 ;  /* 0x000000050c177224 */ /* 0x000fe400078e0233 */
[----:B------:R-:W-:Y:S01]  /*0ea0*/  IMAD R51, R43, -0x1ece5fd7, R54 ;  /* 0xe131a0292b337824 */ /* 0x000fe200078e0236 */
[----:B------:R-:W-:Y:S01]  /*0eb0*/  LOP3.LUT R50, R45, 0xfffffffe, RZ, 0xc0, !PT ;  /* 0xfffffffe2d327812 */ /* 0x000fe200078ec0ff */
[----:B------:R-:W-:Y:S01]  /*0ec0*/  IMAD.X R45, RZ, RZ, RZ, P3 ;  /* 0x000000ffff2d7224 */ /* 0x000fe200018e06ff */
[----:B------:R-:W-:Y:S01]  /*0ed0*/  SHF.L.W.U32.HI R48, R48, 0x1, R23 ;  /* 0x0000000130307819 */ /* 0x000fe20000010e17 */
[----:B------:R-:W-:-:S02]  /*0ee0*/  IMAD.X R49, RZ, RZ, RZ, P2 ;  /* 0x000000ffff317224 */ /* 0x000fc400010e06ff */
[----:B------:R-:W-:Y:S01]  /*0ef0*/  IMAD.IADD R22, R22, 0x1, R51 ;  /* 0x0000000116167824 */ /* 0x000fe200078e0233 */
[----:B------:R-:W-:Y:S01]  /*0f00*/  IADD3 R45, P3, P5, R45, R50, R47 ;  /* 0x000000322d2d7210 */ /* 0x000fe20007d7e02f */
[----:B------:R-:W-:Y:S01]  /*0f10*/  IMAD R52, R43, -0x47afba4a, R52 ;  /* 0xb85045b62b347824 */ /* 0x000fe200078e0234 */
[----:B------:R-:W-:Y:S01]  /*0f20*/  IADD3 R43, P2, PT, R48, R49, RZ ;  /* 0x00000031302b7210 */ /* 0x000fe20007f5e0ff */
[----:B------:R-:W-:Y:S01]  /*0f30*/  IMAD R54, R33, 0x432eb066, R22 ;  /* 0x432eb06621367824 */ /* 0x000fe200078e0216 */
[----:B------:R-:W-:Y:S01]  /*0f40*/  IADD3.X R22, PT, PT, RZ, RZ, RZ, P3, P5 ;  /* 0x000000ffff167210 */ /* 0x000fe20001fea4ff */
[----:B------:R-:W-:Y:S02]  /*0f50*/  IMAD R48, R5, R13, RZ ;  /* 0x0000000d05307224 */ /* 0x000fe400078e02ff */
[C---:B------:R-:W-:Y:S02]  /*0f60*/  IMAD R52, R33.reuse, 0x681240c5, R52 ;  /* 0x681240c521347824 */ /* 0x040fe400078e0234 */
[----:B------:R-:W-:Y:S01]  /*0f70*/  IMAD R50, R33, 0xdf490f1, R46 ;  /* 0x0df490f121327824 */ /* 0x000fe200078e022e */
[----:B------:R-:W-:Y:S01]  /*0f80*/  SHF.L.W.U32.HI R23, R23, 0x1, R48 ;  /* 0x0000000117177819 */ /* 0x000fe20000010e30 */
[----:B------:R-:W-:Y:S01]  /*0f90*/  IMAD R32, R33, 0x47b01102, R32 ;  /* 0x47b0110221207824 */ /* 0x000fe200078e0220 */
[----:B------:R-:W-:Y:S01]  /*0fa0*/  IADD3 R33, P3, PT, R22, R43, RZ ;  /* 0x0000002b16217210 */ /* 0x000fe20007f7e0ff */
[C---:B------:R-:W-:Y:S01]  /*0fb0*/  IMAD R49, R41.reuse, -0x7e7ea7a3, R54 ;  /* 0x8181585d29317824 */ /* 0x040fe200078e0236 */
[----:B------:R-:W-:Y:S01]  /*0fc0*/  SHF.L.W.U32.HI R46, R48, 0x1, RZ ;  /* 0x00000001302e7819 */ /* 0x000fe20000010eff */
[----:B------:R-:W-:-:S02]  /*0fd0*/  IMAD R43, R41, -0x687e956f, R52 ;  /* 0x97816a91292b7824 */ /* 0x000fc400078e0234 */
[C---:B------:R-:W-:Y:S02]  /*0fe0*/  IMAD R48, R44.reuse, 0xc5e1a99, R49 ;  /* 0x0c5e1a992c307824 */ /* 0x040fe400078e0231 */
[----:B------:R-:W-:Y:S02]  /*0ff0*/  IMAD R22, R44, -0x7ff8138b, R43 ;  /* 0x8007ec752c167824 */ /* 0x000fe400078e022b */
[----:B------:R-:W-:Y:S02]  /*1000*/  IMAD R49, R41, -0x47afba4a, R50 ;  /* 0xb85045b629317824 */ /* 0x000fe400078e0232 */
[C---:B------:R-:W-:Y:S02]  /*1010*/  IMAD R48, R35.reuse, 0x6871ca8d, R48 ;  /* 0x6871ca8d23307824 */ /* 0x040fe400078e0230 */
[----:B------:R-:W-:Y:S02]  /*1020*/  IMAD R23, R4, R4, R23 ;  /* 0x0000000404177224 */ /* 0x000fe400078e0217 */
[----:B------:R-:W-:-:S02]  /*1030*/  IMAD R43, R35, 0x3c208c16, R22 ;  /* 0x3c208c16232b7824 */ /* 0x000fc400078e0216 */
[----:B------:R-:W-:Y:S02]  /*1040*/  IMAD R51, R35, 0x30644e72, RZ ;  /* 0x30644e7223337824 */ /* 0x000fe400078e02ff */
[----:B------:R-:W-:Y:S02]  /*1050*/  IMAD R52, R44, 0x681240c5, R49 ;  /* 0x681240c52c347824 */ /* 0x000fe400078e0231 */
[----:B------:R-:W-:Y:S01]  /*1060*/  IMAD R54, R48, -0x1b799c77, RZ ;  /* 0xe486638930367824 */ /* 0x000fe200078e02ff */
[----:B------:R-:W-:Y:S01]  /*1070*/  LOP3.LUT R48, R51, 0xfffffffe, RZ, 0xc0, !PT ;  /* 0xfffffffe33307812 */ /* 0x000fe200078ec0ff */
[----:B------:R-:W-:Y:S02]  /*1080*/  IMAD.X R50, RZ, RZ, R23, P2 ;  /* 0x000000ffff327224 */ /* 0x000fe400010e0617 */
[----:B------:R-:W-:-:S04]  /*1090*/  IMAD.WIDE.U32 R22, R43, -0x1b799c77, RZ ;  /* 0xe48663892b167825 */ /* 0x000fc800078e00ff */
[----:B------:R-:W-:Y:S02]  /*10a0*/  IMAD R47, R4, R5, RZ ;  /* 0x00000005042f7224 */ /* 0x000fe400078e02ff */
[----:B------:R-:W-:Y:S02]  /*10b0*/  IMAD.X R49, RZ, RZ, RZ, P3 ;  /* 0x000000ffff317224 */ /* 0x000fe400018e06ff */
[----:B------:R-:W-:Y:S02]  /*10c0*/  IMAD R22, R43, -0x782df87e, R54 ;  /* 0x87d207822b167824 */ /* 0x000fe400078e0236 */
[----:B------:R-:W-:Y:S01]  /*10d0*/  IMAD R52, R35, -0x687e956f, R52 ;  /* 0x97816a9123347824 */ /* 0x000fe200078e0234 */
[----:B------:R-:W-:Y:S01]  /*10e0*/  IADD3 R48, P2, P3, R48, R49, R50 ;  /* 0x0000003130307210 */ /* 0x000fe20007b5e032 */
[----:B------:R-:W-:Y:S02]  /*10f0*/  IMAD.SHL.U32 R47, R47, 0x2, RZ ;  /* 0x000000022f2f7824 */ /* 0x000fe400078e00ff */
[----:B------:R-:W-:-:S02]  /*1100*/  IMAD R51, R41, -0x1ece5fd7, R32 ;  /* 0xe131a02929337824 */ /* 0x000fc400078e0220 */
[----:B------:R-:W-:Y:S01]  /*1110*/  IMAD.IADD R41, R23, 0x1, R22 ;  /* 0x0000000117297824 */ /* 0x000fe200078e0216 */
[----:B------:R-:W-:Y:S01]  /*1120*/  LOP3.LUT R47, R46, R47, RZ, 0xfc, !PT ;  /* 0x0000002f2e2f7212 */ /* 0x000fe200078efcff */
[----:B------:R-:W-:Y:S01]  /*1130*/  IMAD R52, R43, -0x7ff8138b, R52 ;  /* 0x8007ec752b347824 */ /* 0x000fe200078e0234 */
[----:B------:R-:W-:Y:S01]  /*1140*/  IADD3.X R22, PT, PT, RZ, RZ, RZ, P2, P3 ;  /* 0x000000ffff167210 */ /* 0x000fe200017e64ff */
[C---:B------:R-:W-:Y:S02]  /*1150*/  IMAD R32, R44.reuse, 0x432eb066, R51 ;  /* 0x432eb0662c207824 */ /* 0x040fe400078e0233 */
[----:B------:R-:W-:Y:S02]  /*1160*/  IMAD R52, R41, 0x3c208c16, R52 ;  /* 0x3c208c1629347824 */ /* 0x000fe400078e0234 */
[C---:B------:R-:W-:Y:S02]  /*1170*/  IMAD R46, R44.reuse, 0xdf490f1, R45 ;  /* 0x0df490f12c2e7824 */ /* 0x040fe400078e022d */
[----:B------:R-:W-:Y:S01]  /*1180*/  IMAD R50, R44, 0x47b01102, R33 ;  /* 0x47b011022c327824 */ /* 0x000fe200078e0221 */
[----:B------:R-:W-:Y:S01]  /*1190*/  IADD3 R44, P2, PT, R22, R47, RZ ;  /* 0x0000002f162c7210 */ /* 0x000fe20007f5e0ff */
[----:B------:R-:W-:Y:S01]  /*11a0*/  IMAD R32, R35, -0x7e7ea7a3, R32 ;  /* 0x8181585d23207824 */ /* 0x000fe200078e0220 */
[----:B------:R-:W-:Y:S01]  /*11b0*/  IADD3 R22, P3, PT, R52, 0x278302b9, RZ ;  /* 0x278302b934167810 */ /* 0x000fe20007f7e0ff */
[----:B------:R-:W-:-:S02]  /*11c0*/  IMAD R47, R41, 0x30644e72, RZ ;  /* 0x30644e72292f7824 */ /* 0x000fc400078e02ff */
[----:B------:R-:W-:Y:S01]  /*11d0*/  IMAD R54, R43, 0xc5e1a99, R32 ;  /* 0x0c5e1a992b367824 */ /* 0x000fe200078e0220 */
[----:B------:R-:W-:Y:S01]  /*11e0*/  IADD3 R22, P5, PT, R22, -0x278302b9, RZ ;  /* 0xd87cfd4716167810 */ /* 0x000fe20007fbe0ff */
[----:B------:R-:W-:Y:S01]  /*11f0*/  IMAD.X R51, RZ, RZ, -0x1, P3 ;  /* 0xffffffffff337424 */ /* 0x000fe200018e06ff */
[----:B------:R-:W-:Y:S01]  /*1200*/  LOP3.LUT R47, R47, 0xfffffffe, RZ, 0xc0, !PT ;  /* 0xfffffffe2f2f7812 */ /* 0x000fe200078ec0ff */
[----:B------:R-:W-:Y:S02]  /*1210*/  IMAD R52, R35, -0x47afba4a, R46 ;  /* 0xb85045b623347824 */ /* 0x000fe400078e022e */
[----:B------:R-:W-:Y:S02]  /*1220*/  IMAD R23, R5, R5, RZ ;  /* 0x0000000505177224 */ /* 0x000fe400078e02ff */
[----:B------:R-:W-:Y:S02]  /*1230*/  IMAD.X R46, RZ, RZ, RZ, P2 ;  /* 0x000000ffff2e7224 */ /* 0x000fe400010e06ff */
[----:B------:R-:W-:Y:S01]  /*1240*/  IMAD R32, R35, -0x1ece5fd7, R50 ;  /* 0xe131a02923207824 */ /* 0x000fe200078e0232 */
[----:B------:R-:W-:Y:S01]  /*1250*/  SHF.R.S32.HI R50, RZ, 0x1f, R51 ;  /* 0x0000001fff327819 */ /* 0x000fe20000011433 */
[----:B------:R-:W-:Y:S01]  /*1260*/  IMAD R33, R41, 0x6871ca8d, R54 ;  /* 0x6871ca8d29217824 */ /* 0x000fe200078e0236 */
[----:B------:R-:W-:Y:S01]  /*1270*/  IADD3 R47, P2, P3, R47, R46, R23 ;  /* 0x0000002e2f2f7210 */ /* 0x000fe20007b5e017 */
[----:B------:R-:W-:Y:S01]  /*1280*/  IMAD.X R23, RZ, RZ, RZ, P5 ;  /* 0x000000ffff177224 */ /* 0x000fe200028e06ff */
[----:B------:R-:W-:Y:S01]  /*1290*/  IADD3.X R35, PT, PT, RZ, RZ, RZ, P4, P0 ;  /* 0x000000ffff237210 */ /* 0x000fe200027e04ff */
[C---:B------:R-:W-:Y:S01]  /*12a0*/  IMAD R52, R43.reuse, 0x681240c5, R52 ;  /* 0x681240c52b347824 */ /* 0x040fe200078e0234 */
[----:B------:R-:W-:Y:S01]  /*12b0*/  IADD3 R46, P4, PT, R24, R22, RZ ;  /* 0x00000016182e7210 */ /* 0x000fe20007f9e0ff */
[----:B------:R-:W-:Y:S01]  /*12c0*/  IMAD R44, R43, 0x47b01102, R44 ;  /* 0x47b011022b2c7824 */ /* 0x000fe200078e022c */
[----:B------:R-:W-:Y:S01]  /*12d0*/  IADD3 R50, P0, P6, R33, -0x3c208c16, R50 ;  /* 0xc3df73ea21327810 */ /* 0x000fe20007e1e032 */
[----:B------:R-:W-:Y:S01]  /*12e0*/  IMAD R52, R41, -0x687e956f, R52 ;  /* 0x97816a9129347824 */ /* 0x000fe200078e0234 */
[----:B------:R-:W-:Y:S01]  /*12f0*/  SHF.R.S32.HI R51, RZ, 0x1f, R51 ;  /* 0x0000001fff337819 */ /* 0x000fe20000011433 */
[----:B------:R-:W-:Y:S01]  /*1300*/  IMAD.X R24, RZ, RZ, RZ, P4 ;  /* 0x000000ffff187224 */ /* 0x000fe200020e06ff */
[----:B------:R-:W-:Y:S01]  /*1310*/  IADD3 R46, P4, PT, R46, 0x278302b9, RZ ;  /* 0x278302b92e2e7810 */ /* 0x000fe20007f9e0ff */
[----:B------:R-:W-:Y:S01]  /*1320*/  IMAD R38, R39, -0x687e956f, R38 ;  /* 0x97816a9127267824 */ /* 0x000fe200078e0226 */
[----:B------:R-:W-:Y:S01]  /*1330*/  IADD3.X R51, PT, PT, RZ, -0x1, R51, P0, P6 ;  /* 0xffffffffff337810 */ /* 0x000fe200007ec433 */
[----:B------:R-:W-:Y:S01]  /*1340*/  IMAD R55, R15, R12, RZ ;  /* 0x0000000c0f377224 */ /* 0x000fe200078e02ff */
[----:B------:R-:W-:Y:S01]  /*1350*/  IADD3 R23, P0, P6, R23, 0x3c208c16, R50 ;  /* 0x3c208c1617177810 */ /* 0x000fe20007e1e032 */
[-C--:B------:R-:W-:Y:S01]  /*1360*/  IMAD R57, R13, R15.reuse, RZ ;  /* 0x0000000f0d397224 */ /* 0x080fe200078e02ff */
[----:B------:R-:W-:Y:S01]  /*1370*/  SHF.R.S32.HI R45, RZ, 0x1f, R51 ;  /* 0x0000001fff2d7819 */ /* 0x000fe20000011433 */
[-C--:B------:R-:W-:Y:S01]  /*1380*/  IMAD R59, R4, R15.reuse, RZ ;  /* 0x0000000f043b7224 */ /* 0x080fe200078e02ff */
[----:B------:R-:W-:Y:S01]  /*1390*/  IADD3.X R33, PT, PT, RZ, RZ, RZ, P2, P3 ;  /* 0x000000ffff217210 */ /* 0x000fe200017e64ff */
[----:B------:R-:W-:Y:S01]  /*13a0*/  IMAD R61, R5, R15, RZ ;  /* 0x0000000f053d7224 */ /* 0x000fe200078e02ff */
[----:B------:R-:W-:Y:S01]  /*13b0*/  IADD3 R50, P2, P3, R23, R24, R25 ;  /* 0x0000001817327210 */ /* 0x000fe20007b5e019 */
[----:B------:R-:W-:Y:S01]  /*13c0*/  IMAD.X R25, RZ, RZ, -0x1, P4 ;  /* 0xffffffffff197424 */ /* 0x000fe200020e06ff */
[----:B------:R-:W-:Y:S01]  /*13d0*/  IADD3 R45, P4, P5, R52, -0x6871ca8d, R45 ;  /* 0x978e3573342d7810 */ /* 0x000fe20007d9e02d */
[----:B------:R-:W-:Y:S01]  /*13e0*/  IMAD R52, R43, 0x432eb066, R32 ;  /* 0x432eb0662b347824 */ /* 0x000fe200078e0220 */
[----:B------:R-:W-:Y:S01]  /*13f0*/  SHF.R.S32.HI R51, RZ, 0x1f, R51 ;  /* 0x0000001fff337819 */ /* 0x000fe20000011433 */
[----:B------:R-:W-:Y:S01]  /*1400*/  IMAD R61, R17, R13, R61 ;  /* 0x0000000d113d7224 */ /* 0x000fe200078e023d */
[----:B------:R-:W-:Y:S01]  /*1410*/  IADD3.X R32, PT, PT, RZ, RZ, RZ, P0, P6 ;  /* 0x000000ffff207210 */ /* 0x000fe200007ec4ff */
[C---:B------:R-:W-:Y:S01]  /*1420*/  IMAD R40, R37.reuse, 0x47b01102, R40 ;  /* 0x47b0110225287824 */ /* 0x040fe200078e0228 */
[----:B------:R-:W-:Y:S01]  /*1430*/  SHF.R.S32.HI R49, RZ, 0x1f, R25 ;  /* 0x0000001fff317819 */ /* 0x000fe20000011419 */
[----:B------:R-:W-:Y:S01]  /*1440*/  IMAD R42, R37, 0xdf490f1, R42 ;  /* 0x0df490f1252a7824 */ /* 0x000fe200078e022a */
[----:B------:R-:W-:-:S02]  /*1450*/  IADD3 R24, P0, PT, R35, R0, RZ ;  /* 0x0000000023187210 */ /* 0x000fc40007f1e0ff */
[----:B------:R-:W-:Y:S01]  /*1460*/  IADD3.X R0, PT, PT, RZ, -0x1, R51, P4, P5 ;  /* 0xffffffffff007810 */ /* 0x000fe200027ea433 */
[----:B------:R-:W-:Y:S01]  /*1470*/  IMAD R51, R41, -0x7e7ea7a3, R52 ;  /* 0x8181585d29337824 */ /* 0x000fe200078e0234 */
[----:B------:R-:W-:Y:S01]  /*1480*/  IADD3 R49, P4, P5, R49, -0x3c208c16, R50 ;  /* 0xc3df73ea31317810 */ /* 0x000fe20007d9e032 */
[----:B------:R-:W-:Y:S01]  /*1490*/  IMAD R52, R43, 0xdf490f1, R48 ;  /* 0x0df490f12b347824 */ /* 0x000fe200078e0230 */
[----:B------:R-:W-:Y:S02]  /*14a0*/  SHF.R.S32.HI R25, RZ, 0x1f, R25 ;  /* 0x0000001fff197819 */ /* 0x000fe40000011419 */
[----:B------:R-:W-:Y:S02]  /*14b0*/  SHF.R.S32.HI R50, RZ, 0x1f, R0 ;  /* 0x0000001fff327819 */ /* 0x000fe40000011400 */
[----:B------:R-:W-:Y:S02]  /*14c0*/  IADD3.X R35, PT, PT, RZ, RZ, RZ, P2, P3 ;  /* 0x000000ffff237210 */ /* 0x000fe400017e64ff */
[----:B------:R-:W-:-:S02]  /*14d0*/  IADD3 R32, P2, P3, R45, 0x6871ca8d, R32 ;  /* 0x6871ca8d2d207810 */ /* 0x000fc40007b5e020 */
[----:B------:R-:W-:Y:S02]  /*14e0*/  IADD3.X R25, PT, PT, R25, -0x1, RZ, P4, P5 ;  /* 0xffffffff19197810 */ /* 0x000fe400027ea4ff */
[----:B------:R-:W-:Y:S02]  /*14f0*/  IADD3 R50, P4, P5, R51, 0x687e956f, R50 ;  /* 0x687e956f33327810 */ /* 0x000fe40007d9e032 */
[----:B------:R-:W-:Y:S02]  /*1500*/  SHF.R.S32.HI R51, RZ, 0x1f, R0 ;  /* 0x0000001fff337819 */ /* 0x000fe40000011400 */
[----:B------:R-:W-:Y:S02]  /*1510*/  IADD3.X R45, PT, PT, RZ, RZ, RZ, P2, P3 ;  /* 0x000000ffff2d7210 */ /* 0x000fe400017e64ff */
[----:B------:R-:W-:Y:S02]  /*1520*/  IADD3.X R51, PT, PT, RZ, -0x1, R51, P4, P5 ;  /* 0xffffffffff337810 */ /* 0x000fe400027ea433 */
[----:B------:R-:W-:-:S02]  /*1530*/  IADD3 R35, P2, P3, R32, R35, R28 ;  /* 0x0000002320237210 */ /* 0x000fc40007b5e01c */
[----:B------:R-:W-:Y:S01]  /*1540*/  IADD3 R0, P5, P4, R50, -0x687e956f, R45 ;  /* 0x97816a9132007810 */ /* 0x000fe20007cbe02d */
[C---:B------:R-:W-:Y:S01]  /*1550*/  IMAD R45, R41.reuse, -0x47afba4a, R52 ;  /* 0xb85045b6292d7824 */ /* 0x040fe200078e0234 */
[----:B------:R-:W-:Y:S01]  /*1560*/  SHF.R.S32.HI R48, RZ, 0x1f, R25 ;  /* 0x0000001fff307819 */ /* 0x000fe20000011419 */
[----:B------:R-:W-:Y:S01]  /*1570*/  IMAD R41, R41, -0x1ece5fd7, R44 ;  /* 0xe131a02929297824 */ /* 0x000fe200078e022c */
[----:B------:R-:W-:Y:S01]  /*1580*/  SHF.R.S32.HI R44, RZ, 0x1f, R51 ;  /* 0x0000001fff2c7819 */ /* 0x000fe20000011433 */
[----:B------:R-:W-:Y:S01]  /*1590*/  IMAD R50, R37, 0x432eb066, R26 ;  /* 0x432eb06625327824 */ /* 0x000fe200078e021a */
[----:B------:R-:W-:Y:S01]  /*15a0*/  IADD3.X R43, PT, PT, RZ, RZ, RZ, P2, P3 ;  /* 0x000000ffff2b7210 */ /* 0x000fe200017e64ff */
[----:B------:R-:W-:Y:S01]  /*15b0*/  IMAD R52, R34, 0x30644e72, RZ ;  /* 0x30644e7222347824 */ /* 0x000fe200078e02ff */
[----:B------:R-:W-:Y:S01]  /*15c0*/  IADD3 R48, P2, P3, R48, -0x6871ca8d, R35 ;  /* 0x978e357330307810 */ /* 0x000fe20007b5e023 */
[----:B------:R-:W-:Y:S01]  /*15d0*/  IMAD R50, R39, -0x7e7ea7a3, R50 ;  /* 0x8181585d27327824 */ /* 0x000fe200078e0232 */
[----:B------:R-:W-:-:S02]  /*15e0*/  IADD3.X R35, PT, PT, RZ, RZ, RZ, P5, P4 ;  /* 0x000000ffff237210 */ /* 0x000fc40002fe84ff */
[----:B------:R-:W-:Y:S02]  /*15f0*/  SHF.R.S32.HI R25, RZ, 0x1f, R25 ;  /* 0x0000001fff197819 */ /* 0x000fe40000011419 */
[----:B------:R-:W-:Y:S01]  /*1600*/  IADD3 R44, P4, P5, R45, 0x7e7ea7a3, R44 ;  /* 0x7e7ea7a32d2c7810 */ /* 0x000fe20007d9e02c */
[----:B------:R-:W-:Y:S01]  /*1610*/  IMAD R45, R27, 0xc5e1a99, R50 ;  /* 0x0c5e1a991b2d7824 */ /* 0x000fe200078e0232 */
[----:B------:R-:W-:Y:S02]  /*1620*/  SHF.R.S32.HI R26, RZ, 0x1f, R51 ;  /* 0x0000001fff1a7819 */ /* 0x000fe40000011433 */
[----:B------:R-:W-:Y:S01]  /*1630*/  IADD3.X R25, PT, PT, R25, -0x1, RZ, P2, P3 ;  /* 0xffffffff19197810 */ /* 0x000fe200017e64ff */
[----:B------:R-:W-:Y:S01]  /*1640*/  IMAD R45, R34, 0x6871ca8d, R45 ;  /* 0x6871ca8d222d7824 */ /* 0x000fe200078e022d */
[----:B------:R-:W-:Y:S02]  /*1650*/  IADD3.X R26, PT, PT, RZ, -0x1, R26, P4, P5 ;  /* 0xffffffffff1a7810 */ /* 0x000fe400027ea41a */
[----:B------:R-:W-:Y:S01]  /*1660*/  IADD3 R28, P2, P3, R43, R0, R29 ;  /* 0x000000002b1c7210 */ /* 0x000fe20007b5e01d */
[----:B------:R-:W-:Y:S01]  /*1670*/  IMAD R29, R18, R18, R31 ;  /* 0x00000012121d7224 */ /* 0x000fe200078e021f */
[----:B------:R-:W-:Y:S01]  /*1680*/  SHF.R.S32.HI R43, RZ, 0x1f, R25 ;  /* 0x0000001fff2b7819 */ /* 0x000fe20000011419 */
[----:B------:R-:W-:Y:S01]  /*1690*/  IMAD R31, R27, -0x7ff8138b, R38 ;  /* 0x8007ec751b1f7824 */ /* 0x000fe200078e0226 */
[----:B------:R-:W-:Y:S01]  /*16a0*/  SHF.R.S32.HI R38, RZ, 0x1f, R26 ;  /* 0x0000001fff267819 */ /* 0x000fe2000001141a */
[----:B------:R-:W-:Y:S01]  /*16b0*/  IMAD.X R29, RZ, RZ, R29, P1 ;  /* 0x000000ffff1d7224 */ /* 0x000fe200008e061d */
[----:B------:R-:W-:Y:S01]  /*16c0*/  IADD3.X R51, PT, PT, RZ, RZ, RZ, P2, P3 ;  /* 0x000000ffff337210 */ /* 0x000fe200017e64ff */
[----:B------:R-:W-:Y:S01]  /*16d0*/  IMAD R31, R34, 0x3c208c16, R31 ;  /* 0x3c208c16221f7824 */ /* 0x000fe200078e021f */
[----:B------:R-:W-:-:S02]  /*16e0*/  IADD3 R43, P4, P5, R43, 0x687e956f, R28 ;  /* 0x687e956f2b2b7810 */ /* 0x000fc40007d9e01c */
[----:B------:R-:W-:Y:S01]  /*16f0*/  IADD3 R41, P2, P3, R41, 0x47afba4a, R38 ;  /* 0x47afba4a29297810 */ /* 0x000fe20007b5e026 */
[----:B------:R-:W-:Y:S01]  /*1700*/  IMAD R38, R45, -0x1b799c77, RZ ;  /* 0xe48663892d267824 */ /* 0x000fe200078e02ff */
[----:B------:R-:W-:Y:S01]  /*1710*/  IADD3 R28, P1, P6, R44, -0x7e7ea7a3, R35 ;  /* 0x8181585d2c1c7810 */ /* 0x000fe20007e3e023 */
[----:B------:R-:W-:Y:S01]  /*1720*/  IMAD.X R35, RZ, RZ, RZ, P0 ;  /* 0x000000ffff237224 */ /* 0x000fe200000e06ff */
[----:B------:R-:W-:Y:S01]  /*1730*/  SHF.R.S32.HI R50, RZ, 0x1f, R26 ;  /* 0x0000001fff327819 */ /* 0x000fe2000001141a */
[C---:B------:R-:W-:Y:S01]  /*1740*/  IMAD.WIDE.U32 R44, R31.reuse, -0x1b799c77, RZ ;  /* 0xe48663891f2c7825 */ /* 0x040fe200078e00ff */
[----:B------:R-:W-:Y:S02]  /*1750*/  LOP3.LUT R52, R52, 0xfffffffe, RZ, 0xc0, !PT ;  /* 0xfffffffe34347812 */ /* 0x000fe400078ec0ff */
[----:B------:R-:W-:Y:S01]  /*1760*/  SHF.R.S32.HI R25, RZ, 0x1f, R25 ;  /* 0x0000001fff197819 */ /* 0x000fe20000011419 */
[----:B------:R-:W-:Y:S01]  /*1770*/  IMAD R44, R31, -0x782df87e, R38 ;  /* 0x87d207821f2c7824 */ /* 0x000fe200078e0226 */
[----:B------:R-:W-:-:S02]  /*1780*/  IADD3.X R38, PT, PT, RZ, RZ, RZ, P1, P6 ;  /* 0x000000ffff267210 */ /* 0x000fc40000fec4ff */
[----:B------:R-:W-:Y:S02]  /*1790*/  IADD3.X R50, PT, PT, RZ, -0x1, R50, P2, P3 ;  /* 0xffffffffff327810 */ /* 0x000fe400017e6432 */
[----:B------:R-:W-:Y:S01]  /*17a0*/  IADD3 R26, P0, P1, R52, R35, R29 ;  /* 0x00000023341a7210 */ /* 0x000fe2000791e01d */
[----:B------:R-:W-:Y:S01]  /*17b0*/  IMAD.IADD R35, R45, 0x1, R44 ;  /* 0x000000012d237824 */ /* 0x000fe200078e022c */
[----:B------:R-:W-:Y:S01]  /*17c0*/  IADD3.X R29, PT, PT, R25, -0x1, RZ, P4, P5 ;  /* 0xffffffff191d7810 */ /* 0x000fe200027ea4ff */
[----:B------:R-:W-:Y:S01]  /*17d0*/  IMAD R52, R19, R19, RZ ;  /* 0x0000001313347224 */ /* 0x000fe200078e02ff */
[----:B------:R-:W-:Y:S02]  /*17e0*/  IADD3 R20, P4, P5, R28, R51, R20 ;  /* 0x000000331c147210 */ /* 0x000fe40007d9e014 */
[----:B------:R-:W-:Y:S02]  /*17f0*/  SHF.R.S32.HI R44, RZ, 0x1f, R50 ;  /* 0x0000001fff2c7819 */ /* 0x000fe40000011432 */
[----:B------:R-:W-:-:S02]  /*1800*/  IADD3 R25, P2, P3, R41, -0x47afba4a, R38 ;  /* 0xb85045b629197810 */ /* 0x000fc40007b5e026 */
[----:B------:R-:W-:Y:S02]  /*1810*/  SHF.R.S32.HI R41, RZ, 0x1f, R29 ;  /* 0x0000001fff297819 */ /* 0x000fe4000001141d */
[----:B------:R-:W-:Y:S02]  /*1820*/  IADD3.X R38, PT, PT, RZ, RZ, RZ, P4, P5 ;  /* 0x000000ffff267210 */ /* 0x000fe400027ea4ff */
[----:B------:R-:W-:Y:S02]  /*1830*/  IADD3 R45, P4, P5, R47, 0x1ece5fd7, R44 ;  /* 0x1ece5fd72f2d7810 */ /* 0x000fe40007d9e02c */
[----:B------:R-:W-:Y:S02]  /*1840*/  IADD3.X R44, PT, PT, RZ, RZ, RZ, P2, P3 ;  /* 0x000000ffff2c7210 */ /* 0x000fe400017e64ff */
[----:B------:R-:W-:Y:S02]  /*1850*/  IADD3 R41, P3, P2, R41, 0x7e7ea7a3, R20 ;  /* 0x7e7ea7a329297810 */ /* 0x000fe40007a7e014 */
[----:B------:R-:W-:-:S02]  /*1860*/  SHF.R.S32.HI R50, RZ, 0x1f, R50 ;  /* 0x0000001fff327819 */ /* 0x000fc40000011432 */
[----:B------:R-:W-:Y:S02]  /*1870*/  SHF.R.S32.HI R20, RZ, 0x1f, R29 ;  /* 0x0000001fff147819 */ /* 0x000fe4000001141d */
[----:B------:R-:W-:Y:S02]  /*1880*/  IADD3.X R50, PT, PT, RZ, -0x1, R50, P4, P5 ;  /* 0xffffffffff327810 */ /* 0x000fe400027ea432 */
[----:B------:R-:W-:Y:S01]  /*1890*/  IADD3 RZ, P6, PT, RZ, R47, RZ ;  /* 0x0000002fffff7210 */ /* 0x000fe20007fde0ff */
[----:B------:R-:W-:Y:S01]  /*18a0*/  IMAD R47, R15, R2, RZ ;  /* 0x000000020f2f7224 */ /* 0x000fe200078e02ff */
[----:B------:R-:W-:Y:S02]  /*18b0*/  IADD3.X R20, PT, PT, R20, -0x1, RZ, P3, P2 ;  /* 0xffffffff14147810 */ /* 0x000fe40001fe44ff */
[----:B------:R-:W-:Y:S01]  /*18c0*/  IADD3 R29, P2, P3, R45, -0x1ece5fd7, R44 ;  /* 0xe131a0292d1d7810 */ /* 0x000fe20007b5e02c */
[----:B------:R-:W-:Y:S01]  /*18d0*/  IMAD R47, R14, R3, R47 ;  /* 0x000000030e2f7224 */ /* 0x000fe200078e022f */
[----:B------:R-:W-:-:S02]  /*18e0*/  LEA.HI.X.SX32 R33, R50, R33, 0x1, P6 ;  /* 0x0000002132217211 */ /* 0x000fc400030f0eff */
[----:B------:R-:W-:Y:S01]  /*18f0*/  IADD3.X R45, PT, PT, RZ, RZ, RZ, P0, P1 ;  /* 0x000000ffff2d7210 */ /* 0x000fe200007e24ff */
[----:B------:R-:W-:Y:S01]  /*1900*/  IMAD R51, R47, -0x1b799c77, RZ ;  /* 0xe48663892f337824 */ /* 0x000fe200078e02ff */
[----:B------:R-:W-:Y:S01]  /*1910*/  IADD3.X R44, PT, PT, RZ, RZ, RZ, P2, P3 ;  /* 0x000000ffff2c7210 */ /* 0x000fe200017e64ff */
[----:B------:R-:W-:Y:S01]  /*1920*/  IMAD R47, R35, 0x30644e72, RZ ;  /* 0x30644e72232f7824 */ /* 0x000fe200078e02ff */
[----:B------:R-:W-:Y:S02]  /*1930*/  IADD3 R50, P0, PT, RZ, R29, RZ ;  /* 0x0000001dff327210 */ /* 0x000fe40007f1e0ff */
[----:B------:R-:W-:Y:S02]  /*1940*/  IADD3 R21, P4, P5, R38, R25, R21 ;  /* 0x0000001926157210 */ /* 0x000fe40007d9e015 */
[----:B------:R-:W-:Y:S01]  /*1950*/  SHF.R.S32.HI R38, RZ, 0x1f, R20 ;  /* 0x0000001fff267819 */ /* 0x000fe20000011414 */
[----:B------:R-:W-:Y:S01]  /*1960*/  IMAD.X R33, R33, 0x1, R44, P0 ;  /* 0x0000000121217824 */ /* 0x000fe200000e062c */
[----:B------:R-:W-:Y:S01]  /*1970*/  IADD3 R30, P1, PT, R45, R30, RZ ;  /* 0x0000001e2d1e7210 */ /* 0x000fe20007f3e0ff */
[----:B------:R-:W-:Y:S01]  /*1980*/  IMAD R44, R2, R14, RZ ;  /* 0x0000000e022c7224 */ /* 0x000fe200078e02ff */
[----:B------:R-:W-:-:S02]  /*1990*/  IADD3 R38, P2, P3, R38, 0x47afba4a, R21 ;  /* 0x47afba4a26267810 */ /* 0x000fc40007b5e015 */
[----:B------:R-:W-:Y:S01]  /*19a0*/  IADD3 RZ, P0, PT, RZ, R50, RZ ;  /* 0x00000032ffff7210 */ /* 0x000fe20007f1e0ff */
[----:B------:R-:W-:Y:S01]  /*19b0*/  IMAD.X R53, RZ, RZ, RZ, P1 ;  /* 0x000000ffff357224 */ /* 0x000fe200008e06ff */
[----:B------:R-:W-:Y:S01]  /*19c0*/  SHF.R.S32.HI R45, RZ, 0x1f, R20 ;  /* 0x0000001fff2d7819 */ /* 0x000fe20000011414 */
[C---:B------:R-:W-:Y:S01]  /*19d0*/  IMAD.WIDE.U32 R20, R44.reuse, -0x1b799c77, RZ ;  /* 0xe48663892c147825 */ /* 0x040fe200078e00ff */
[----:B------:R-:W-:Y:S02]  /*19e0*/  IADD3.X R50, PT, PT, RZ, RZ, RZ, P4, P5 ;  /* 0x000000ffff327210 */ /* 0x000fe400027ea4ff */
[----:B------:R-:W-:Y:S01]  /*19f0*/  IADD3.X R45, PT, PT, R45, -0x1, RZ, P2, P3 ;  /* 0xffffffff2d2d7810 */ /* 0x000fe200017e64ff */
[C---:B------:R-:W-:Y:S01]  /*1a00*/  IMAD R20, R44.reuse, -0x782df87e, R51 ;  /* 0x87d207822c147824 */ /* 0x040fe200078e0233 */
[----:B------:R-:W-:Y:S01]  /*1a10*/  IADD3 R50, P2, P3, R29, R50, R18 ;  /* 0x000000321d327210 */ /* 0x000fe20007b5e012 */
[C---:B------:R-:W-:Y:S01]  /*1a20*/  IMAD R55, R44.reuse, 0x432eb066, R55 ;  /* 0x432eb0662c377824 */ /* 0x040fe200078e0237 */
[----:B------:R-:W-:Y:S01]  /*1a30*/  LOP3.LUT R18, R47, 0xfffffffe, RZ, 0xc0, !PT ;  /* 0xfffffffe2f127812 */ /* 0x000fe200078ec0ff */
[----:B------:R-:W-:Y:S01]  /*1a40*/  IMAD.IADD R20, R21, 0x1, R20 ;  /* 0x0000000115147824 */ /* 0x000fe200078e0214 */
[----:B------:R-:W-:Y:S01]  /*1a50*/  SHF.R.S32.HI R47, RZ, 0x1f, R45 ;  /* 0x0000001fff2f7819 */ /* 0x000fe2000001142d */
[----:B------:R-:W-:Y:S01]  /*1a60*/  IMAD R57, R44, 0xdf490f1, R57 ;  /* 0x0df490f12c397824 */ /* 0x000fe200078e0239 */
[----:B------:R-:W-:Y:S01]  /*1a70*/  IADD3 RZ, P1, PT, RZ, R50, RZ ;  /* 0x00000032ffff7210 */ /* 0x000fe20007f3e0ff */
[----:B------:R-:W-:Y:S01]  /*1a80*/  IMAD R55, R14, R13, R55 ;  /* 0x0000000d0e377224 */ /* 0x000fe200078e0237 */
[----:B------:R-:W-:-:S02]  /*1a90*/  IADD3.X R51, PT, PT, RZ, RZ, RZ, P2, P3 ;  /* 0x000000ffff337210 */ /* 0x000fc400017e64ff */
[----:B------:R-:W-:Y:S01]  /*1aa0*/  IADD3 R21, P2, P3, R47, 0x1ece5fd7, R50 ;  /* 0x1ece5fd72f157810 */ /* 0x000fe20007b5e032 */
[----:B------:R-:W-:Y:S01]  /*1ab0*/  IMAD R47, R3, R15, RZ ;  /* 0x0000000f032f7224 */ /* 0x000fe200078e02ff */
[----:B------:R-:W-:Y:S01]  /*1ac0*/  IADD3.X R19, PT, PT, R51, R19, R33, P1, P0 ;  /* 0x0000001333137210 */ /* 0x000fe20000fe0421 */
[----:B------:R-:W-:Y:S01]  /*1ad0*/  IMAD R51, R8, R15, RZ ;  /* 0x0000000f08337224 */ /* 0x000fe200078e02ff */
[----:B------:R-:W-:Y:S01]  /*1ae0*/  IADD3 R18, P5, P4, R18, R53, R52 ;  /* 0x0000003512127210 */ /* 0x000fe20007cbe034 */
[----:B------:R-:W-:Y:S01]  /*1af0*/  IMAD R53, R9, R15, RZ ;  /* 0x0000000f09357224 */ /* 0x000fe200078e02ff */
[----:B------:R-:W-:Y:S01]  /*1b00*/  SHF.R.S32.HI R50, RZ, 0x1f, R45 ;  /* 0x0000001fff327819 */ /* 0x000fe2000001142d */
[----:B------:R-:W-:Y:S02]  /*1b10*/  IMAD R47, R14, R8, R47 ;  /* 0x000000080e2f7224 */ /* 0x000fe400078e022f */
[----:B------:R-:W-:Y:S01]  /*1b20*/  IMAD R51, R44, 0xc5e1a99, R51 ;  /* 0x0c5e1a992c337824 */ /* 0x000fe200078e0233 */
[----:B------:R-:W-:Y:S01]  /*1b30*/  IADD3.X R50, PT, PT, R50, -0x1, RZ, P2, P3 ;  /* 0xffffffff32327810 */ /* 0x000fe200017e64ff */
[----:B------:R-:W-:-:S02]  /*1b40*/  IMAD R53, R44, 0x681240c5, R53 ;  /* 0x681240c52c357824 */ /* 0x000fc400078e0235 */
[C---:B------:R-:W-:Y:S02]  /*1b50*/  IMAD R47, R44.reuse, -0x7ff8138b, R47 ;  /* 0x8007ec752c2f7824 */ /* 0x040fe400078e022f */
[----:B------:R-:W-:Y:S01]  /*1b60*/  IMAD R45, R44, 0x47b01102, R59 ;  /* 0x47b011022c2d7824 */ /* 0x000fe200078e023b */
[----:B------:R-:W-:Y:S01]  /*1b70*/  SHF.R.S32.HI R44, RZ, 0x1f, R50 ;  /* 0x0000001fff2c7819 */ /* 0x000fe20000011432 */
[C---:B------:R-:W-:Y:S02]  /*1b80*/  IMAD R59, R14.reuse, R9, R51 ;  /* 0x000000090e3b7224 */ /* 0x040fe400078e0233 */
[----:B------:R-:W-:Y:S01]  /*1b90*/  IMAD R51, R14, R12, R53 ;  /* 0x0000000c0e337224 */ /* 0x000fe200078e0235 */
[----:B------:R-:W-:Y:S01]  /*1ba0*/  IADD3 R44, P0, P1, R44, -0x30644e72, R19 ;  /* 0xcf9bb18e2c2c7810 */ /* 0x000fe2000791e013 */
[----:B------:R-:W-:Y:S02]  /*1bb0*/  IMAD R53, R14, R4, R57 ;  /* 0x000000040e357224 */ /* 0x000fe400078e0239 */
[----:B------:R-:W-:-:S02]  /*1bc0*/  IMAD R19, R17, R3, R51 ;  /* 0x0000000311137224 */ /* 0x000fc400078e0233 */
[----:B------:R-:W-:Y:S02]  /*1bd0*/  IMAD R57, R14, R5, R45 ;  /* 0x000000050e397224 */ /* 0x000fe400078e022d */
[C---:B------:R-:W-:Y:S02]  /*1be0*/  IMAD R47, R16.reuse, R2, R47 ;  /* 0x00000002102f7224 */ /* 0x040fe400078e022f */
[----:B------:R-:W-:Y:S02]  /*1bf0*/  IMAD R51, R16, R4, R61 ;  /* 0x0000000410337224 */ /* 0x000fe400078e023d */
[C---:B------:R-:W-:Y:S02]  /*1c00*/  IMAD R19, R20.reuse, -0x687e956f, R19 ;  /* 0x97816a9114137824 */ /* 0x040fe400078e0213 */
[C---:B------:R-:W-:Y:S02]  /*1c10*/  IMAD R61, R20.reuse, -0x1ece5fd7, R57 ;  /* 0xe131a029143d7824 */ /* 0x040fe400078e0239 */
[----:B------:R-:W-:-:S02]  /*1c20*/  IMAD R14, R20, 0x3c208c16, R47 ;  /* 0x3c208c16140e7824 */ /* 0x000fc400078e022f */
[C---:B------:R-:W-:Y:S02]  /*1c30*/  IMAD R55, R20.reuse, -0x7e7ea7a3, R55 ;  /* 0x8181585d14377824 */ /* 0x040fe400078e0237 */
[----:B------:R-:W-:Y:S02]  /*1c40*/  IMAD R57, R20, -0x47afba4a, R53 ;  /* 0xb85045b614397824 */ /* 0x000fe400078e0235 */
[----:B------:R-:W-:Y:S01]  /*1c50*/  IMAD R47, R16, R8, R19 ;  /* 0x00000008102f7224 */ /* 0x000fe200078e0213 */
[----:B------:R-:W-:Y:S01]  /*1c60*/  SHF.R.S32.HI R19, RZ, 0x1f, R50 ;  /* 0x0000001fff137819 */ /* 0x000fe20000011432 */
[----:B------:R-:W-:Y:S02]  /*1c70*/  IMAD R61, R17, R12, R61 ;  /* 0x0000000c113d7224 */ /* 0x000fe400078e023d */
[----:B------:R-:W-:Y:S01]  /*1c80*/  IMAD R45, R5, R17, RZ ;  /* 0x00000011052d7224 */ /* 0x000fe200078e02ff */
[----:B------:R-:W-:Y:S01]  /*1c90*/  IADD3.X R19, PT, PT, R19, -0x1, RZ, P0, P1 ;  /* 0xffffffff13137810 */ /* 0x000fe200007e24ff */
[----:B------:R-:W-:-:S02]  /*1ca0*/  IMAD R53, R17, R8, R55 ;  /* 0x0000000811357224 */ /* 0x000fc400078e0237 */
[----:B------:R-:W-:Y:S01]  /*1cb0*/  IMAD R55, R17, R9, R57 ;  /* 0x0000000911377224 */ /* 0x000fe200078e0239 */
[----:B------:R-:W-:Y:S01]  /*1cc0*/  LOP3.LUT R52, R19, 0x97816a91, RZ, 0xc0, !PT ;  /* 0x97816a9113347812 */ /* 0x000fe200078ec0ff */
[----:B------:R-:W-:Y:S01]  /*1cd0*/  IMAD R15, R17, R4, RZ ;  /* 0x00000004110f7224 */ /* 0x000fe200078e02ff */
[----:B------:R-:W-:Y:S01]  /*1ce0*/  LOP3.LUT R54, R19, 0x8181585d, RZ, 0xc0, !PT ;  /* 0x8181585d13367812 */ /* 0x000fe200078ec0ff */
[----:B------:R-:W-:Y:S01]  /*1cf0*/  IMAD R59, R17, R2, R59 ;  /* 0x00000002113b7224 */ /* 0x000fe200078e023b */
[----:B------:R-:W-:Y:S01]  /*1d00*/  LOP3.LUT R17, R19, 0xd87cfd47, RZ, 0xc0, !PT ;  /* 0xd87cfd4713117812 */ /* 0x000fe200078ec0ff */
[----:B------:R-:W-:Y:S02]  /*1d10*/  IMAD R57, R14, 0x432eb066, R61 ;  /* 0x432eb0660e397824 */ /* 0x000fe400078e023d */
[C---:B------:R-:W-:Y:S02]  /*1d20*/  IMAD R61, R11.reuse, R4, RZ ;  /* 0x000000040b3d7224 */ /* 0x040fe400078e02ff */
[----:B------:R-:W-:Y:S01]  /*1d30*/  IMAD R50, R11, R13, R45 ;  /* 0x0000000d0b327224 */ /* 0x000fe200078e022d */
[----:B------:R-:W-:Y:S01]  /*1d40*/  IADD3 R45, P0, PT, R17, R46, RZ ;  /* 0x0000002e112d7210 */ /* 0x000fe20007f1e0ff */
[----:B------:R-:W-:-:S02]  /*1d50*/  IMAD R15, R16, R5, R15 ;  /* 0x00000005100f7224 */ /* 0x000fc400078e020f */
[C---:B------:R-:W-:Y:S02]  /*1d60*/  IMAD R59, R16.reuse, R3, R59 ;  /* 0x00000003103b7224 */ /* 0x040fe400078e023b */
[C---:B------:R-:W-:Y:S02]  /*1d70*/  IMAD R53, R16.reuse, R9, R53 ;  /* 0x0000000910357224 */ /* 0x040fe400078e0235 */
[C---:B------:R-:W-:Y:S02]  /*1d80*/  IMAD R55, R16.reuse, R12, R55 ;  /* 0x0000000c10377224 */ /* 0x040fe400078e0237 */
[----:B------:R-:W-:Y:S02]  /*1d90*/  IMAD R57, R16, R13, R57 ;  /* 0x0000000d10397224 */ /* 0x000fe400078e0239 */
[----:B------:R-:W-:Y:S02]  /*1da0*/  IMAD R16, R5, R11, RZ ;  /* 0x0000000b05107224 */ /* 0x000fe400078e02ff */
[----:B------:R-:W-:-:S02]  /*1db0*/  IMAD R61, R10, R5, R61 ;  /* 0x000000050a3d7224 */ /* 0x000fc400078e023d */
[----:B------:R-:W-:Y:S02]  /*1dc0*/  IMAD R50, R10, R4, R50 ;  /* 0x000000040a327224 */ /* 0x000fe400078e0232 */
[-C--:B------:R-:W-:Y:S02]  /*1dd0*/  IMAD R15, R11, R12.reuse, R15 ;  /* 0x0000000c0b0f7224 */ /* 0x080fe400078e020f */
[C---:B------:R-:W-:Y:S02]  /*1de0*/  IMAD R17, R7.reuse, R13, R16 ;  /* 0x0000000d07117224 */ /* 0x040fe400078e0210 */
[----:B------:R-:W-:Y:S02]  /*1df0*/  IMAD R46, R7, R12, R61 ;  /* 0x0000000c072e7224 */ /* 0x000fe400078e023d */
[-C--:B------:R-:W-:Y:S02]  /*1e00*/  IMAD R51, R11, R9.reuse, R51 ;  /* 0x000000090b337224 */ /* 0x080fe400078e0233 */
[----:B------:R-:W-:-:S02]  /*1e10*/  IMAD R16, R7, R9, R50 ;  /* 0x0000000907107224 */ /* 0x000fc400078e0232 */
[-C--:B------:R-:W-:Y:S02]  /*1e20*/  IMAD R61, R10, R13.reuse, R15 ;  /* 0x0000000d0a3d7224 */ /* 0x080fe400078e020f */
[----:B------:R-:W-:Y:S02]  /*1e30*/  IMAD R15, R6, R13, R46 ;  /* 0x0000000d060f7224 */ /* 0x000fe400078e022e */
[-C--:B------:R-:W-:Y:S02]  /*1e40*/  IMAD R51, R10, R12.reuse, R51 ;  /* 0x0000000c0a337224 */ /* 0x080fe400078e0233 */
[----:B------:R-:W-:Y:S01]  /*1e50*/  IMAD R16, R6, R12, R16 ;  /* 0x0000000c06107224 */ /* 0x000fe200078e0210 */
[----:B------:R-:W-:Y:S01]  /*1e60*/  LOP3.LUT R12, R19, 0x3c208c16, RZ, 0xc0, !PT ;  /* 0x3c208c16130c7812 */ /* 0x000fe200078ec0ff */
[----:B------:R-:W-:Y:S02]  /*1e70*/  IMAD R59, R20, 0x6871ca8d, R59 ;  /* 0x6871ca8d143b7824 */ /* 0x000fe400078e023b */
[----:B------:R-:W-:-:S02]  /*1e80*/  IMAD.X R13, RZ, RZ, RZ, P0 ;  /* 0x000000ffff0d7224 */ /* 0x000fc400000e06ff */
[----:B------:R-:W-:Y:S02]  /*1e90*/  IMAD R59, R59, -0x1b799c77, RZ ;  /* 0xe48663893b3b7824 */ /* 0x000fe400078e02ff */
[C---:B------:R-:W-:Y:S01]  /*1ea0*/  IMAD R53, R14.reuse, 0xc5e1a99, R53 ;  /* 0x0c5e1a990e357824 */ /* 0x040fe200078e0235 */
[----:B------:R-:W-:Y:S01]  /*1eb0*/  IADD3 R49, P0, P1, R13, R12, R49 ;  /* 0x0000000c0d317210 */ /* 0x000fe2000791e031 */
[----:B------:R-:W-:-:S03]  /*1ec0*/  IMAD.WIDE.U32 R12, R14, -0x1b799c77, RZ ;  /* 0xe48663890e0c7825 */ /* 0x000fc600078e00ff */
[----:B------:R-:W-:Y:S01]  /*1ed0*/  IADD3.X R12, PT, PT, RZ, RZ, RZ, P0, P1 ;  /* 0x000000ffff0c7210 */ /* 0x000fe200007e24ff */
[C---:B------:R-:W-:Y:S01]  /*1ee0*/  IMAD R46, R14.reuse, -0x782df87e, R59 ;  /* 0x87d207820e2e7824 */ /* 0x040fe200078e023b */
[----:B------:R-:W-:Y:S01]  /*1ef0*/  LOP3.LUT R59, R19, 0x6871ca8d, RZ, 0xc0, !PT ;  /* 0x6871ca8d133b7812 */ /* 0x000fe200078ec0ff */
[----:B------:R-:W-:Y:S02]  /*1f00*/  IMAD R47, R14, -0x7ff8138b, R47 ;  /* 0x8007ec750e2f7824 */ /* 0x000fe400078e022f */
[----:B------:R-:W-:Y:S01]  /*1f10*/  IMAD.IADD R13, R13, 0x1, R46 ;  /* 0x000000010d0d7824 */ /* 0x000fe200078e022e */
[----:B------:R-:W-:Y:S01]  /*1f20*/  IADD3 R48, P0, P1, R12, R59, R48 ;  /* 0x0000003b0c307210 */ /* 0x000fe2000791e030 */
[----:B------:R-:W-:Y:S02]  /*1f30*/  IMAD R55, R14, 0x681240c5, R55 ;  /* 0x681240c50e377824 */ /* 0x000fe400078e0237 */
[C---:B------:R-:W-:Y:S01]  /*1f40*/  IMAD R12, R11.reuse, R8, R57 ;  /* 0x000000080b0c7224 */ /* 0x040fe200078e0239 */
[----:B------:R-:W-:Y:S01]  /*1f50*/  IADD3.X R50, PT, PT, RZ, RZ, RZ, P0, P1 ;  /* 0x000000ffff327210 */ /* 0x000fe200007e24ff */
[----:B------:R-:W-:-:S02]  /*1f60*/  IMAD R53, R11, R2, R53 ;  /* 0x000000020b357224 */ /* 0x000fc400078e0235 */
[----:B------:R-:W-:Y:S01]  /*1f70*/  IMAD R46, R10, R2, R47 ;  /* 0x000000020a2e7224 */ /* 0x000fe200078e022f */
[----:B------:R-:W-:Y:S01]  /*1f80*/  IADD3 R52, P0, P1, R50, R52, R43 ;  /* 0x0000003432347210 */ /* 0x000fe2000791e02b */
[-C--:B------:R-:W-:Y:S02]  /*1f90*/  IMAD R55, R11, R3.reuse, R55 ;  /* 0x000000030b377224 */ /* 0x080fe400078e0237 */
[----:B------:R-:W-:Y:S02]  /*1fa0*/  IMAD R47, R13, -0x7e7ea7a3, R12 ;  /* 0x8181585d0d2f7824 */ /* 0x000fe400078e020c */
[----:B------:R-:W-:Y:S02]  /*1fb0*/  IMAD R61, R7, R8, R61 ;  /* 0x00000008073d7224 */ /* 0x000fe400078e023d */
[----:B------:R-:W-:Y:S02]  /*1fc0*/  IMAD R11, R10, R3, R53 ;  /* 0x000000030a0b7224 */ /* 0x000fe400078e0235 */
[----:B------:R-:W-:-:S02]  /*1fd0*/  IMAD R53, R45, R49, RZ ;  /* 0x000000312d357224 */ /* 0x000fc400078e02ff */
[C---:B------:R-:W-:Y:S02]  /*1fe0*/  IMAD R12, R10.reuse, R8, R55 ;  /* 0x000000080a0c7224 */ /* 0x040fe400078e0237 */
[-C--:B------:R-:W-:Y:S02]  /*1ff0*/  IMAD R47, R10, R9.reuse, R47 ;  /* 0x000000090a2f7224 */ /* 0x080fe400078e022f */
[----:B------:R-:W-:Y:S02]  /*2000*/  IMAD R10, R6, R9, R61 ;  /* 0x00000009060a7224 */ /* 0x000fe400078e023d */
[----:B------:R-:W-:Y:S02]  /*2010*/  IMAD.SHL.U32 R9, R53, 0x2, RZ ;  /* 0x0000000235097824 */ /* 0x000fe400078e00ff */
[----:B------:R-:W-:Y:S01]  /*2020*/  IMAD R53, R7, R3, R51 ;  /* 0x0000000307357224 */ /* 0x000fe200078e0233 */
[----:B------:R-:W-:Y:S01]  /*2030*/  IADD3.X R51, PT, PT, RZ, RZ, RZ, P0, P1 ;  /* 0x000000ffff337210 */ /* 0x000fe200007e24ff */
[----:B------:R-:W-:-:S02]  /*2040*/  IMAD R43, R45, R45, RZ ;  /* 0x0000002d2d2b7224 */ /* 0x000fc400078e02ff */
[----:B------:R-:W-:Y:S01]  /*2050*/  IMAD R56, R9, -0x1b799c77, RZ ;  /* 0xe486638909387824 */ /* 0x000fe200078e02ff */
[----:B------:R-:W-:Y:S01]  /*2060*/  IADD3 R41, P0, P1, R51, R54, R41 ;  /* 0x0000003633297210 */ /* 0x000fe2000791e029 */
[----:B------:R-:W-:Y:S02]  /*2070*/  IMAD R54, R48, R45, RZ ;  /* 0x0000002d30367224 */ /* 0x000fe400078e02ff */
[----:B------:R-:W-:Y:S01]  /*2080*/  IMAD R50, R6, R8, R53 ;  /* 0x0000000806327224 */ /* 0x000fe200078e0235 */
[----:B------:R-:W-:Y:S01]  /*2090*/  LOP3.LUT R53, R19, 0xb85045b6, RZ, 0xc0, !PT ;  /* 0xb85045b613357812 */ /* 0x000fe200078ec0ff */
[----:B------:R-:W-:Y:S01]  /*20a0*/  IMAD.WIDE.U32 R8, R43, -0x1b799c77, RZ ;  /* 0xe48663892b087825 */ /* 0x000fe200078e00ff */
[----:B------:R-:W-:-:S03]  /*20b0*/  IADD3.X R55, PT, PT, RZ, RZ, RZ, P0, P1 ;  /* 0x000000ffff377210 */ /* 0x000fc600007e24ff */
[----:B------:R-:W-:Y:S01]  /*20c0*/  IMAD R51, R43, -0x782df87e, R56 ;  /* 0x87d207822b337824 */ /* 0x000fe200078e0238 */
[----:B------:R-:W-:Y:S01]  /*20d0*/  IADD3 R53, P0, P1, R55, R53, R38 ;  /* 0x0000003537357210 */ /* 0x000fe2000791e026 */
[----:B------:R-:W-:Y:S02]  /*20e0*/  IMAD.SHL.U32 R8, R54, 0x2, RZ ;  /* 0x0000000236087824 */ /* 0x000fe400078e00ff */
[----:B------:R-:W-:Y:S02]  /*20f0*/  IMAD.IADD R51, R9, 0x1, R51 ;  /* 0x0000000109337824 */ /* 0x000fe400078e0233 */
[-C--:B------:R-:W-:Y:S01]  /*2100*/  IMAD R9, R49, R49.reuse, RZ ;  /* 0x0000003131097224 */ /* 0x080fe200078e02ff */
[----:B------:R-:W-:Y:S01]  /*2110*/  LOP3.LUT R8, R8, 0xfffffffe, RZ, 0xc0, !PT ;  /* 0xfffffffe08087812 */ /* 0x000fe200078ec0ff */
[C---:B------:R-:W-:Y:S02]  /*2120*/  IMAD R38, R48.reuse, R49, RZ ;  /* 0x0000003130267224 */ /* 0x040fe400078e02ff */
[----:B------:R-:W-:Y:S01]  /*2130*/  IMAD R56, R48, R48, RZ ;  /* 0x0000003030387224 */ /* 0x000fe200078e02ff */
[----:B------:R-:W-:Y:S01]  /*2140*/  IADD3 R8, P2, PT, R9, R8, RZ ;  /* 0x0000000809087210 */ /* 0x000fe20007f5e0ff */
[----:B------:R-:W-:-:S02]  /*2150*/  IMAD R38, R52, R45, R38 ;  /* 0x0000002d34267224 */ /* 0x000fc400078e0226 */
[----:B------:R-:W-:Y:S02]  /*2160*/  IMAD R58, R43, 0x681240c5, R56 ;  /* 0x681240c52b3a7824 */ /* 0x000fe400078e0238 */
[----:B------:R-:W-:Y:S01]  /*2170*/  IMAD R56, R52, R49, RZ ;  /* 0x0000003134387224 */ /* 0x000fe200078e02ff */
[----:B------:R-:W-:Y:S01]  /*2180*/  SHF.L.U64.HI R54, R54, 0x1, R38 ;  /* 0x0000000136367819 */ /* 0x000fe20000010226 */
[----:B------:R-:W-:Y:S02]  /*2190*/  IMAD.X R9, RZ, RZ, RZ, P2 ;  /* 0x000000ffff097224 */ /* 0x000fe400010e06ff */
[----:B------:R-:W-:Y:S01]  /*21a0*/  IMAD R55, R41, R45, R56 ;  /* 0x0000002d29377224 */ /* 0x000fe200078e0238 */
[----:B------:R-:W-:Y:S01]  /*21b0*/  IADD3.X R56, PT, PT, RZ, RZ, RZ, P0, P1 ;  /* 0x000000ffff387210 */ /* 0x000fe200007e24ff */
[----:B------:R-:W-:Y:S01]  /*21c0*/  IMAD R58, R51, -0x687e956f, R58 ;  /* 0x97816a91333a7824 */ /* 0x000fe200078e023a */
[----:B------:R-:W-:Y:S01]  /*21d0*/  IADD3 R9, P2, PT, R9, R54, RZ ;  /* 0x0000003609097210 */ /* 0x000fe20007f5e0ff */
[----:B------:R-:W-:Y:S01]  /*21e0*/  IMAD R60, R43, 0xc5e1a99, RZ ;  /* 0x0c5e1a992b3c7824 */ /* 0x000fe200078e02ff */
[----:B------:R-:W-:Y:S01]  /*21f0*/  SHF.L.W.U32.HI R54, R38, 0x1, R55 ;  /* 0x0000000126367819 */ /* 0x000fe20000010e37 */
[----:B------:R-:W-:Y:S01]  /*2200*/  IMAD R11, R13, 0x6871ca8d, R11 ;  /* 0x6871ca8d0d0b7824 */ /* 0x000fe200078e020b */
[C---:B------:R-:W-:Y:S01]  /*2210*/  LOP3.LUT R38, R19.reuse, 0xe131a029, RZ, 0xc0, !PT ;  /* 0xe131a02913267812 */ /* 0x040fe200078ec0ff */
[----:B------:R-:W-:Y:S01]  /*2220*/  IMAD.X R57, RZ, RZ, RZ, P2 ;  /* 0x000000ffff397224 */ /* 0x000fe200010e06ff */
[----:B------:R-:W-:Y:S01]  /*2230*/  LOP3.LUT R19, R19, 0x30644e72, RZ, 0xc0, !PT ;  /* 0x30644e7213137812 */ /* 0x000fe200078ec0ff */
[----:B------:R-:W-:Y:S01]  /*2240*/  IMAD R46, R13, 0x3c208c16, R46 ;  /* 0x3c208c160d2e7824 */ /* 0x000fe200078e022e */
[----:B------:R-:W-:Y:S01]  /*2250*/  IADD3 R38, P0, P1, R56, R38, R21 ;  /* 0x0000002638267210 */ /* 0x000fe2000791e015 */
[----:B------:R-:W-:Y:S01]  /*2260*/  IMAD R56, R43, -0x7ff8138b, RZ ;  /* 0x8007ec752b387824 */ /* 0x000fe200078e02ff */
[----:B------:R-:W-:Y:S01]  /*2270*/  IADD3 R54, PT, PT, R57, R58, R54 ;  /* 0x0000003a39367210 */ /* 0x000fe20007ffe036 */
[----:B------:R-:W-:Y:S01]  /*2280*/  IMAD R58, R39, -0x1ece5fd7, R40 ;  /* 0xe131a029273a7824 */ /* 0x000fe200078e0228 */
[----:B------:R-:W-:Y:S01]  /*2290*/  IADD3 RZ, P2, P3, R38, RZ, RZ ;  /* 0x000000ff26ff7210 */ /* 0x000fe20007b5e0ff */
[----:B------:R-:W-:Y:S01]  /*22a0*/  IMAD R21, R51, 0x3c208c16, R56 ;  /* 0x3c208c1633157824 */ /* 0x000fe200078e0238 */
[----:B------:R-:W-:Y:S01]  /*22b0*/  IADD3.X R37, PT, PT, RZ, RZ, RZ, P0, P1 ;  /* 0x000000ffff257210 */ /* 0x000fe200007e24ff */
[----:B------:R-:W-:-:S02]  /*22c0*/  IMAD R40, R41, R48, RZ ;  /* 0x0000003029287224 */ /* 0x000fc400078e02ff */
[----:B------:R-:W-:Y:S01]  /*22d0*/  IMAD.IADD R21, R8, 0x1, R21 ;  /* 0x0000000108157824 */ /* 0x000fe200078e0215 */
[----:B------:R-:W-:Y:S01]  /*22e0*/  IADD3.X R44, PT, PT, R37, R19, R44, P2, P3 ;  /* 0x00000013252c7210 */ /* 0x000fe200017e642c */
[----:B------:R-:W-:Y:S02]  /*22f0*/  IMAD R8, R51, 0x6871ca8d, R60 ;  /* 0x6871ca8d33087824 */ /* 0x000fe400078e023c */
[-C--:B------:R-:W-:Y:S02]  /*2300*/  IMAD R37, R53, R52.reuse, RZ ;  /* 0x0000003435257224 */ /* 0x080fe400078e02ff */
[----:B------:R-:W-:Y:S02]  /*2310*/  IMAD.IADD R8, R9, 0x1, R8 ;  /* 0x0000000109087824 */ /* 0x000fe400078e0208 */
[C---:B------:R-:W-:Y:S02]  /*2320*/  IMAD R9, R41.reuse, R52, RZ ;  /* 0x0000003429097224 */ /* 0x040fe400078e02ff */
[----:B------:R-:W-:-:S02]  /*2330*/  IMAD R60, R41, R49, RZ ;  /* 0x00000031293c7224 */ /* 0x000fc400078e02ff */
[C---:B------:R-:W-:Y:S02]  /*2340*/  IMAD R19, R53.reuse, R49, R40 ;  /* 0x0000003135137224 */ /* 0x040fe400078e0228 */
[CC--:B------:R-:W-:Y:S02]  /*2350*/  IMAD R37, R38.reuse, R48.reuse, R37 ;  /* 0x0000003026257224 */ /* 0x0c0fe400078e0225 */
[C---:B------:R-:W-:Y:S02]  /*2360*/  IMAD R9, R53.reuse, R48, R9 ;  /* 0x0000003035097224 */ /* 0x040fe400078e0209 */
[-C--:B------:R-:W-:Y:S02]  /*2370*/  IMAD R60, R53, R45.reuse, R60 ;  /* 0x0000002d353c7224 */ /* 0x080fe400078e023c */
[----:B------:R-:W-:Y:S02]  /*2380*/  IMAD R19, R38, R45, R19 ;  /* 0x0000002d26137224 */ /* 0x000fe400078e0213 */
[----:B------:R-:W-:-:S02]  /*2390*/  IMAD R40, R44, R49, R37 ;  /* 0x000000312c287224 */ /* 0x000fc400078e0225 */
[----:B------:R-:W-:Y:S01]  /*23a0*/  IMAD R56, R39, -0x47afba4a, R42 ;  /* 0xb85045b627387824 */ /* 0x000fe200078e022a */
[----:B------:R-:W-:Y:S01]  /*23b0*/  SHF.L.W.U32.HI R42, R60, 0x1, R19 ;  /* 0x000000013c2a7819 */ /* 0x000fe20000010e13 */
[----:B------:R-:W-:Y:S02]  /*23c0*/  IMAD R9, R38, R49, R9 ;  /* 0x0000003126097224 */ /* 0x000fe400078e0209 */
[-C--:B------:R-:W-:Y:S02]  /*23d0*/  IMAD R37, R52, R52.reuse, RZ ;  /* 0x0000003434257224 */ /* 0x080fe400078e02ff */
[----:B------:R-:W-:Y:S02]  /*23e0*/  IMAD R45, R44, R45, R9 ;  /* 0x0000002d2c2d7224 */ /* 0x000fe400078e0209 */
[C---:B------:R-:W-:Y:S01]  /*23f0*/  IMAD R9, R38.reuse, R52, RZ ;  /* 0x0000003426097224 */ /* 0x040fe200078e02ff */
[----:B------:R-:W-:Y:S01]  /*2400*/  IADD3 R42, P0, PT, R37, R42, RZ ;  /* 0x0000002a252a7210 */ /* 0x000fe20007f1e0ff */
[----:B------:R-:W-:Y:S01]  /*2410*/  IMAD R39, R38, R41, RZ ;  /* 0x0000002926277224 */ /* 0x000fe200078e02ff */
[----:B------:R-:W-:Y:S01]  /*2420*/  SHF.L.W.U32.HI R49, R19, 0x1, R45 ;  /* 0x0000000113317819 */ /* 0x000fe20000010e2d */
[----:B------:R-:W-:Y:S01]  /*2430*/  IMAD R9, R44, R48, R9 ;  /* 0x000000302c097224 */ /* 0x000fe200078e0209 */
[----:B------:R-:W-:Y:S01]  /*2440*/  SHF.L.W.U32.HI R45, R45, 0x1, R40 ;  /* 0x000000012d2d7819 */ /* 0x000fe20000010e28 */
[----:B------:R-:W-:-:S02]  /*2450*/  IMAD.X R19, RZ, RZ, RZ, P0 ;  /* 0x000000ffff137224 */ /* 0x000fc400000e06ff */
[----:B------:R-:W-:Y:S02]  /*2460*/  IMAD R39, R44, R52, R39 ;  /* 0x000000342c277224 */ /* 0x000fe400078e0227 */
[----:B------:R-:W-:Y:S01]  /*2470*/  IMAD R11, R11, -0x1b799c77, RZ ;  /* 0xe48663890b0b7824 */ /* 0x000fe200078e02ff */
[----:B------:R-:W-:Y:S01]  /*2480*/  IADD3 R49, P0, PT, R49, R19, RZ ;  /* 0x0000001331317210 */ /* 0x000fe20007f1e0ff */
[----:B------:R-:W-:Y:S01]  /*2490*/  IMAD R20, R20, 0x30644e72, RZ ;  /* 0x30644e7214147824 */ /* 0x000fe200078e02ff */
[----:B------:R-:W-:Y:S01]  /*24a0*/  SHF.L.W.U32.HI R19, R40, 0x1, R9 ;  /* 0x0000000128137819 */ /* 0x000fe20000010e09 */
[-C--:B------:R-:W-:Y:S01]  /*24b0*/  IMAD R40, R41, R53.reuse, RZ ;  /* 0x0000003529287224 */ /* 0x080fe200078e02ff */
[----:B------:R-:W-:Y:S01]  /*24c0*/  SHF.L.W.U32.HI R37, R9, 0x1, R39 ;  /* 0x0000000109257819 */ /* 0x000fe20000010e27 */
[----:B------:R-:W-:Y:S02]  /*24d0*/  IMAD R9, R53, R53, RZ ;  /* 0x0000003535097224 */ /* 0x000fe400078e02ff */
[----:B------:R-:W-:-:S02]  /*24e0*/  IMAD.U32 R19, R40, 0x2, R19 ;  /* 0x0000000228137824 */ /* 0x000fc400078e0013 */
[----:B------:R-:W-:Y:S01]  /*24f0*/  IMAD R40, R8, -0x1b799c77, RZ ;  /* 0xe486638908287824 */ /* 0x000fe200078e02ff */
[----:B------:R-:W-:Y:S01]  /*2500*/  IADD3 R37, P6, PT, R9, R37, RZ ;  /* 0x0000002509257210 */ /* 0x000fe20007fde0ff */
[----:B------:R-:W-:Y:S02]  /*2510*/  IMAD R8, R41, R41, R45 ;  /* 0x0000002929087224 */ /* 0x000fe400078e022d */
[----:B------:R-:W-:Y:S02]  /*2520*/  IMAD.X R45, RZ, RZ, RZ, P0 ;  /* 0x000000ffff2d7224 */ /* 0x000fe400000e06ff */
[----:B------:R-:W-:Y:S02]  /*2530*/  IMAD R57, R21, -0x782df87e, R40 ;  /* 0x87d2078215397824 */ /* 0x000fe400078e0228 */
[----:B------:R-:W-:Y:S02]  /*2540*/  IMAD.IADD R45, R45, 0x1, R8 ;  /* 0x000000012d2d7824 */ /* 0x000fe400078e0208 */
[----:B------:R-:W-:-:S04]  /*2550*/  IMAD.WIDE.U32 R8, R21, -0x1b799c77, RZ ;  /* 0xe486638915087825 */ /* 0x000fc800078e00ff */
[----:B------:R-:W-:Y:S02]  /*2560*/  IMAD R8, R51, 0x30644e72, RZ ;  /* 0x30644e7233087824 */ /* 0x000fe400078e02ff */
[----:B------:R-:W-:Y:S02]  /*2570*/  IMAD.IADD R40, R9, 0x1, R57 ;  /* 0x0000000109287824 */ /* 0x000fe400078e0239 */
[----:B------:R-:W-:Y:S01]  /*2580*/  IMAD R11, R46, -0x782df87e, R11 ;  /* 0x87d207822e0b7824 */ /* 0x000fe200078e020b */
[----:B------:R-:W-:Y:S01]  /*2590*/  LOP3.LUT R8, R8, 0xfffffffe, RZ, 0xc0, !PT ;  /* 0xfffffffe08087812 */ /* 0x000fe200078ec0ff */
[----:B------:R-:W-:Y:S02]  /*25a0*/  IMAD R17, R6, R4, R17 ;  /* 0x0000000406117224 */ /* 0x000fe400078e0211 */
[----:B------:R-:W-:Y:S01]  /*25b0*/  IMAD R47, R46, 0xc5e1a99, R47 ;  /* 0x0c5e1a992e2f7824 */ /* 0x000fe200078e022f */
[----:B------:R-:W-:-:S03]  /*25c0*/  IADD3 R45, P0, PT, R8, R45, RZ ;  /* 0x0000002d082d7210 */ /* 0x000fc60007f1e0ff */
[----:B------:R-:W-:Y:S02]  /*25d0*/  IMAD R47, R7, R2, R47 ;  /* 0x00000002072f7224 */ /* 0x000fe400078e022f */
[----:B------:R-:W-:-:S05]  /*25e0*/  IMAD.X R8, RZ, RZ, RZ, P0 ;  /* 0x000000ffff087224 */ /* 0x000fca00000e06ff */
[----:B------:R-:W-:Y:S01]  /*25f0*/  IADD3 R19, P0, PT, R8, R19, RZ ;  /* 0x0000001308137210 */ /* 0x000fe20007f1e0ff */
[----:B------:R-:W-:-:S04]  /*2600*/  IMAD R8, R40, 0x30644e72, RZ ;  /* 0x30644e7228087824 */ /* 0x000fc800078e02ff */
[----:B------:R-:W-:Y:S01]  /*2610*/  IMAD.X R9, RZ, RZ, RZ, P0 ;  /* 0x000000ffff097224 */ /* 0x000fe200000e06ff */
[----:B------:R-:W-:-:S04]  /*2620*/  LOP3.LUT R8, R8, 0xfffffffe, RZ, 0xc0, !PT ;  /* 0xfffffffe08087812 */ /* 0x000fc800078ec0ff */
[----:B------:R-:W-:Y:S01]  /*2630*/  IADD3 R37, P1, P0, R9, R37, R8 ;  /* 0x0000002509257210 */ /* 0x000fe2000783e008 */
[----:B------:R-:W-:Y:S02]  /*2640*/  IMAD R8, R48, R52, RZ ;  /* 0x0000003430087224 */ /* 0x000fe400078e02ff */
[----:B------:R-:W-:Y:S02]  /*2650*/  IMAD R48, R43, 0x432eb066, RZ ;  /* 0x432eb0662b307824 */ /* 0x000fe400078e02ff */
[----:B------:R-:W-:Y:S02]  /*2660*/  IMAD R9, R27, 0x681240c5, R56 ;  /* 0x681240c51b097824 */ /* 0x000fe400078e0238 */
[----:B------:R-:W-:Y:S02]  /*2670*/  IMAD R57, R51, -0x7e7ea7a3, R48 ;  /* 0x8181585d33397824 */ /* 0x000fe400078e0230 */
[----:B------:R-:W-:Y:S01]  /*2680*/  IMAD R48, R34, -0x687e956f, R9 ;  /* 0x97816a9122307824 */ /* 0x000fe200078e0209 */
[----:B------:R-:W-:Y:S01]  /*2690*/  SHF.L.W.U32.HI R9, R55, 0x1, R60 ;  /* 0x0000000137097819 */ /* 0x000fe20000010e3c */
[----:B------:R-:W-:-:S02]  /*26a0*/  IMAD.U32 R8, R8, 0x2, R57 ;  /* 0x0000000208087824 */ /* 0x000fc400078e0039 */
[----:B------:R-:W-:Y:S02]  /*26b0*/  IMAD R48, R31, -0x7ff8138b, R48 ;  /* 0x8007ec751f307824 */ /* 0x000fe400078e0230 */
[----:B------:R-:W-:Y:S02]  /*26c0*/  IMAD R57, R27, 0x432eb066, R58 ;  /* 0x432eb0661b397824 */ /* 0x000fe400078e023a */
[----:B------:R-:W-:Y:S02]  /*26d0*/  IMAD R48, R35, 0x3c208c16, R48 ;  /* 0x3c208c1623307824 */ /* 0x000fe400078e0230 */
[----:B------:R-:W-:Y:S02]  /*26e0*/  IMAD R52, R34, -0x7e7ea7a3, R57 ;  /* 0x8181585d22347824 */ /* 0x000fe400078e0239 */
[----:B------:R-:W-:Y:S01]  /*26f0*/  IMAD R8, R21, 0xc5e1a99, R8 ;  /* 0x0c5e1a9915087824 */ /* 0x000fe200078e0208 */
[----:B------:R-:W-:Y:S01]  /*2700*/  IADD3 R48, P2, PT, R48, 0x278302b9, RZ ;  /* 0x278302b930307810 */ /* 0x000fe20007f5e0ff */
[----:B------:R-:W-:-:S02]  /*2710*/  IMAD R52, R31, 0xc5e1a99, R52 ;  /* 0x0c5e1a991f347824 */ /* 0x000fc400078e0234 */
[----:B------:R-:W-:Y:S02]  /*2720*/  IMAD R55, R27, 0xdf490f1, R36 ;  /* 0x0df490f11b377824 */ /* 0x000fe400078e0224 */
[----:B------:R-:W-:Y:S02]  /*2730*/  IMAD.X R57, RZ, RZ, -0x1, P2 ;  /* 0xffffffffff397424 */ /* 0x000fe400010e06ff */
[----:B------:R-:W-:Y:S02]  /*2740*/  IMAD R59, R35, 0x6871ca8d, R52 ;  /* 0x6871ca8d233b7824 */ /* 0x000fe400078e0234 */
[----:B------:R-:W-:Y:S01]  /*2750*/  IMAD.IADD R9, R9, 0x1, R8 ;  /* 0x0000000109097824 */ /* 0x000fe200078e0208 */
[----:B------:R-:W-:Y:S01]  /*2760*/  SHF.R.S32.HI R56, RZ, 0x1f, R57 ;  /* 0x0000001fff387819 */ /* 0x000fe20000011439 */
[----:B------:R-:W-:Y:S01]  /*2770*/  IMAD R8, R34, -0x47afba4a, R55 ;  /* 0xb85045b622087824 */ /* 0x000fe200078e0237 */
[----:B------:R-:W-:Y:S01]  /*2780*/  SHF.R.S32.HI R57, RZ, 0x1f, R57 ;  /* 0x0000001fff397819 */ /* 0x000fe20000011439 */
[----:B------:R-:W-:Y:S01]  /*2790*/  IMAD R52, R40, 0x6871ca8d, R9 ;  /* 0x6871ca8d28347824 */ /* 0x000fe200078e0209 */
[----:B------:R-:W-:Y:S01]  /*27a0*/  IADD3 R56, P2, P3, R59, -0x3c208c16, R56 ;  /* 0xc3df73ea3b387810 */ /* 0x000fe20007b5e038 */
[----:B------:R-:W-:-:S02]  /*27b0*/  IMAD R8, R31, 0x681240c5, R8 ;  /* 0x681240c51f087824 */ /* 0x000fc400078e0208 */
[----:B------:R-:W-:Y:S01]  /*27c0*/  IMAD R55, R21, -0x7ff8138b, R54 ;  /* 0x8007ec7515377824 */ /* 0x000fe200078e0236 */
[----:B------:R-:W-:Y:S01]  /*27d0*/  IADD3.X R57, PT, PT, RZ, -0x1, R57, P2, P3 ;  /* 0xffffffffff397810 */ /* 0x000fe200017e6439 */
[----:B------:R-:W-:Y:S02]  /*27e0*/  IMAD R9, R35, -0x687e956f, R8 ;  /* 0x97816a9123097824 */ /* 0x000fe400078e0208 */
[----:B------:R-:W-:Y:S01]  /*27f0*/  IMAD R36, R40, 0x3c208c16, R55 ;  /* 0x3c208c1628247824 */ /* 0x000fe200078e0237 */
[--C-:B------:R-:W-:Y:S01]  /*2800*/  SHF.R.S32.HI R54, RZ, 0x1f, R57.reuse ;  /* 0x0000001fff367819 */ /* 0x100fe20000011439 */
[----:B------:R-:W-:Y:S01]  /*2810*/  IMAD R55, R52, -0x1b799c77, RZ ;  /* 0xe486638934377824 */ /* 0x000fe200078e02ff */
[----:B------:R-:W-:Y:S02]  /*2820*/  SHF.R.S32.HI R57, RZ, 0x1f, R57 ;  /* 0x0000001fff397819 */ /* 0x000fe40000011439 */
[----:B------:R-:W-:Y:S01]  /*2830*/  IADD3 R54, P2, P3, R9, -0x6871ca8d, R54 ;  /* 0x978e357309367810 */ /* 0x000fe20007b5e036 */
[----:B------:R-:W-:-:S02]  /*2840*/  IMAD R55, R36, -0x782df87e, R55 ;  /* 0x87d2078224377824 */ /* 0x000fc400078e0237 */
[----:B------:R-:W-:Y:S01]  /*2850*/  IMAD.WIDE.U32 R8, R36, -0x1b799c77, RZ ;  /* 0xe486638924087825 */ /* 0x000fe200078e00ff */
[----:B------:R-:W-:Y:S02]  /*2860*/  IADD3.X R57, PT, PT, RZ, -0x1, R57, P2, P3 ;  /* 0xffffffffff397810 */ /* 0x000fe400017e6439 */
[----:B------:R-:W-:Y:S01]  /*2870*/  IADD3 R48, P2, PT, R48, -0x278302b9, RZ ;  /* 0xd87cfd4730307810 */ /* 0x000fe20007f5e0ff */
[----:B------:R-:W-:Y:S02]  /*2880*/  IMAD R8, R43, 0x47b01102, RZ ;  /* 0x47b011022b087824 */ /* 0x000fe400078e02ff */
[----:B------:R-:W-:Y:S02]  /*2890*/  IMAD.IADD R52, R9, 0x1, R55 ;  /* 0x0000000109347824 */ /* 0x000fe400078e0237 */
[----:B------:R-:W-:Y:S02]  /*28a0*/  IMAD R9, R27, 0x47b01102, R24 ;  /* 0x47b011021b097824 */ /* 0x000fe400078e0218 */
[----:B------:R-:W-:-:S02]  /*28b0*/  IMAD.SHL.U32 R27, R48, 0x2, RZ ;  /* 0x00000002301b7824 */ /* 0x000fc400078e00ff */
[----:B------:R-:W-:Y:S02]  /*28c0*/  IMAD R8, R51, -0x1ece5fd7, R8 ;  /* 0xe131a02933087824 */ /* 0x000fe400078e0208 */
[----:B------:R-:W-:Y:S01]  /*28d0*/  IMAD R34, R34, -0x1ece5fd7, R9 ;  /* 0xe131a02922227824 */ /* 0x000fe200078e0209 */
[----:B------:R-:W-:Y:S01]  /*28e0*/  LOP3.LUT R27, R27, 0xfffffffe, RZ, 0xc0, !PT ;  /* 0xfffffffe1b1b7812 */ /* 0x000fe200078ec0ff */
[----:B------:R-:W-:Y:S02]  /*28f0*/  IMAD R55, R21, 0x432eb066, R8 ;  /* 0x432eb06615377824 */ /* 0x000fe400078e0208 */
[----:B------:R-:W-:Y:S01]  /*2900*/  IMAD.X R9, RZ, RZ, RZ, P2 ;  /* 0x000000ffff097224 */ /* 0x000fe200010e06ff */
[----:B------:R-:W-:Y:S01]  /*2910*/  IADD3 R27, P3, PT, R27, 0x278302b9, RZ ;  /* 0x278302b91b1b7810 */ /* 0x000fe20007f7e0ff */
[----:B------:R-:W-:Y:S02]  /*2920*/  IMAD R55, R40, -0x7e7ea7a3, R55 ;  /* 0x8181585d28377824 */ /* 0x000fe400078e0237 */
[----:B------:R-:W-:-:S02]  /*2930*/  IMAD R8, R43, 0xdf490f1, RZ ;  /* 0x0df490f12b087824 */ /* 0x000fc400078e02ff */
[----:B------:R-:W-:Y:S02]  /*2940*/  IMAD R58, R36, 0xc5e1a99, R55 ;  /* 0x0c5e1a99243a7824 */ /* 0x000fe400078e0237 */
[----:B------:R-:W-:Y:S01]  /*2950*/  IMAD.X R55, RZ, RZ, -0x1, P3 ;  /* 0xffffffffff377424 */ /* 0x000fe200018e06ff */
[----:B------:R-:W-:Y:S01]  /*2960*/  IADD3 R24, P2, P3, R9, 0x3c208c16, R56 ;  /* 0x3c208c1609187810 */ /* 0x000fe20007b5e038 */
[----:B------:R-:W-:Y:S01]  /*2970*/  IMAD R34, R31, 0x432eb066, R34 ;  /* 0x432eb0661f227824 */ /* 0x000fe200078e0222 */
[----:B------:R-:W-:Y:S01]  /*2980*/  SHF.R.U64 R56, R48, 0x1f, RZ ;  /* 0x0000001f30387819 */ /* 0x000fe200000012ff */
[----:B------:R-:W-:Y:S01]  /*2990*/  IMAD.IADD R9, R49, 0x1, R58 ;  /* 0x0000000131097824 */ /* 0x000fe200078e023a */
[----:B------:R-:W-:Y:S01]  /*29a0*/  SHF.R.S32.HI R58, RZ, 0x1f, R55 ;  /* 0x0000001fff3a7819 */ /* 0x000fe20000011437 */
[----:B------:R-:W-:Y:S02]  /*29b0*/  IMAD.SHL.U32 R43, R24, 0x2, RZ ;  /* 0x00000002182b7824 */ /* 0x000fe400078e00ff */
[----:B------:R-:W-:-:S02]  /*29c0*/  IMAD R49, R35, -0x7e7ea7a3, R34 ;  /* 0x8181585d23317824 */ /* 0x000fc400078e0222 */
[----:B------:R-:W-:Y:S01]  /*29d0*/  IMAD R8, R51, -0x47afba4a, R8 ;  /* 0xb85045b633087824 */ /* 0x000fe200078e0208 */
[----:B------:R-:W-:Y:S01]  /*29e0*/  LOP3.LUT R43, R43, R56, RZ, 0xfc, !PT ;  /* 0x000000382b2b7212 */ /* 0x000fe200078efcff */
[----:B------:R-:W-:Y:S01]  /*29f0*/  IMAD R9, R52, 0x6871ca8d, R9 ;  /* 0x6871ca8d34097824 */ /* 0x000fe200078e0209 */
[--C-:B------:R-:W-:Y:S02]  /*2a00*/  SHF.R.S32.HI R56, RZ, 0x1f, R57.reuse ;  /* 0x0000001fff387819 */ /* 0x100fe40000011439 */
[----:B------:R-:W-:Y:S01]  /*2a10*/  IADD3.X R51, PT, PT, RZ, RZ, RZ, P1, P0 ;  /* 0x000000ffff337210 */ /* 0x000fe20000fe04ff */
[----:B------:R-:W-:Y:S01]  /*2a20*/  IMAD R9, R9, -0x1b799c77, RZ ;  /* 0xe486638909097824 */ /* 0x000fe200078e02ff */
[----:B------:R-:W-:Y:S02]  /*2a30*/  IADD3 R56, P0, P1, R49, 0x687e956f, R56 ;  /* 0x687e956f31387810 */ /* 0x000fe4000791e038 */
[----:B------:R-:W-:Y:S02]  /*2a40*/  IADD3.X R49, PT, PT, RZ, RZ, RZ, P2, P3 ;  /* 0x000000ffff317210 */ /* 0x000fe400017e64ff */
[----:B------:R-:W-:-:S02]  /*2a50*/  SHF.R.S32.HI R57, RZ, 0x1f, R57 ;  /* 0x0000001fff397819 */ /* 0x000fc40000011439 */
[----:B------:R-:W-:Y:S02]  /*2a60*/  IADD3 R34, P2, P3, R54, 0x6871ca8d, R49 ;  /* 0x6871ca8d36227810 */ /* 0x000fe40007b5e031 */
[----:B------:R-:W-:Y:S02]  /*2a70*/  IADD3.X R54, PT, PT, RZ, -0x1, R57, P0, P1 ;  /* 0xffffffffff367810 */ /* 0x000fe400007e2439 */
[----:B------:R-:W-:Y:S02]  /*2a80*/  IADD3 R43, P0, P1, R58, -0x3c208c16, R43 ;  /* 0xc3df73ea3a2b7810 */ /* 0x000fe4000791e02b */
[----:B------:R-:W-:Y:S01]  /*2a90*/  SHF.R.U64 R58, R24, 0x1f, R49 ;  /* 0x0000001f183a7819 */ /* 0x000fe20000001231 */
[----:B------:R-:W-:Y:S01]  /*2aa0*/  IMAD.SHL.U32 R49, R34, 0x2, RZ ;  /* 0x0000000222317824 */ /* 0x000fe200078e00ff */
[----:B------:R-:W-:-:S04]  /*2ab0*/  IADD3.X R57, PT, PT, RZ, RZ, RZ, P2, P3 ;  /* 0x000000ffff397210 */ /* 0x000fc800017e64ff */
[----:B------:R-:W-:Y:S01]  /*2ac0*/  LOP3.LUT R49, R49, 0x1, R58, 0xf8, !PT ;  /* 0x0000000131317812 */ /* 0x000fe200078ef83a */
[----:B------:R-:W-:Y:S02]  /*2ad0*/  IMAD R58, R31, 0xdf490f1, R26 ;  /* 0x0df490f11f3a7824 */ /* 0x000fe400078e021a */
[----:B------:R-:W-:Y:S02]  /*2ae0*/  IMAD R26, R38, R53, RZ ;  /* 0x00000035261a7224 */ /* 0x000fe400078e02ff */
[----:B------:R-:W-:Y:S02]  /*2af0*/  IMAD R58, R35, -0x47afba4a, R58 ;  /* 0xb85045b6233a7824 */ /* 0x000fe400078e023a */
[C---:B------:R-:W-:Y:S01]  /*2b00*/  IMAD R26, R44.reuse, R41, R26 ;  /* 0x000000292c1a7224 */ /* 0x040fe200078e021a */
[----:B------:R-:W-:Y:S01]  /*2b10*/  SHF.R.S32.HI R41, RZ, 0x1f, R55 ;  /* 0x0000001fff297819 */ /* 0x000fe20000011437 */
[----:B------:R-:W-:Y:S01]  /*2b20*/  IMAD R53, R44, R53, RZ ;  /* 0x000000352c357224 */ /* 0x000fe200078e02ff */
[----:B------:R-:W-:-:S02]  /*2b30*/  SHF.R.S32.HI R55, RZ, 0x1f, R54 ;  /* 0x0000001fff377819 */ /* 0x000fc40000011436 */
[----:B------:R-:W-:Y:S02]  /*2b40*/  IADD3.X R41, PT, PT, R41, -0x1, RZ, P0, P1 ;  /* 0xffffffff29297810 */ /* 0x000fe400007e24ff */
[----:B------:R-:W-:Y:S02]  /*2b50*/  IADD3 R55, P0, P1, R58, 0x7e7ea7a3, R55 ;  /* 0x7e7ea7a33a377810 */ /* 0x000fe4000791e037 */
[----:B------:R-:W-:Y:S02]  /*2b60*/  SHF.R.S32.HI R60, RZ, 0x1f, R41 ;  /* 0x0000001fff3c7819 */ /* 0x000fe40000011429 */
[----:B------:R-:W-:Y:S01]  /*2b70*/  SHF.L.W.U32.HI R58, R39, 0x1, R26 ;  /* 0x00000001273a7819 */ /* 0x000fe20000010e1a */
[----:B------:R-:W-:Y:S01]  /*2b80*/  IMAD.X R39, RZ, RZ, RZ, P6 ;  /* 0x000000ffff277224 */ /* 0x000fe200030e06ff */
[----:B------:R-:W-:Y:S02]  /*2b90*/  IADD3 R49, P2, P3, R60, -0x6871ca8d, R49 ;  /* 0x978e35733c317810 */ /* 0x000fe40007b5e031 */
[----:B------:R-:W-:-:S02]  /*2ba0*/  SHF.R.S32.HI R41, RZ, 0x1f, R41 ;  /* 0x0000001fff297819 */ /* 0x000fc40000011429 */
[----:B------:R-:W-:Y:S02]  /*2bb0*/  IADD3 R58, P6, PT, R58, R39, RZ ;  /* 0x000000273a3a7210 */ /* 0x000fe40007fde0ff */
[----:B------:R-:W-:Y:S02]  /*2bc0*/  IADD3.X R41, PT, PT, R41, -0x1, RZ, P2, P3 ;  /* 0xffffffff29297810 */ /* 0x000fe400017e64ff */
[--C-:B------:R-:W-:Y:S02]  /*2bd0*/  IADD3 R39, P2, P3, R56, -0x687e956f, R57.reuse ;  /* 0x97816a9138277810 */ /* 0x100fe40007b5e039 */
[----:B------:R-:W-:Y:S02]  /*2be0*/  SHF.R.U64 R56, R34, 0x1f, R57 ;  /* 0x0000001f22387819 */ /* 0x000fe40000001239 */
[----:B------:R-:W-:Y:S01]  /*2bf0*/  SHF.L.W.U32.HI R57, R26, 0x1, R53 ;  /* 0x000000011a397819 */ /* 0x000fe20000010e35 */
[----:B------:R-:W-:Y:S01]  /*2c00*/  IMAD.SHL.U32 R59, R39, 0x2, RZ ;  /* 0x00000002273b7824 */ /* 0x000fe200078e00ff */
[----:B------:R-:W-:-:S02]  /*2c10*/  SHF.R.S32.HI R26, RZ, 0x1f, R41 ;  /* 0x0000001fff1a7819 */ /* 0x000fc40000011429 */
[----:B------:R-:W-:Y:S01]  /*2c20*/  SHF.L.W.U32.HI R53, R53, 0x1, RZ ;  /* 0x0000000135357819 */ /* 0x000fe20000010eff */
[----:B------:R-:W-:Y:S01]  /*2c30*/  IMAD R57, R38, R38, R57 ;  /* 0x0000002626397224 */ /* 0x000fe200078e0239 */
[----:B------:R-:W-:Y:S02]  /*2c40*/  LOP3.LUT R59, R59, 0x1, R56, 0xf8, !PT ;  /* 0x000000013b3b7812 */ /* 0x000fe400078ef838 */
[----:B------:R-:W-:Y:S01]  /*2c50*/  SHF.R.S32.HI R56, RZ, 0x1f, R54 ;  /* 0x0000001fff387819 */ /* 0x000fe20000011436 */
[----:B------:R-:W-:Y:S01]  /*2c60*/  IMAD.X R57, RZ, RZ, R57, P6 ;  /* 0x000000ffff397224 */ /* 0x000fe200030e0639 */
[----:B------:R-:W-:Y:S01]  /*2c70*/  IADD3 R51, P6, PT, R51, R58, RZ ;  /* 0x0000003a33337210 */ /* 0x000fe20007fde0ff */
[----:B------:R-:W-:Y:S01]  /*2c80*/  IMAD R58, R52, 0x30644e72, RZ ;  /* 0x30644e72343a7824 */ /* 0x000fe200078e02ff */
[----:B------:R-:W-:Y:S02]  /*2c90*/  IADD3.X R56, PT, PT, RZ, -0x1, R56, P0, P1 ;  /* 0xffffffffff387810 */ /* 0x000fe400007e2438 */
[----:B------:R-:W-:Y:S01]  /*2ca0*/  SHF.R.S32.HI R54, RZ, 0x1f, R41 ;  /* 0x0000001fff367819 */ /* 0x000fe20000011429 */
[----:B------:R-:W-:Y:S01]  /*2cb0*/  IMAD.X R41, RZ, RZ, RZ, P6 ;  /* 0x000000ffff297224 */ /* 0x000fe200030e06ff */
[----:B------:R-:W-:Y:S01]  /*2cc0*/  IADD3 R26, P0, P1, R26, 0x687e956f, R59 ;  /* 0x687e956f1a1a7810 */ /* 0x000fe2000791e03b */
[----:B------:R-:W-:Y:S01]  /*2cd0*/  IMAD R59, R36, 0x47b01102, RZ ;  /* 0x47b01102243b7824 */ /* 0x000fe200078e02ff */
[----:B------:R-:W-:-:S02]  /*2ce0*/  LOP3.LUT R58, R58, 0xfffffffe, RZ, 0xc0, !PT ;  /* 0xfffffffe3a3a7812 */ /* 0x000fc400078ec0ff */
[----:B------:R-:W-:Y:S01]  /*2cf0*/  IADD3.X R54, PT, PT, R54, -0x1, RZ, P0, P1 ;  /* 0xffffffff36367810 */ /* 0x000fe200007e24ff */
[----:B------:R-:W-:Y:S01]  /*2d00*/  IMAD R59, R52, -0x1ece5fd7, R59 ;  /* 0xe131a029343b7824 */ /* 0x000fe200078e023b */
[----:B------:R-:W-:Y:S01]  /*2d10*/  IADD3 R41, P0, P1, R41, R58, R57 ;  /* 0x0000003a29297210 */ /* 0x000fe2000791e039 */
[----:B------:R-:W-:Y:S02]  /*2d20*/  IMAD R57, R21, 0x681240c5, R8 ;  /* 0x681240c515397824 */ /* 0x000fe400078e0208 */
[----:B------:R-:W-:Y:S02]  /*2d30*/  IMAD R58, R31, 0x47b01102, R30 ;  /* 0x47b011021f3a7824 */ /* 0x000fe400078e021e */
[----:B------:R-:W-:-:S04]  /*2d40*/  IMAD R57, R40, -0x687e956f, R57 ;  /* 0x97816a9128397824 */ /* 0x000fc800078e0239 */
[----:B------:R-:W-:-:S04]  /*2d50*/  IMAD R57, R36, -0x7ff8138b, R57 ;  /* 0x8007ec7524397824 */ /* 0x000fc800078e0239 */
[----:B------:R-:W-:-:S04]  /*2d60*/  IMAD.IADD R57, R42, 0x1, R57 ;  /* 0x000000012a397824 */ /* 0x000fc800078e0239 */
[----:B------:R-:W-:-:S04]  /*2d70*/  IMAD R42, R52, 0x3c208c16, R57 ;  /* 0x3c208c16342a7824 */ /* 0x000fc800078e0239 */
[C---:B------:R-:W-:Y:S02]  /*2d80*/  IMAD R31, R42.reuse, -0x782df87e, R9 ;  /* 0x87d207822a1f7824 */ /* 0x040fe400078e0209 */
[----:B------:R-:W-:-:S04]  /*2d90*/  IMAD.WIDE.U32 R8, R42, -0x1b799c77, RZ ;  /* 0xe48663892a087825 */ /* 0x000fc800078e00ff */
[----:B------:R-:W-:Y:S01]  /*2da0*/  IMAD.IADD R30, R9, 0x1, R31 ;  /* 0x00000001091e7824 */ /* 0x000fe200078e021f */
[----:B------:R-:W-:Y:S01]  /*2db0*/  SHF.R.S32.HI R31, RZ, 0x1f, R56 ;  /* 0x0000001fff1f7819 */ /* 0x000fe20000011438 */
[----:B------:R-:W-:Y:S01]  /*2dc0*/  IMAD R8, R35, -0x1ece5fd7, R58 ;  /* 0xe131a02923087824 */ /* 0x000fe200078e023a */
[----:B------:R-:W-:Y:S01]  /*2dd0*/  IADD3.X R58, PT, PT, RZ, RZ, RZ, P2, P3 ;  /* 0x000000ffff3a7210 */ /* 0x000fe200017e64ff */
[C---:B------:R-:W-:Y:S01]  /*2de0*/  IMAD R9, R21.reuse, 0xdf490f1, RZ ;  /* 0x0df490f115097824 */ /* 0x040fe200078e02ff */
[----:B------:R-:W-:Y:S01]  /*2df0*/  SHF.R.S32.HI R56, RZ, 0x1f, R56 ;  /* 0x0000001fff387819 */ /* 0x000fe20000011438 */
[----:B------:R-:W-:Y:S01]  /*2e00*/  IMAD R21, R21, 0x47b01102, RZ ;  /* 0x47b0110215157824 */ /* 0x000fe200078e02ff */
[----:B------:R-:W-:Y:S01]  /*2e10*/  IADD3 R31, P2, P3, R8, 0x47afba4a, R31 ;  /* 0x47afba4a081f7810 */ /* 0x000fe20007b5e01f */
[C---:B------:R-:W-:Y:S02]  /*2e20*/  IMAD R9, R40.reuse, -0x47afba4a, R9 ;  /* 0xb85045b628097824 */ /* 0x040fe400078e0209 */
[----:B------:R-:W-:Y:S01]  /*2e30*/  IMAD R57, R40, -0x1ece5fd7, R21 ;  /* 0xe131a02928397824 */ /* 0x000fe200078e0215 */
[----:B------:R-:W-:Y:S01]  /*2e40*/  IADD3.X R40, PT, PT, RZ, -0x1, R56, P2, P3 ;  /* 0xffffffffff287810 */ /* 0x000fe200017e6438 */
[C---:B------:R-:W-:Y:S01]  /*2e50*/  IMAD R35, R36.reuse, 0x681240c5, R9 ;  /* 0x681240c524237824 */ /* 0x040fe200078e0209 */
[--C-:B------:R-:W-:Y:S01]  /*2e60*/  IADD3 R21, P2, P3, R55, -0x7e7ea7a3, R58.reuse ;  /* 0x8181585d37157810 */ /* 0x100fe20007b5e03a */
[C---:B------:R-:W-:Y:S01]  /*2e70*/  IMAD R9, R36.reuse, 0xdf490f1, RZ ;  /* 0x0df490f124097824 */ /* 0x040fe200078e02ff */
[----:B------:R-:W-:Y:S01]  /*2e80*/  SHF.R.U64 R58, R39, 0x1f, R58 ;  /* 0x0000001f273a7819 */ /* 0x000fe2000000123a */
[----:B------:R-:W-:Y:S01]  /*2e90*/  IMAD R57, R36, 0x432eb066, R57 ;  /* 0x432eb06624397824 */ /* 0x000fe200078e0239 */
[----:B------:R-:W-:Y:S01]  /*2ea0*/  SHF.R.S32.HI R36, RZ, 0x1f, R54 ;  /* 0x0000001fff247819 */ /* 0x000fe20000011436 */
[----:B------:R-:W-:Y:S01]  /*2eb0*/  IMAD.SHL.U32 R55, R21, 0x2, RZ ;  /* 0x0000000215377824 */ /* 0x000fe200078e00ff */
[----:B------:R-:W-:Y:S01]  /*2ec0*/  SHF.R.S32.HI R61, RZ, 0x1f, R40 ;  /* 0x0000001fff3d7819 */ /* 0x000fe20000011428 */
[C---:B------:R-:W-:Y:S01]  /*2ed0*/  IMAD R8, R52.reuse, -0x687e956f, R35 ;  /* 0x97816a9134087824 */ /* 0x040fe200078e0223 */
[----:B------:R-:W-:Y:S01]  /*2ee0*/  IADD3.X R35, PT, PT, RZ, RZ, RZ, P5, P4 ;  /* 0x000000ffff237210 */ /* 0x000fe20002fe84ff */
[C---:B------:R-:W-:Y:S01]  /*2ef0*/  IMAD R9, R52.reuse, -0x47afba4a, R9 ;  /* 0xb85045b634097824 */ /* 0x040fe200078e0209 */
[----:B------:R-:W-:Y:S01]  /*2f00*/  LOP3.LUT R55, R55, 0x1, R58, 0xf8, !PT ;  /* 0x0000000137377812 */ /* 0x000fe200078ef83a */
[----:B------:R-:W-:Y:S01]  /*2f10*/  IMAD R57, R52, -0x7e7ea7a3, R57 ;  /* 0x8181585d34397824 */ /* 0x000fe200078e0239 */
[----:B------:R-:W-:Y:S01]  /*2f20*/  SHF.R.S32.HI R52, RZ, 0x1f, R54 ;  /* 0x0000001fff347819 */ /* 0x000fe20000011436 */
[-C--:B------:R-:W-:Y:S01]  /*2f30*/  IMAD R58, R38, R44.reuse, RZ ;  /* 0x0000002c263a7224 */ /* 0x080fe200078e02ff */
[----:B------:R-:W-:Y:S01]  /*2f40*/  IADD3.X R54, PT, PT, RZ, RZ, RZ, P2, P3 ;  /* 0x000000ffff367210 */ /* 0x000fe200017e64ff */
[----:B------:R-:W-:Y:S01]  /*2f50*/  IMAD R44, R44, R44, RZ ;  /* 0x0000002c2c2c7224 */ /* 0x000fe200078e02ff */
[----:B------:R-:W-:Y:S01]  /*2f60*/  IADD3 R36, P5, P6, R36, 0x7e7ea7a3, R55 ;  /* 0x7e7ea7a324247810 */ /* 0x000fe20007ebe037 */
[----:B------:R-:W-:Y:S01]  /*2f70*/  IMAD.SHL.U32 R58, R58, 0x2, RZ ;  /* 0x000000023a3a7824 */ /* 0x000fe200078e00ff */
[----:B------:R-:W-:-:S02]  /*2f80*/  IADD3 R31, P2, P3, R31, -0x47afba4a, R54 ;  /* 0xb85045b61f1f7810 */ /* 0x000fc40007b5e036 */
[----:B------:R-:W-:Y:S02]  /*2f90*/  IADD3.X R52, PT, PT, R52, -0x1, RZ, P5, P6 ;  /* 0xffffffff34347810 */ /* 0x000fe40002fec4ff */
[----:B------:R-:W-:Y:S01]  /*2fa0*/  SHF.R.U64 R55, R21, 0x1f, R54 ;  /* 0x0000001f15377819 */ /* 0x000fe20000001236 */
[----:B------:R-:W-:Y:S01]  /*2fb0*/  IMAD.SHL.U32 R56, R31, 0x2, RZ ;  /* 0x000000021f387824 */ /* 0x000fe200078e00ff */
[----:B------:R-:W-:Y:S02]  /*2fc0*/  IADD3 R61, P5, P6, R18, 0x1ece5fd7, R61 ;  /* 0x1ece5fd7123d7810 */ /* 0x000fe40007ebe03d */
[----:B------:R-:W-:Y:S02]  /*2fd0*/  IADD3.X R54, PT, PT, RZ, RZ, RZ, P2, P3 ;  /* 0x000000ffff367210 */ /* 0x000fe400017e64ff */
[----:B------:R-:W-:Y:S02]  /*2fe0*/  IADD3 RZ, P4, PT, RZ, R18, RZ ;  /* 0x00000012ffff7210 */ /* 0x000fe40007f9e0ff */
[----:B------:R-:W-:-:S02]  /*2ff0*/  LOP3.LUT R56, R56, 0x1, R55, 0xf8, !PT ;  /* 0x0000000138387812 */ /* 0x000fc400078ef837 */
[----:B------:R-:W-:Y:S02]  /*3000*/  SHF.R.S32.HI R40, RZ, 0x1f, R40 ;  /* 0x0000001fff287819 */ /* 0x000fe40000011428 */
[----:B------:R-:W-:Y:S02]  /*3010*/  IADD3 R18, P2, P3, R61, -0x1ece5fd7, R54 ;  /* 0xe131a0293d127810 */ /* 0x000fe40007b5e036 */
[----:B------:R-:W-:Y:S02]  /*3020*/  SHF.R.S32.HI R55, RZ, 0x1f, R52 ;  /* 0x0000001fff377819 */ /* 0x000fe40000011434 */
[----:B------:R-:W-:Y:S02]  /*3030*/  IADD3.X R40, PT, PT, RZ, -0x1, R40, P5, P6 ;  /* 0xffffffffff287810 */ /* 0x000fe40002fec428 */
[----:B------:R-:W-:Y:S01]  /*3040*/  IADD3 R55, P5, P6, R55, 0x47afba4a, R56 ;  /* 0x47afba4a37377810 */ /* 0x000fe20007ebe038 */
[----:B------:R-:W-:Y:S01]  /*3050*/  IMAD.SHL.U32 R56, R18, 0x2, RZ ;  /* 0x0000000212387824 */ /* 0x000fe200078e00ff */
[----:B------:R-:W-:-:S02]  /*3060*/  SHF.R.S32.HI R52, RZ, 0x1f, R52 ;  /* 0x0000001fff347819 */ /* 0x000fc40000011434 */
[----:B------:R-:W-:Y:S02]  /*3070*/  SHF.R.U64 R61, R31, 0x1f, R54 ;  /* 0x0000001f1f3d7819 */ /* 0x000fe40000001236 */
[----:B------:R-:W-:Y:S02]  /*3080*/  LOP3.LUT R54, R56, 0xfffffffe, RZ, 0xc0, !PT ;  /* 0xfffffffe38367812 */ /* 0x000fe400078ec0ff */
[----:B------:R-:W-:Y:S02]  /*3090*/  LEA.HI.X.SX32 R56, R40, R35, 0x1, P4 ;  /* 0x0000002328387211 */ /* 0x000fe400020f0eff */
[----:B------:R-:W-:Y:S02]  /*30a0*/  IADD3.X R52, PT, PT, R52, -0x1, RZ, P5, P6 ;  /* 0xffffffff34347810 */ /* 0x000fe40002fec4ff */
[----:B------:R-:W-:Y:S02]  /*30b0*/  IADD3 R35, P5, PT, RZ, R18, RZ ;  /* 0x00000012ff237210 */ /* 0x000fe40007fbe0ff */
[----:B------:R-:W-:-:S02]  /*30c0*/  LOP3.LUT R54, R54, 0x1, R61, 0xf8, !PT ;  /* 0x0000000136367812 */ /* 0x000fc400078ef83d */
[----:B------:R-:W-:Y:S02]  /*30d0*/  IADD3 RZ, P4, PT, RZ, R35, RZ ;  /* 0x00000023ffff7210 */ /* 0x000fe40007f9e0ff */
[----:B------:R-:W-:Y:S02]  /*30e0*/  SHF.R.S32.HI R35, RZ, 0x1f, R52 ;  /* 0x0000001fff237819 */ /* 0x000fe40000011434 */
[----:B------:R-:W-:Y:S02]  /*30f0*/  IADD3.X R61, PT, PT, RZ, RZ, RZ, P2, P3 ;  /* 0x000000ffff3d7210 */ /* 0x000fe400017e64ff */
[----:B------:R-:W-:Y:S02]  /*3100*/  IADD3 RZ, P2, PT, RZ, R54, RZ ;  /* 0x00000036ffff7210 */ /* 0x000fe40007f5e0ff */
[----:B------:R-:W-:Y:S01]  /*3110*/  IADD3 R40, P3, P6, R35, 0x1ece5fd7, R54 ;  /* 0x1ece5fd723287810 */ /* 0x000fe20007e7e036 */
[--C-:B------:R-:W-:Y:S01]  /*3120*/  IMAD.X R35, R56, 0x1, R61.reuse, P5 ;  /* 0x0000000138237824 */ /* 0x100fe200028e063d */
[----:B------:R-:W-:-:S02]  /*3130*/  SHF.L.U64.HI R54, R18, 0x1, R61 ;  /* 0x0000000112367819 */ /* 0x000fc4000001023d */
[----:B------:R-:W-:Y:S02]  /*3140*/  SHF.R.S32.HI R52, RZ, 0x1f, R52 ;  /* 0x0000001fff347819 */ /* 0x000fe40000011434 */
[----:B------:R-:W-:Y:S02]  /*3150*/  LOP3.LUT R54, R54, 0x1, RZ, 0xc0, !PT ;  /* 0x0000000136367812 */ /* 0x000fe400078ec0ff */
[----:B------:R-:W-:Y:S02]  /*3160*/  IADD3.X R52, PT, PT, R52, -0x1, RZ, P3, P6 ;  /* 0xffffffff34347810 */ /* 0x000fe40001fec4ff */
[----:B------:R-:W-:Y:S02]  /*3170*/  IADD3.X R61, PT, PT, R54, R35, R35, P2, P4 ;  /* 0x00000023363d7210 */ /* 0x000fe400017e8423 */
[--C-:B------:R-:W-:Y:S02]  /*3180*/  SHF.R.S32.HI R54, RZ, 0x1f, R52.reuse ;  /* 0x0000001fff367819 */ /* 0x100fe40000011434 */
[----:B------:R-:W-:-:S02]  /*3190*/  SHF.R.S32.HI R52, RZ, 0x1f, R52 ;  /* 0x0000001fff347819 */ /* 0x000fc40000011434 */
[----:B------:R-:W-:Y:S01]  /*31a0*/  IADD3 R54, P2, P3, R54, -0x30644e72, R61 ;  /* 0xcf9bb18e36367810 */ /* 0x000fe20007b5e03d */
[----:B------:R-:W-:-:S03]  /*31b0*/  IMAD.IADD R61, R45, 0x1, R8 ;  /* 0x000000012d3d7824 */ /* 0x000fc600078e0208 */
[----:B------:R-:W-:Y:S01]  /*31c0*/  IADD3.X R52, PT, PT, R52, -0x1, RZ, P2, P3 ;  /* 0xffffffff34347810 */ /* 0x000fe200017e64ff */
[----:B------:R-:W-:-:S03]  /*31d0*/  IMAD R61, R42, -0x7ff8138b, R61 ;  /* 0x8007ec752a3d7824 */ /* 0x000fc600078e023d */
[C---:B------:R-:W-:Y:S02]  /*31e0*/  LOP3.LUT R56, R52.reuse, 0xd87cfd47, RZ, 0xc0, !PT ;  /* 0xd87cfd4734387812 */ /* 0x040fe400078ec0ff */
[----:B------:R-:W-:Y:S02]  /*31f0*/  LOP3.LUT R8, R52, 0x3c208c16, RZ, 0xc0, !PT ;  /* 0x3c208c1634087812 */ /* 0x000fe400078ec0ff */
[----:B------:R-:W-:Y:S01]  /*3200*/  IADD3 R27, P2, PT, R56, R27, RZ ;  /* 0x0000001b381b7210 */ /* 0x000fe20007f5e0ff */
[----:B------:R-:W-:Y:S01]  /*3210*/  IMAD R56, R42, 0x681240c5, R9 ;  /* 0x681240c52a387824 */ /* 0x000fe200078e0209 */
[----:B------:R-:W-:-:S03]  /*3220*/  LOP3.LUT R38, R52, 0xb85045b6, RZ, 0xc0, !PT ;  /* 0xb85045b634267812 */ /* 0x000fc600078ec0ff */
[----:B------:R-:W-:Y:S02]  /*3230*/  IMAD.X R45, RZ, RZ, RZ, P2 ;  /* 0x000000ffff2d7224 */ /* 0x000fe400010e06ff */
[----:B------:R-:W-:-:S03]  /*3240*/  IMAD.IADD R37, R37, 0x1, R56 ;  /* 0x0000000125257824 */ /* 0x000fc600078e0238 */
[----:B------:R-:W-:Y:S01]  /*3250*/  IADD3 R45, P3, P2, R45, R8, R43 ;  /* 0x000000082d2d7210 */ /* 0x000fe20007a7e02b */
[----:B------:R-:W-:-:S04]  /*3260*/  IMAD R8, R42, 0xc5e1a99, R57 ;  /* 0x0c5e1a992a087824 */ /* 0x000fc800078e0239 */
[----:B------:R-:W-:Y:S02]  /*3270*/  IMAD.IADD R19, R19, 0x1, R8 ;  /* 0x0000000113137824 */ /* 0x000fe400078e0208 */
[C---:B------:R-:W-:Y:S02]  /*3280*/  IMAD R8, R30.reuse, 0x3c208c16, R61 ;  /* 0x3c208c161e087824 */ /* 0x040fe400078e023d */
[----:B------:R-:W-:Y:S01]  /*3290*/  IMAD R56, R30, 0x6871ca8d, R19 ;  /* 0x6871ca8d1e387824 */ /* 0x000fe200078e0213 */
[----:B------:R-:W-:Y:S02]  /*32a0*/  IADD3.X R19, PT, PT, RZ, RZ, RZ, P3, P2 ;  /* 0x000000ffff137210 */ /* 0x000fe40001fe44ff */
[----:B------:R-:W-:-:S05]  /*32b0*/  IADD3 R8, P5, PT, R8, 0x278302b9, RZ ;  /* 0x278302b908087810 */ /* 0x000fca0007fbe0ff */
[----:B------:R-:W-:-:S05]  /*32c0*/  IMAD.X R43, RZ, RZ, -0x1, P5 ;  /* 0xffffffffff2b7424 */ /* 0x000fca00028e06ff */
[--C-:B------:R-:W-:Y:S02]  /*32d0*/  SHF.R.S32.HI R57, RZ, 0x1f, R43.reuse ;  /* 0x0000001fff397819 */ /* 0x100fe4000001142b */
[----:B------:R-:W-:Y:S02]  /*32e0*/  SHF.R.S32.HI R43, RZ, 0x1f, R43 ;  /* 0x0000001fff2b7819 */ /* 0x000fe4000001142b */
[----:B------:R-:W-:Y:S01]  /*32f0*/  IADD3 R57, P5, P6, R56, -0x3c208c16, R57 ;  /* 0xc3df73ea38397810 */ /* 0x000fe20007ebe039 */
[----:B------:R-:W-:-:S03]  /*3300*/  IMAD R56, R42, 0x432eb066, R59 ;  /* 0x432eb0662a387824 */ /* 0x000fc600078e023b */
[----:B------:R-:W-:Y:S01]  /*3310*/  IADD3.X R43, PT, PT, RZ, -0x1, R43, P5, P6 ;  /* 0xffffffffff2b7810 */ /* 0x000fe20002fec42b */
[----:B------:R-:W-:Y:S02]  /*3320*/  IMAD.IADD R9, R51, 0x1, R56 ;  /* 0x0000000133097824 */ /* 0x000fe400078e0238 */
[----:B------:R-:W-:Y:S01]  /*3330*/  IMAD R56, R30, -0x687e956f, R37 ;  /* 0x97816a911e387824 */ /* 0x000fe200078e0225 */
[--C-:B------:R-:W-:Y:S02]  /*3340*/  SHF.R.S32.HI R51, RZ, 0x1f, R43.reuse ;  /* 0x0000001fff337819 */ /* 0x100fe4000001142b */
[----:B------:R-:W-:Y:S02]  /*3350*/  SHF.R.S32.HI R43, RZ, 0x1f, R43 ;  /* 0x0000001fff2b7819 */ /* 0x000fe4000001142b */
[----:B------:R-:W-:Y:S02]  /*3360*/  IADD3 R51, P5, P6, R56, -0x6871ca8d, R51 ;  /* 0x978e357338337810 */ /* 0x000fe40007ebe033 */
[----:B------:R-:W-:-:S02]  /*3370*/  LOP3.LUT R56, R52, 0x6871ca8d, RZ, 0xc0, !PT ;  /* 0x6871ca8d34387812 */ /* 0x000fc400078ec0ff */
[----:B------:R-:W-:Y:S02]  /*3380*/  IADD3.X R43, PT, PT, RZ, -0x1, R43, P5, P6 ;  /* 0xffffffffff2b7810 */ /* 0x000fe40002fec42b */
[----:B------:R-:W-:Y:S01]  /*3390*/  IADD3 R49, P2, P3, R19, R56, R49 ;  /* 0x0000003813317210 */ /* 0x000fe20007b5e031 */
[----:B------:R-:W-:Y:S01]  /*33a0*/  IMAD R56, R30, -0x7e7ea7a3, R9 ;  /* 0x8181585d1e387824 */ /* 0x000fe200078e0209 */
[----:B------:R-:W-:Y:S02]  /*33b0*/  IADD3 R59, P5, PT, R8, -0x278302b9, RZ ;  /* 0xd87cfd47083b7810 */ /* 0x000fe40007fbe0ff */
[--C-:B------:R-:W-:Y:S02]  /*33c0*/  SHF.R.S32.HI R37, RZ, 0x1f, R43.reuse ;  /* 0x0000001fff257819 */ /* 0x100fe4000001142b */
[----:B------:R-:W-:Y:S01]  /*33d0*/  SHF.R.S32.HI R43, RZ, 0x1f, R43 ;  /* 0x0000001fff2b7819 */ /* 0x000fe2000001142b */
[----:B------:R-:W-:Y:S01]  /*33e0*/  IMAD.X R8, RZ, RZ, RZ, P5 ;  /* 0x000000ffff087224 */ /* 0x000fe200028e06ff */
[----:B------:R-:W-:-:S02]  /*33f0*/  IADD3 R37, P5, P6, R56, 0x687e956f, R37 ;  /* 0x687e956f38257810 */ /* 0x000fc40007ebe025 */
[----:B------:R-:W-:Y:S02]  /*3400*/  LOP3.LUT R56, R52, 0x97816a91, RZ, 0xc0, !PT ;  /* 0x97816a9134387812 */ /* 0x000fe400078ec0ff */
[----:B------:R-:W-:Y:S02]  /*3410*/  IADD3.X R43, PT, PT, RZ, -0x1, R43, P5, P6 ;  /* 0xffffffffff2b7810 */ /* 0x000fe40002fec42b */
[----:B------:R-:W-:Y:S01]  /*3420*/  IADD3 R57, P5, P6, R8, 0x3c208c16, R57 ;  /* 0x3c208c1608397810 */ /* 0x000fe20007ebe039 */
[----:B------:R-:W-:-:S03]  /*3430*/  IMAD.WIDE.U32 R8, R46, -0x1b799c77, RZ ;  /* 0xe48663892e087825 */ /* 0x000fc600078e00ff */
[----:B------:R-:W-:Y:S01]  /*3440*/  IADD3.X R8, PT, PT, RZ, RZ, RZ, P5, P6 ;  /* 0x000000ffff087210 */ /* 0x000fe20002fec4ff */
[----:B------:R-:W-:Y:S01]  /*3450*/  IMAD.IADD R19, R9, 0x1, R11 ;  /* 0x0000000109137824 */ /* 0x000fe200078e020b */
[-C--:B------:R-:W-:Y:S02]  /*3460*/  IADD3 R11, P6, PT, R59, -R48.reuse, RZ ;  /* 0x800000303b0b7210 */ /* 0x080fe40007fde0ff */
[----:B------:R-:W-:Y:S02]  /*3470*/  IADD3.X R59, PT, PT, RZ, RZ, RZ, P2, P3 ;  /* 0x000000ffff3b7210 */ /* 0x000fe400017e64ff */
[----:B------:R-:W-:Y:S01]  /*3480*/  IADD3 R48, P5, PT, R27, R48, RZ ;  /* 0x000000301b307210 */ /* 0x000fe20007fbe0ff */
[----:B------:R-:W-:Y:S01]  /*3490*/  IMAD.X R9, RZ, RZ, -0x1, P6 ;  /* 0xffffffffff097424 */ /* 0x000fe200030e06ff */
[----:B------:R-:W-:-:S04]  /*34a0*/  IADD3 R51, P2, P3, R51, 0x6871ca8d, R8 ;  /* 0x6871ca8d33337810 */ /* 0x000fc80007b5e008 */
[--C-:B------:R-:W-:Y:S02]  /*34b0*/  SHF.R.S32.HI R27, RZ, 0x1f, R9.reuse ;  /* 0x0000001fff1b7819 */ /* 0x100fe40000011409 */
[----:B------:R-:W-:Y:S02]  /*34c0*/  IADD3.X R8, PT, PT, RZ, RZ, RZ, P2, P3 ;  /* 0x000000ffff087210 */ /* 0x000fe400017e64ff */
[----:B------:R-:W-:Y:S01]  /*34d0*/  IADD3 R27, P3, P2, R57, R27, -R24 ;  /* 0x0000001b391b7210 */ /* 0x000fe20007a7e818 */
[----:B------:R-:W-:Y:S01]  /*34e0*/  IMAD.X R57, RZ, RZ, RZ, P5 ;  /* 0x000000ffff397224 */ /* 0x000fe200028e06ff */
[----:B------:R-:W-:Y:S02]  /*34f0*/  SHF.R.S32.HI R9, RZ, 0x1f, R9 ;  /* 0x0000001fff097819 */ /* 0x000fe40000011409 */
[----:B------:R-:W-:Y:S02]  /*3500*/  IADD3 R56, P5, P6, R59, R56, R26 ;  /* 0x000000383b387210 */ /* 0x000fe40007ebe01a */
[----:B------:R-:W-:-:S02]  /*3510*/  IADD3.X R9, PT, PT, RZ, -0x1, R9, P3, P2 ;  /* 0xffffffffff097810 */ /* 0x000fc40001fe4409 */
[----:B------:R-:W-:Y:S02]  /*3520*/  IADD3 R24, P2, P3, R57, R45, R24 ;  /* 0x0000002d39187210 */ /* 0x000fe40007b5e018 */
[----:B------:R-:W-:Y:S02]  /*3530*/  LOP3.LUT R45, R52, 0x8181585d, RZ, 0xc0, !PT ;  /* 0x8181585d342d7812 */ /* 0x000fe400078ec0ff */
[----:B------:R-:W-:-:S04]  /*3540*/  IADD3.X R26, PT, PT, RZ, RZ, RZ, P5, P6 ;  /* 0x000000ffff1a7210 */ /* 0x000fc80002fec4ff */
[----:B------:R-:W-:Y:S02]  /*3550*/  IADD3 R36, P5, P6, R26, R45, R36 ;  /* 0x0000002d1a247210 */ /* 0x000fe40007ebe024 */
[----:B------:R-:W-:Y:S02]  /*3560*/  IADD3.X R26, PT, PT, RZ, RZ, RZ, P2, P3 ;  /* 0x000000ffff1a7210 */ /* 0x000fe400017e64ff */
[--C-:B------:R-:W-:Y:S02]  /*3570*/  SHF.R.S32.HI R45, RZ, 0x1f, R9.reuse ;  /* 0x0000001fff2d7819 */ /* 0x100fe40000011409 */
[----:B------:R-:W-:Y:S02]  /*3580*/  IADD3 R26, P2, P3, R26, R49, R34 ;  /* 0x000000311a1a7210 */ /* 0x000fe40007b5e022 */
[----:B------:R-:W-:Y:S02]  /*3590*/  SHF.R.S32.HI R9, RZ, 0x1f, R9 ;  /* 0x0000001fff097819 */ /* 0x000fe40000011409 */
[----:B------:R-:W-:-:S02]  /*35a0*/  IADD3.X R49, PT, PT, RZ, RZ, RZ, P2, P3 ;  /* 0x000000ffff317210 */ /* 0x000fc400017e64ff */
[----:B------:R-:W-:Y:S02]  /*35b0*/  IADD3 R34, P2, P3, R51, R45, -R34 ;  /* 0x0000002d33227210 */ /* 0x000fe40007b5e822 */
[----:B------:R-:W-:-:S04]  /*35c0*/  IADD3.X R45, PT, PT, RZ, RZ, RZ, P5, P6 ;  /* 0x000000ffff2d7210 */ /* 0x000fc80002fec4ff */
[----:B------:R-:W-:Y:S02]  /*35d0*/  IADD3 R38, P5, P6, R45, R38, R55 ;  /* 0x000000262d267210 */ /* 0x000fe40007ebe037 */
[----:B------:R-:W-:Y:S02]  /*35e0*/  LOP3.LUT R45, R52, 0xe131a029, RZ, 0xc0, !PT ;  /* 0xe131a029342d7812 */ /* 0x000fe400078ec0ff */
[----:B------:R-:W-:-:S04]  /*35f0*/  IADD3.X R51, PT, PT, RZ, RZ, RZ, P5, P6 ;  /* 0x000000ffff337210 */ /* 0x000fc80002fec4ff */
[----:B------:R-:W-:Y:S02]  /*3600*/  IADD3 R45, P5, P6, R51, R45, R40 ;  /* 0x0000002d332d7210 */ /* 0x000fe40007ebe028 */
[----:B------:R-:W-:Y:S02]  /*3610*/  LOP3.LUT R51, R52, 0x30644e72, RZ, 0xc0, !PT ;  /* 0x30644e7234337812 */ /* 0x000fe400078ec0ff */
[----:B------:R-:W-:Y:S02]  /*3620*/  IADD3.X R52, PT, PT, RZ, RZ, RZ, P5, P6 ;  /* 0x000000ffff347210 */ /* 0x000fe40002fec4ff */
[----:B------:R-:W-:Y:S02]  /*3630*/  IADD3 RZ, P5, P6, R45, RZ, RZ ;  /* 0x000000ff2dff7210 */ /* 0x000fe40007ebe0ff */
[----:B------:R-:W-:Y:S01]  /*3640*/  LOP3.LUT R40, R53, R58, RZ, 0xfc, !PT ;  /* 0x0000003a35287212 */ /* 0x000fe200078efcff */
[----:B------:R-:W-:Y:S01]  /*3650*/  IMAD R53, R42, 0xdf490f1, RZ ;  /* 0x0df490f12a357824 */ /* 0x000fe200078e02ff */
[----:B------:R-:W-:-:S02]  /*3660*/  IADD3.X R54, PT, PT, R52, R51, R54, P5, P6 ;  /* 0x0000003334367210 */ /* 0x000fc40002fec436 */
[----:B------:R-:W-:Y:S01]  /*3670*/  IADD3.X R51, PT, PT, RZ, -0x1, R9, P2, P3 ;  /* 0xffffffffff337810 */ /* 0x000fe200017e6409 */
[----:B------:R-:W-:Y:S01]  /*3680*/  IMAD R58, R30, -0x47afba4a, R53 ;  /* 0xb85045b61e3a7824 */ /* 0x000fe200078e0235 */
[----:B------:R-:W-:Y:S02]  /*3690*/  IADD3 R53, P3, P5, R37, -0x687e956f, R8 ;  /* 0x97816a9125357810 */ /* 0x000fe40007d7e008 */
[----:B------:R-:W-:Y:S01]  /*36a0*/  SHF.R.S32.HI R52, RZ, 0x1f, R51 ;  /* 0x0000001fff347819 */ /* 0x000fe20000011433 */
[----:B------:R-:W-:Y:S01]  /*36b0*/  IMAD.IADD R58, R41, 0x1, R58 ;  /* 0x00000001293a7824 */ /* 0x000fe200078e023a */
[----:B------:R-:W-:Y:S02]  /*36c0*/  IADD3.X R41, PT, PT, RZ, RZ, RZ, P0, P1 ;  /* 0x000000ffff297210 */ /* 0x000fe400007e24ff */
[----:B------:R-:W-:Y:S02]  /*36d0*/  IADD3.X R8, PT, PT, RZ, RZ, RZ, P3, P5 ;  /* 0x000000ffff087210 */ /* 0x000fe40001fea4ff */
[----:B------:R-:W-:-:S02]  /*36e0*/  IADD3 R37, P1, P6, R49, R56, R39 ;  /* 0x0000003831257210 */ /* 0x000fc40007e3e027 */
[----:B------:R-:W-:Y:S02]  /*36f0*/  IADD3 R39, P3, P5, R53, R52, -R39 ;  /* 0x0000003435277210 */ /* 0x000fe40007d7e827 */
[----:B------:R-:W-:Y:S01]  /*3700*/  SHF.R.S32.HI R49, RZ, 0x1f, R51 ;  /* 0x0000001fff317819 */ /* 0x000fe20000011433 */
[----:B------:R-:W-:Y:S01]  /*3710*/  IMAD R51, R42, 0x47b01102, RZ ;  /* 0x47b011022a337824 */ /* 0x000fe200078e02ff */
[----:B------:R-:W-:Y:S02]  /*3720*/  SHF.R.S32.HI R9, RZ, 0x1f, R43 ;  /* 0x0000001fff097819 */ /* 0x000fe4000001142b */
[----:B------:R-:W-:Y:S01]  /*3730*/  IADD3.X R42, PT, PT, RZ, -0x1, R49, P3, P5 ;  /* 0xffffffffff2a7810 */ /* 0x000fe20001fea431 */
[----:B------:R-:W-:Y:S01]  /*3740*/  IMAD R52, R30, -0x1ece5fd7, R51 ;  /* 0xe131a0291e347824 */ /* 0x000fe200078e0233 */
[----:B------:R-:W-:Y:S02]  /*3750*/  IADD3 R9, P0, P2, R58, 0x7e7ea7a3, R9 ;  /* 0x7e7ea7a33a097810 */ /* 0x000fe40007a1e009 */
[----:B------:R-:W-:-:S02]  /*3760*/  SHF.R.S32.HI R43, RZ, 0x1f, R43 ;  /* 0x0000001fff2b7819 */ /* 0x000fc4000001142b */
[----:B------:R-:W-:Y:S02]  /*3770*/  IADD3 R49, P5, PT, R41, R40, RZ ;  /* 0x0000002829317210 */ /* 0x000fe40007fbe0ff */
[----:B------:R-:W-:Y:S02]  /*3780*/  LOP3.LUT R41, R20, 0xfffffffe, RZ, 0xc0, !PT ;  /* 0xfffffffe14297812 */ /* 0x000fe400078ec0ff */
[----:B------:R-:W-:Y:S01]  /*3790*/  IADD3.X R40, PT, PT, RZ, -0x1, R43, P0, P2 ;  /* 0xffffffffff287810 */ /* 0x000fe200007e442b */
[----:B------:R-:W-:Y:S01]  /*37a0*/  IMAD R43, R13, 0x30644e72, RZ ;  /* 0x30644e720d2b7824 */ /* 0x000fe200078e02ff */
[----:B------:R-:W-:Y:S01]  /*37b0*/  IADD3 R50, P0, PT, R41, R50, RZ ;  /* 0x0000003229327210 */ /* 0x000fe20007f1e0ff */
[----:B------:R-:W-:Y:S01]  /*37c0*/  IMAD.IADD R41, R49, 0x1, R52 ;  /* 0x0000000131297824 */ /* 0x000fe200078e0234 */
[----:B------:R-:W-:Y:S02]  /*37d0*/  IADD3 R8, P3, P2, R9, -0x7e7ea7a3, R8 ;  /* 0x8181585d09087810 */ /* 0x000fe40007a7e008 */
[----:B------:R-:W-:Y:S01]  /*37e0*/  SHF.R.S32.HI R20, RZ, 0x1f, R42 ;  /* 0x0000001fff147819 */ /* 0x000fe2000001142a */
[----:B------:R-:W-:Y:S01]  /*37f0*/  IMAD.X R9, RZ, RZ, RZ, P0 ;  /* 0x000000ffff097224 */ /* 0x000fe200000e06ff */
[----:B------:R-:W-:-:S02]  /*3800*/  IADD3.X R51, PT, PT, RZ, RZ, RZ, P1, P6 ;  /* 0x000000ffff337210 */ /* 0x000fc40000fec4ff */
[----:B------:R-:W-:Y:S01]  /*3810*/  IADD3 R20, P1, P6, R8, R20, -R21 ;  /* 0x0000001408147210 */ /* 0x000fe20007e3e815 */
[----:B------:R-:W-:Y:S01]  /*3820*/  IMAD R8, R22, R23, RZ ;  /* 0x0000001716087224 */ /* 0x000fe200078e02ff */
[----:B------:R-:W-:Y:S02]  /*3830*/  SHF.R.S32.HI R49, RZ, 0x1f, R42 ;  /* 0x0000001fff317819 */ /* 0x000fe4000001142a */
[----:B------:R-:W-:Y:S01]  /*3840*/  SHF.R.S32.HI R52, RZ, 0x1f, R40 ;  /* 0x0000001fff347819 */ /* 0x000fe20000011428 */
[----:B------:R-:W-:Y:S01]  /*3850*/  IMAD.SHL.U32 R42, R8, 0x2, RZ ;  /* 0x00000002082a7824 */ /* 0x000fe200078e00ff */
[----:B------:R-:W-:Y:S02]  /*3860*/  IADD3 R10, P0, PT, R9, R10, RZ ;  /* 0x0000000a090a7210 */ /* 0x000fe40007f1e0ff */
[----:B------:R-:W-:Y:S01]  /*3870*/  IADD3.X R49, PT, PT, RZ, -0x1, R49, P1, P6 ;  /* 0xffffffffff317810 */ /* 0x000fe20000fec431 */
[----:B------:R-:W-:Y:S01]  /*3880*/  IMAD R42, R42, -0x1b799c77, RZ ;  /* 0xe48663892a2a7824 */ /* 0x000fe200078e02ff */
[----:B------:R-:W-:Y:S01]  /*3890*/  IADD3 R52, P1, P6, R41, 0x47afba4a, R52 ;  /* 0x47afba4a29347810 */ /* 0x000fe20007e3e034 */
[----:B------:R-:W-:Y:S01]  /*38a0*/  IMAD.X R8, RZ, RZ, RZ, P0 ;  /* 0x000000ffff087224 */ /* 0x000fe200000e06ff */
[----:B------:R-:W-:Y:S01]  /*38b0*/  SHF.R.S32.HI R41, RZ, 0x1f, R40 ;  /* 0x0000001fff297819 */ /* 0x000fe20000011428 */
[----:B------:R-:W-:Y:S01]  /*38c0*/  IMAD R40, R32, R32, RZ ;  /* 0x0000002020287224 */ /* 0x000fe200078e02ff */
[----:B------:R-:W-:Y:S01]  /*38d0*/  LOP3.LUT R9, R43, 0xfffffffe, RZ, 0xc0, !PT ;  /* 0xfffffffe2b097812 */ /* 0x000fe200078ec0ff */
[----:B------:R-:W-:Y:S01]  /*38e0*/  IMAD R43, R22, R22, RZ ;  /* 0x00000016162b7224 */ /* 0x000fe200078e02ff */
[----:B------:R-:W-:-:S02]  /*38f0*/  IADD3.X R41, PT, PT, RZ, -0x1, R41, P1, P6 ;  /* 0xffffffffff297810 */ /* 0x000fc40000fec429 */
[----:B------:R-:W-:Y:S01]  /*3900*/  IADD3 R16, P0, P1, R8, R16, R9 ;  /* 0x0000001008107210 */ /* 0x000fe2000791e009 */
[----:B------:R-:W-:-:S04]  /*3910*/  IMAD.WIDE.U32 R8, R43, -0x1b799c77, RZ ;  /* 0xe48663892b087825 */ /* 0x000fc800078e00ff */
[C---:B------:R-:W-:Y:S02]  /*3920*/  IMAD R8, R43.reuse, -0x782df87e, R42 ;  /* 0x87d207822b087824 */ /* 0x040fe400078e022a */
[----:B------:R-:W-:Y:S02]  /*3930*/  IMAD R57, R43, 0xdf490f1, RZ ;  /* 0x0df490f12b397824 */ /* 0x000fe400078e02ff */
[----:B------:R-:W-:Y:S02]  /*3940*/  IMAD.IADD R56, R9, 0x1, R8 ;  /* 0x0000000109387824 */ /* 0x000fe400078e0208 */
[----:B------:R-:W-:Y:S02]  /*3950*/  IMAD R8, R32, R22, RZ ;  /* 0x0000001620087224 */ /* 0x000fe400078e02ff */
[----:B------:R-:W-:Y:S02]  /*3960*/  IMAD R9, R23, R23, RZ ;  /* 0x0000001717097224 */ /* 0x000fe400078e02ff */
[----:B------:R-:W-:-:S02]  /*3970*/  IMAD.SHL.U32 R42, R8, 0x2, RZ ;  /* 0x00000002082a7824 */ /* 0x000fc400078e00ff */
[----:B------:R-:W-:-:S03]  /*3980*/  IMAD R57, R56, -0x47afba4a, R57 ;  /* 0xb85045b638397824 */ /* 0x000fc600078e0239 */
[----:B------:R-:W-:-:S04]  /*3990*/  LOP3.LUT R42, R42, 0xfffffffe, RZ, 0xc0, !PT ;  /* 0xfffffffe2a2a7812 */ /* 0x000fc800078ec0ff */
[----:B------:R-:W-:Y:S01]  /*39a0*/  IADD3 R42, P6, PT, R9, R42, RZ ;  /* 0x0000002a092a7210 */ /* 0x000fe20007fde0ff */
[----:B------:R-:W-:-:S04]  /*39b0*/  IMAD R9, R32, R23, RZ ;  /* 0x0000001720097224 */ /* 0x000fc800078e02ff */
[----:B------:R-:W-:-:S05]  /*39c0*/  IMAD R9, R0, R22, R9 ;  /* 0x0000001600097224 */ /* 0x000fca00078e0209 */
[----:B------:R-:W-:Y:S01]  /*39d0*/  SHF.L.U64.HI R53, R8, 0x1, R9 ;  /* 0x0000000108357819 */ /* 0x000fe20000010209 */
[----:B------:R-:W-:-:S05]  /*39e0*/  IMAD.X R8, RZ, RZ, RZ, P6 ;  /* 0x000000ffff087224 */ /* 0x000fca00030e06ff */
[----:B------:R-:W-:Y:S01]  /*39f0*/  IADD3 R8, P6, PT, R8, R53, RZ ;  /* 0x0000003508087210 */ /* 0x000fe20007fde0ff */
[----:B------:R-:W-:-:S04]  /*3a00*/  IMAD R53, R43, -0x7ff8138b, RZ ;  /* 0x8007ec752b357824 */ /* 0x000fc800078e02ff */
[----:B------:R-:W-:Y:S02]  /*3a10*/  IMAD R53, R56, 0x3c208c16, R53 ;  /* 0x3c208c1638357824 */ /* 0x000fe400078e0235 */
[----:B------:R-:W-:Y:S02]  /*3a20*/  IMAD.X R55, RZ, RZ, RZ, P6 ;  /* 0x000000ffff377224 */ /* 0x000fe400030e06ff */
[----:B------:R-:W-:Y:S02]  /*3a30*/  IMAD.IADD R42, R42, 0x1, R53 ;  /* 0x000000012a2a7824 */ /* 0x000fe400078e0235 */
[----:B------:R-:W-:-:S04]  /*3a40*/  IMAD R53, R43, 0xc5e1a99, RZ ;  /* 0x0c5e1a992b357824 */ /* 0x000fc800078e02ff */
[----:B------:R-:W-:-:S04]  /*3a50*/  IMAD R53, R56, 0x6871ca8d, R53 ;  /* 0x6871ca8d38357824 */ /* 0x000fc800078e0235 */
[----:B------:R-:W-:Y:S02]  /*3a60*/  IMAD.IADD R8, R8, 0x1, R53 ;  /* 0x0000000108087824 */ /* 0x000fe400078e0235 */
[----:B------:R-:W-:-:S04]  /*3a70*/  IMAD R53, R43, 0x681240c5, R40 ;  /* 0x681240c52b357824 */ /* 0x000fc800078e0228 */
[----:B------:R-:W-:Y:S02]  /*3a80*/  IMAD R40, R56, -0x687e956f, R53 ;  /* 0x97816a9138287824 */ /* 0x000fe400078e0235 */
[----:B------:R-:W-:Y:S02]  /*3a90*/  IMAD R53, R0, R23, RZ ;  /* 0x0000001700357224 */ /* 0x000fe400078e02ff */
[----:B------:R-:W-:Y:S02]  /*3aa0*/  IMAD.IADD R55, R55, 0x1, R40 ;  /* 0x0000000137377824 */ /* 0x000fe400078e0228 */
[----:B------:R-:W-:Y:S02]  /*3ab0*/  IMAD R53, R28, R22, R53 ;  /* 0x000000161c357224 */ /* 0x000fe400078e0235 */
[----:B------:R-:W-:-:S03]  /*3ac0*/  IMAD R55, R42, -0x7ff8138b, R55 ;  /* 0x8007ec752a377824 */ /* 0x000fc600078e0237 */
[----:B------:R-:W-:Y:S01]  /*3ad0*/  SHF.L.W.U32.HI R40, R9, 0x1, R53 ;  /* 0x0000000109287819 */ /* 0x000fe20000010e35 */
[C---:B------:R-:W-:Y:S02]  /*3ae0*/  IMAD R9, R43.reuse, 0x432eb066, RZ ;  /* 0x432eb0662b097824 */ /* 0x040fe400078e02ff */
[----:B------:R-:W-:Y:S02]  /*3af0*/  IMAD R43, R43, 0x47b01102, RZ ;  /* 0x47b011022b2b7824 */ /* 0x000fe400078e02ff */
[----:B------:R-:W-:Y:S02]  /*3b00*/  IMAD R58, R56, -0x7e7ea7a3, R9 ;  /* 0x8181585d383a7824 */ /* 0x000fe400078e0209 */
[----:B------:R-:W-:Y:S02]  /*3b10*/  IMAD R9, R32, R0, RZ ;  /* 0x0000000020097224 */ /* 0x000fe400078e02ff */
[----:B------:R-:W-:Y:S02]  /*3b20*/  IMAD.IADD R40, R40, 0x1, R55 ;  /* 0x0000000128287824 */ /* 0x000fe400078e0237 */
[----:B------:R-:W-:-:S02]  /*3b30*/  IMAD.U32 R9, R9, 0x2, R58 ;  /* 0x0000000209097824 */ /* 0x000fc400078e003a */
[----:B------:R-:W-:Y:S02]  /*3b40*/  IMAD R58, R28, R23, RZ ;  /* 0x000000171c3a7224 */ /* 0x000fe400078e02ff */
[----:B------:R-:W-:Y:S02]  /*3b50*/  IMAD R9, R42, 0xc5e1a99, R9 ;  /* 0x0c5e1a992a097824 */ /* 0x000fe400078e0209 */
[----:B------:R-:W-:Y:S02]  /*3b60*/  IMAD R58, R25, R22, R58 ;  /* 0x00000016193a7224 */ /* 0x000fe400078e023a */
[----:B------:R-:W-:-:S03]  /*3b70*/  IMAD R43, R56, -0x1ece5fd7, R43 ;  /* 0xe131a029382b7824 */ /* 0x000fc600078e022b */
[----:B------:R-:W-:-:S05]  /*3b80*/  SHF.L.W.U32.HI R60, R53, 0x1, R58 ;  /* 0x00000001353c7819 */ /* 0x000fca0000010e3a */
[----:B------:R-:W-:Y:S02]  /*3b90*/  IMAD.IADD R60, R60, 0x1, R9 ;  /* 0x000000013c3c7824 */ /* 0x000fe400078e0209 */
[----:B------:R-:W-:-:S04]  /*3ba0*/  IMAD R9, R8, -0x1b799c77, RZ ;  /* 0xe486638908097824 */ /* 0x000fc800078e02ff */
[C---:B------:R-:W-:Y:S02]  /*3bb0*/  IMAD R55, R42.reuse, -0x782df87e, R9 ;  /* 0x87d207822a377824 */ /* 0x040fe400078e0209 */
[----:B------:R-:W-:-:S04]  /*3bc0*/  IMAD.WIDE.U32 R8, R42, -0x1b799c77, RZ ;  /* 0xe48663892a087825 */ /* 0x000fc800078e00ff */
[----:B------:R-:W-:Y:S02]  /*3bd0*/  IMAD R8, R28, R32, RZ ;  /* 0x000000201c087224 */ /* 0x000fe400078e02ff */
[----:B------:R-:W-:Y:S02]  /*3be0*/  IMAD.IADD R55, R9, 0x1, R55 ;  /* 0x0000000109377824 */ /* 0x000fe400078e0237 */
[----:B------:R-:W-:Y:S02]  /*3bf0*/  IMAD R8, R25, R23, R8 ;  /* 0x0000001719087224 */ /* 0x000fe400078e0208 */
[----:B------:R-:W-:Y:S02]  /*3c00*/  IMAD R40, R55, 0x3c208c16, R40 ;  /* 0x3c208c1637287824 */ /* 0x000fe400078e0228 */
[----:B------:R-:W-:Y:S02]  /*3c10*/  IMAD R9, R29, R22, R8 ;  /* 0x000000161d097224 */ /* 0x000fe400078e0208 */
[----:B------:R-:W-:-:S02]  /*3c20*/  IMAD R8, R0, R0, RZ ;  /* 0x0000000000087224 */ /* 0x000fc400078e02ff */
[----:B------:R-:W-:Y:S01]  /*3c30*/  IMAD R60, R55, 0x6871ca8d, R60 ;  /* 0x6871ca8d373c7824 */ /* 0x000fe200078e023c */
[----:B------:R-:W-:-:S04]  /*3c40*/  SHF.L.W.U32.HI R53, R58, 0x1, R9 ;  /* 0x000000013a357819 */ /* 0x000fc80000010e09 */
[----:B------:R-:W-:Y:S01]  /*3c50*/  IADD3 R53, P6, PT, R8, R53, RZ ;  /* 0x0000003508357210 */ /* 0x000fe20007fde0ff */
[----:B------:R-:W-:-:S04]  /*3c60*/  IMAD R8, R42, 0x681240c5, R57 ;  /* 0x681240c52a087824 */ /* 0x000fc800078e0239 */
[----:B------:R-:W-:-:S04]  /*3c70*/  IMAD R57, R55, -0x687e956f, R8 ;  /* 0x97816a9137397824 */ /* 0x000fc800078e0208 */
[----:B------:R-:W-:-:S04]  /*3c80*/  IMAD R8, R40, -0x7ff8138b, R57 ;  /* 0x8007ec7528087824 */ /* 0x000fc800078e0239 */
[----:B------:R-:W-:Y:S02]  /*3c90*/  IMAD.IADD R53, R53, 0x1, R8 ;  /* 0x0000000135357824 */ /* 0x000fe400078e0208 */
[----:B------:R-:W-:-:S04]  /*3ca0*/  IMAD R8, R28, R0, RZ ;  /* 0x000000001c087224 */ /* 0x000fc800078e02ff */
[----:B------:R-:W-:-:S04]  /*3cb0*/  IMAD R8, R25, R32, R8 ;  /* 0x0000002019087224 */ /* 0x000fc800078e0208 */
[----:B------:R-:W-:-:S04]  /*3cc0*/  IMAD R8, R29, R23, R8 ;  /* 0x000000171d087224 */ /* 0x000fc800078e0208 */
[----:B------:R-:W-:Y:S02]  /*3cd0*/  IMAD R58, R33, R22, R8 ;  /* 0x00000016213a7224 */ /* 0x000fe400078e0208 */
[----:B------:R-:W-:-:S03]  /*3ce0*/  IMAD R8, R25, R0, RZ ;  /* 0x0000000019087224 */ /* 0x000fc600078e02ff */
[----:B------:R-:W-:Y:S01]  /*3cf0*/  SHF.L.W.U32.HI R57, R9, 0x1, R58 ;  /* 0x0000000109397819 */ /* 0x000fe20000010e3a */
[----:B------:R-:W-:Y:S02]  /*3d00*/  IMAD R8, R29, R32, R8 ;  /* 0x000000201d087224 */ /* 0x000fe400078e0208 */
[----:B------:R-:W-:Y:S02]  /*3d10*/  IMAD R9, R60, -0x1b799c77, RZ ;  /* 0xe48663893c097824 */ /* 0x000fe400078e02ff */
[----:B------:R-:W-:Y:S02]  /*3d20*/  IMAD R23, R33, R23, R8 ;  /* 0x0000001721177224 */ /* 0x000fe400078e0208 */
[----:B------:R-:W-:Y:S02]  /*3d30*/  IMAD.X R8, RZ, RZ, RZ, P6 ;  /* 0x000000ffff087224 */ /* 0x000fe400030e06ff */
[----:B------:R-:W-:-:S03]  /*3d40*/  IMAD R59, R40, -0x782df87e, R9 ;  /* 0x87d20782283b7824 */ /* 0x000fc600078e0209 */
[----:B------:R-:W-:Y:S01]  /*3d50*/  IADD3 R57, P6, PT, R57, R8, RZ ;  /* 0x0000000839397210 */ /* 0x000fe20007fde0ff */
[----:B------:R-:W-:-:S04]  /*3d60*/  IMAD.WIDE.U32 R8, R40, -0x1b799c77, RZ ;  /* 0xe486638928087825 */ /* 0x000fc800078e00ff */
[----:B------:R-:W-:Y:S01]  /*3d70*/  IMAD.IADD R22, R9, 0x1, R59 ;  /* 0x0000000109167824 */ /* 0x000fe200078e023b */
[----:B------:R-:W-:Y:S01]  /*3d80*/  IADD3.X R59, PT, PT, RZ, RZ, RZ, P3, P2 ;  /* 0x000000ffff3b7210 */ /* 0x000fe20001fe44ff */
[----:B------:R-:W-:Y:S02]  /*3d90*/  IMAD R9, R30, 0x30644e72, RZ ;  /* 0x30644e721e097824 */ /* 0x000fe400078e02ff */
[----:B------:R-:W-:-:S03]  /*3da0*/  IMAD.X R8, RZ, RZ, RZ, P5 ;  /* 0x000000ffff087224 */ /* 0x000fc600028e06ff */
[----:B------:R-:W-:-:S04]  /*3db0*/  LOP3.LUT R9, R9, 0xfffffffe, RZ, 0xc0, !PT ;  /* 0xfffffffe09097812 */ /* 0x000fc800078ec0ff */
[----:B------:R-:W-:-:S04]  /*3dc0*/  IADD3 R9, P2, P3, R8, R9, R44 ;  /* 0x0000000908097210 */ /* 0x000fc80007b5e02c */
[----:B------:R-:W-:Y:S02]  /*3dd0*/  IADD3.X R8, PT, PT, RZ, RZ, RZ, P2, P3 ;  /* 0x000000ffff087210 */ /* 0x000fe400017e64ff */
[----:B------:R-:W-:Y:S02]  /*3de0*/  IADD3 R52, P5, P3, R52, -0x47afba4a, R59 ;  /* 0xb85045b634347810 */ /* 0x000fe40007bbe03b */
[----:B------:R-:W-:-:S05]  /*3df0*/  SHF.L.W.U32.HI R59, R58, 0x1, R23 ;  /* 0x000000013a3b7819 */ /* 0x000fca0000010e17 */
[----:B------:R-:W-:-:S04]  /*3e00*/  IMAD R44, R28, R28, R59 ;  /* 0x0000001c1c2c7224 */ /* 0x000fc800078e023b */
[----:B------:R-:W-:Y:S01]  /*3e10*/  IMAD.X R44, RZ, RZ, R44, P6 ;  /* 0x000000ffff2c7224 */ /* 0x000fe200030e062c */
[----:B------:R-:W-:Y:S01]  /*3e20*/  IADD3 R30, P2, P6, R51, R36, R21 ;  /* 0x00000024331e7210 */ /* 0x000fe20007e5e015 */
[----:B------:R-:W-:Y:S01]  /*3e30*/  IMAD R21, R56, 0x30644e72, RZ ;  /* 0x30644e7238157824 */ /* 0x000fe200078e02ff */
[----:B------:R-:W-:Y:S02]  /*3e40*/  SHF.R.S32.HI R36, RZ, 0x1f, R49 ;  /* 0x0000001fff247819 */ /* 0x000fe40000011431 */
[----:B------:R-:W-:Y:S02]  /*3e50*/  IADD3.X R51, PT, PT, RZ, RZ, RZ, P2, P6 ;  /* 0x000000ffff337210 */ /* 0x000fe400017ec4ff */
[----:B------:R-:W-:Y:S02]  /*3e60*/  IADD3 R36, P2, P6, R52, R36, -R31 ;  /* 0x0000002434247210 */ /* 0x000fe40007e5e81f */
[----:B------:R-:W-:Y:S02]  /*3e70*/  SHF.R.S32.HI R49, RZ, 0x1f, R49 ;  /* 0x0000001fff317819 */ /* 0x000fe40000011431 */
[----:B------:R-:W-:-:S02]  /*3e80*/  LOP3.LUT R21, R21, 0xfffffffe, RZ, 0xc0, !PT ;  /* 0xfffffffe15157812 */ /* 0x000fc400078ec0ff */
[----:B------:R-:W-:Y:S02]  /*3e90*/  IADD3.X R49, PT, PT, RZ, -0x1, R49, P2, P6 ;  /* 0xffffffffff317810 */ /* 0x000fe400017ec431 */
[----:B------:R-:W-:Y:S01]  /*3ea0*/  IADD3 R21, P2, PT, R21, R44, RZ ;  /* 0x0000002c15157210 */ /* 0x000fe20007f5e0ff */
[----:B------:R-:W-:Y:S01]  /*3eb0*/  IMAD R44, R42, 0xdf490f1, RZ ;  /* 0x0df490f12a2c7824 */ /* 0x000fe200078e02ff */
[----:B------:R-:W-:-:S03]  /*3ec0*/  SHF.R.S32.HI R56, RZ, 0x1f, R41 ;  /* 0x0000001fff387819 */ /* 0x000fc60000011429 */
[----:B------:R-:W-:Y:S02]  /*3ed0*/  IMAD R59, R55, -0x47afba4a, R44 ;  /* 0xb85045b6373b7824 */ /* 0x000fe400078e022c */
[----:B------:R-:W-:Y:S02]  /*3ee0*/  IMAD.X R58, RZ, RZ, RZ, P2 ;  /* 0x000000ffff3a7224 */ /* 0x000fe400010e06ff */
[----:B------:R-:W-:-:S04]  /*3ef0*/  IMAD R59, R40, 0x681240c5, R59 ;  /* 0x681240c5283b7824 */ /* 0x000fc800078e023b */
[----:B------:R-:W-:Y:S02]  /*3f00*/  IMAD R44, R22, -0x687e956f, R59 ;  /* 0x97816a91162c7824 */ /* 0x000fe400078e023b */
[----:B------:R-:W-:Y:S02]  /*3f10*/  IMAD R59, R7, R4, RZ ;  /* 0x00000004073b7224 */ /* 0x000fe400078e02ff */
[----:B------:R-:W-:Y:S02]  /*3f20*/  IMAD.IADD R21, R21, 0x1, R44 ;  /* 0x0000000115157824 */ /* 0x000fe400078e022c */
[C---:B------:R-:W-:Y:S02]  /*3f30*/  IMAD R44, R42.reuse, 0x432eb066, R43 ;  /* 0x432eb0662a2c7824 */ /* 0x040fe400078e022b */
[----:B------:R-:W-:Y:S02]  /*3f40*/  IMAD R42, R42, 0x47b01102, RZ ;  /* 0x47b011022a2a7824 */ /* 0x000fe400078e02ff */
[----:B------:R-:W-:-:S04]  /*3f50*/  IMAD R43, R55, -0x7e7ea7a3, R44 ;  /* 0x8181585d372b7824 */ /* 0x000fc800078e022c */
[----:B------:R-:W-:-:S04]  /*3f60*/  IMAD R43, R40, 0xc5e1a99, R43 ;  /* 0x0c5e1a99282b7824 */ /* 0x000fc800078e022b */
[----:B------:R-:W-:Y:S02]  /*3f70*/  IMAD R44, R22, 0x6871ca8d, R43 ;  /* 0x6871ca8d162c7824 */ /* 0x000fe400078e022b */
[----:B------:R-:W-:Y:S02]  /*3f80*/  IMAD R43, R29, R0, RZ ;  /* 0x000000001d2b7224 */ /* 0x000fe400078e02ff */
[----:B------:R-:W-:Y:S02]  /*3f90*/  IMAD.IADD R57, R57, 0x1, R44 ;  /* 0x0000000139397824 */ /* 0x000fe400078e022c */
[----:B------:R-:W-:Y:S01]  /*3fa0*/  IMAD R43, R33, R32, R43 ;  /* 0x00000020212b7224 */ /* 0x000fe200078e022b */
[----:B------:R-:W-:Y:S01]  /*3fb0*/  SHF.R.S32.HI R32, RZ, 0x1f, R41 ;  /* 0x0000001fff207819 */ /* 0x000fe20000011429 */
[----:B------:R-:W-:Y:S02]  /*3fc0*/  IMAD R44, R29, R28, RZ ;  /* 0x0000001c1d2c7224 */ /* 0x000fe400078e02ff */
[----:B------:R-:W-:Y:S01]  /*3fd0*/  IMAD R57, R57, -0x1b799c77, RZ ;  /* 0xe486638939397824 */ /* 0x000fe200078e02ff */
[----:B------:R-:W-:Y:S01]  /*3fe0*/  SHF.L.W.U32.HI R23, R23, 0x1, R43 ;  /* 0x0000000117177819 */ /* 0x000fe20000010e2b */
[----:B------:R-:W-:-:S02]  /*3ff0*/  IMAD R44, R33, R0, R44 ;  /* 0x00000000212c7224 */ /* 0x000fc400078e022c */
[----:B------:R-:W-:-:S03]  /*4000*/  IMAD R0, R28, R25, RZ ;  /* 0x000000191c007224 */ /* 0x000fc600078e02ff */
[----:B------:R-:W-:Y:S01]  /*4010*/  SHF.L.W.U32.HI R43, R43, 0x1, R44 ;  /* 0x000000012b2b7819 */ /* 0x000fe20000010e2c */
[----:B------:R-:W-:Y:S01]  /*4020*/  IMAD.U32 R23, R0, 0x2, R23 ;  /* 0x0000000200177824 */ /* 0x000fe200078e0017 */
[----:B------:R-:W-:Y:S02]  /*4030*/  IADD3.X R0, PT, PT, RZ, RZ, RZ, P5, P3 ;  /* 0x000000ffff007210 */ /* 0x000fe40002fe64ff */
[----:B------:R-:W-:Y:S02]  /*4040*/  IADD3 R9, P3, P5, R9, 0x1ece5fd7, R32 ;  /* 0x1ece5fd709097810 */ /* 0x000fe40007d7e020 */
[----:B------:R-:W-:Y:S02]  /*4050*/  IADD3 R32, P2, P6, R51, R38, R31 ;  /* 0x0000002633207210 */ /* 0x000fe40007e5e01f */
[----:B------:R-:W-:Y:S02]  /*4060*/  IADD3.X R56, PT, PT, RZ, -0x1, R56, P3, P5 ;  /* 0xffffffffff387810 */ /* 0x000fe40001fea438 */
[----:B------:R-:W-:-:S02]  /*4070*/  IADD3 R0, P3, P5, R9, -0x1ece5fd7, R0 ;  /* 0xe131a02909007810 */ /* 0x000fc40007d7e000 */
[--C-:B------:R-:W-:Y:S02]  /*4080*/  SHF.R.S32.HI R9, RZ, 0x1f, R49.reuse ;  /* 0x0000001fff097819 */ /* 0x100fe40000011431 */
[----:B------:R-:W-:Y:S02]  /*4090*/  IADD3.X R52, PT, PT, RZ, RZ, RZ, P2, P6 ;  /* 0x000000ffff347210 */ /* 0x000fe400017ec4ff */
[----:B------:R-:W-:Y:S01]  /*40a0*/  IADD3 R38, P2, P6, R0, R9, -R18 ;  /* 0x0000000900267210 */ /* 0x000fe20007e5e812 */
[----:B------:R-:W-:Y:S01]  /*40b0*/  IMAD R0, R25, R25, RZ ;  /* 0x0000001919007224 */ /* 0x000fe200078e02ff */
[----:B------:R-:W-:Y:S02]  /*40c0*/  SHF.R.S32.HI R9, RZ, 0x1f, R49 ;  /* 0x0000001fff097819 */ /* 0x000fe40000011431 */
[----:B------:R-:W-:Y:S02]  /*40d0*/  SHF.R.S32.HI R56, RZ, 0x1f, R56 ;  /* 0x0000001fff387819 */ /* 0x000fe40000011438 */
[----:B------:R-:W-:-:S02]  /*40e0*/  IADD3.X R9, PT, PT, RZ, -0x1, R9, P2, P6 ;  /* 0xffffffffff097810 */ /* 0x000fc400017ec409 */
[----:B------:R-:W-:Y:S02]  /*40f0*/  IADD3 R23, P6, PT, R58, R23, RZ ;  /* 0x000000173a177210 */ /* 0x000fe40007fde0ff */
[----:B------:R-:W-:Y:S01]  /*4100*/  IADD3 R41, P2, PT, R0, R43, RZ ;  /* 0x0000002b00297210 */ /* 0x000fe20007f5e0ff */
[----:B------:R-:W-:Y:S01]  /*4110*/  IMAD R0, R55, 0x30644e72, RZ ;  /* 0x30644e7237007824 */ /* 0x000fe200078e02ff */
[----:B------:R-:W-:Y:S01]  /*4120*/  IADD3.X R43, PT, PT, RZ, RZ, RZ, P3, P5 ;  /* 0x000000ffff2b7210 */ /* 0x000fe20001fea4ff */
[----:B------:R-:W-:Y:S01]  /*4130*/  IMAD.X R31, RZ, RZ, RZ, P6 ;  /* 0x000000ffff1f7224 */ /* 0x000fe200030e06ff */
[----:B------:R-:W-:Y:S02]  /*4140*/  IADD3 R48, P6, PT, R48, 0x278302b9, RZ ;  /* 0x278302b930307810 */ /* 0x000fe40007fde0ff */
[----:B------:R-:W-:Y:S02]  /*4150*/  LOP3.LUT R0, R0, 0xfffffffe, RZ, 0xc0, !PT ;  /* 0xfffffffe00007812 */ /* 0x000fe400078ec0ff */
[----:B------:R-:W-:Y:S01]  /*4160*/  IADD3 R43, PT, PT, R43, R56, R8 ;  /* 0x000000382b2b7210 */ /* 0x000fe20007ffe008 */
[----:B------:R-:W-:Y:S01]  /*4170*/  IMAD.X R8, RZ, RZ, RZ, P2 ;  /* 0x000000ffff087224 */ /* 0x000fe200010e06ff */
[----:B------:R-:W-:Y:S01]  /*4180*/  IADD3 R0, P3, P5, R31, R41, R0 ;  /* 0x000000291f007210 */ /* 0x000fe20007d7e000 */
[----:B------:R-:W-:-:S02]  /*4190*/  IMAD R41, R29, R25, RZ ;  /* 0x000000191d297224 */ /* 0x000fc400078e02ff */
[----:B------:R-:W-:Y:S01]  /*41a0*/  IMAD R31, R55, -0x1ece5fd7, R42 ;  /* 0xe131a029371f7824 */ /* 0x000fe200078e022a */
[----:B------:R-:W-:Y:S01]  /*41b0*/  SHF.R.S32.HI R42, RZ, 0x1f, R9 ;  /* 0x0000001fff2a7819 */ /* 0x000fe20000011409 */
[C---:B------:R-:W-:Y:S02]  /*41c0*/  IMAD R41, R33.reuse, R28, R41 ;  /* 0x0000001c21297224 */ /* 0x040fe400078e0229 */
[----:B------:R-:W-:Y:S01]  /*41d0*/  IMAD.X R28, RZ, RZ, -0x1, P6 ;  /* 0xffffffffff1c7424 */ /* 0x000fe200030e06ff */
[----:B------:R-:W-:Y:S01]  /*41e0*/  IADD3 R52, P2, P6, R52, R45, R18 ;  /* 0x0000002d34347210 */ /* 0x000fe20007e5e012 */
[----:B------:R-:W-:Y:S01]  /*41f0*/  IMAD R56, R33, R25, RZ ;  /* 0x0000001921387224 */ /* 0x000fe200078e02ff */
[----:B------:R-:W-:Y:S02]  /*4200*/  SHF.R.S32.HI R45, RZ, 0x1f, R9 ;  /* 0x0000001fff2d7819 */ /* 0x000fe40000011409 */
[----:B------:R-:W-:Y:S02]  /*4210*/  IADD3.X R49, PT, PT, RZ, RZ, RZ, P2, P6 ;  /* 0x000000ffff317210 */ /* 0x000fe400017ec4ff */
[----:B------:R-:W-:-:S02]  /*4220*/  IADD3 R42, P2, P6, R43, R42, -R35 ;  /* 0x0000002a2b2a7210 */ /* 0x000fc40007e5e823 */
[----:B------:R-:W-:Y:S02]  /*4230*/  SHF.R.S32.HI R43, RZ, 0x1f, R28 ;  /* 0x0000001fff2b7819 */ /* 0x000fe4000001141c */
[----:B------:R-:W-:Y:S02]  /*4240*/  IADD3.X R45, PT, PT, RZ, -0x1, R45, P2, P6 ;  /* 0xffffffffff2d7810 */ /* 0x000fe400017ec42d */
[----:B------:R-:W-:Y:S01]  /*4250*/  IADD3 R43, P2, P6, R43, -0x3c208c16, R24 ;  /* 0xc3df73ea2b2b7810 */ /* 0x000fe20007e5e018 */
[----:B------:R-:W-:Y:S01]  /*4260*/  IMAD R24, R22, 0x3c208c16, R53 ;  /* 0x3c208c1616187824 */ /* 0x000fe200078e0235 */
[----:B------:R-:W-:Y:S02]  /*4270*/  SHF.R.S32.HI R18, RZ, 0x1f, R28 ;  /* 0x0000001fff127819 */ /* 0x000fe4000001141c */
[----:B------:R-:W-:Y:S01]  /*4280*/  SHF.L.W.U32.HI R9, R44, 0x1, R41 ;  /* 0x000000012c097819 */ /* 0x000fe20000010e29 */
[----:B------:R-:W-:Y:S01]  /*4290*/  IMAD R57, R24, -0x782df87e, R57 ;  /* 0x87d2078218397824 */ /* 0x000fe200078e0239 */
[----:B------:R-:W-:-:S02]  /*42a0*/  IADD3.X R44, PT, PT, R18, -0x1, RZ, P2, P6 ;  /* 0xffffffff122c7810 */ /* 0x000fc400017ec4ff */
[----:B------:R-:W-:Y:S01]  /*42b0*/  IADD3 R18, P2, PT, R9, R8, RZ ;  /* 0x0000000809127210 */ /* 0x000fe20007f5e0ff */
[----:B------:R-:W-:Y:S01]  /*42c0*/  IMAD.WIDE.U32 R8, R24, -0x1b799c77, RZ ;  /* 0xe486638918087825 */ /* 0x000fe200078e00ff */
[----:B------:R-:W-:Y:S02]  /*42d0*/  SHF.L.W.U32.HI R8, R41, 0x1, R56 ;  /* 0x0000000129087819 */ /* 0x000fe40000010e38 */
[----:B------:R-:W-:Y:S01]  /*42e0*/  IADD3 RZ, P6, PT, RZ, R52, RZ ;  /* 0x00000034ffff7210 */ /* 0x000fe20007fde0ff */
[----:B------:R-:W-:Y:S01]  /*42f0*/  IMAD.IADD R28, R9, 0x1, R57 ;  /* 0x00000001091c7824 */ /* 0x000fe200078e0239 */
[----:B------:R-:W-:Y:S01]  /*4300*/  SHF.R.S32.HI R9, RZ, 0x1f, R44 ;  /* 0x0000001fff097819 */ /* 0x000fe2000001142c */
[----:B------:R-:W-:Y:S01]  /*4310*/  IMAD R25, R29, R29, R8 ;  /* 0x0000001d1d197224 */ /* 0x000fe200078e0208 */
[----:B------:R-:W-:Y:S01]  /*4320*/  IADD3.X R35, PT, PT, R49, R54, R35, P6, P4 ;  /* 0x0000003631237210 */ /* 0x000fe200037e8423 */
[----:B------:R-:W-:Y:S01]  /*4330*/  IMAD R8, R29, R33, RZ ;  /* 0x000000211d087224 */ /* 0x000fe200078e02ff */
[----:B------:R-:W-:-:S02]  /*4340*/  IADD3 R26, P4, P6, R9, -0x6871ca8d, R26 ;  /* 0x978e3573091a7810 */ /* 0x000fc40007e9e01a */
[----:B------:R-:W-:Y:S01]  /*4350*/  SHF.R.S32.HI R53, RZ, 0x1f, R44 ;  /* 0x0000001fff357819 */ /* 0x000fe2000001142c */
[----:B------:R-:W-:Y:S01]  /*4360*/  IMAD.SHL.U32 R8, R8, 0x2, RZ ;  /* 0x0000000208087824 */ /* 0x000fe200078e00ff */
[----:B------:R-:W-:Y:S02]  /*4370*/  LOP3.LUT R44, R45, 0xd87cfd47, RZ, 0xc0, !PT ;  /* 0xd87cfd472d2c7812 */ /* 0x000fe400078ec0ff */
[----:B------:R-:W-:Y:S02]  /*4380*/  SHF.L.W.U32.HI R29, R56, 0x1, RZ ;  /* 0x00000001381d7819 */ /* 0x000fe40000010eff */
[----:B------:R-:W-:Y:S02]  /*4390*/  IADD3.X R53, PT, PT, R53, -0x1, RZ, P4, P6 ;  /* 0xffffffff35357810 */ /* 0x000fe400027ec4ff */
[----:B------:R-:W-:Y:S02]  /*43a0*/  IADD3 R44, P4, PT, R44, R11, RZ ;  /* 0x0000000b2c2c7210 */ /* 0x000fe40007f9e0ff */
[----:B------:R-:W-:-:S02]  /*43b0*/  LOP3.LUT R29, R29, R8, RZ, 0xfc, !PT ;  /* 0x000000081d1d7212 */ /* 0x000fc400078efcff */
[--C-:B------:R-:W-:Y:S01]  /*43c0*/  SHF.R.S32.HI R8, RZ, 0x1f, R53.reuse ;  /* 0x0000001fff087819 */ /* 0x100fe20000011435 */
[----:B------:R-:W-:Y:S01]  /*43d0*/  IMAD.X R51, RZ, RZ, RZ, P4 ;  /* 0x000000ffff337224 */ /* 0x000fe200020e06ff */
[----:B------:R-:W-:Y:S02]  /*43e0*/  SHF.R.S32.HI R53, RZ, 0x1f, R53 ;  /* 0x0000001fff357819 */ /* 0x000fe40000011435 */
[----:B------:R-:W-:Y:S02]  /*43f0*/  IADD3 R9, P4, P6, R8, 0x687e956f, R37 ;  /* 0x687e956f08097810 */ /* 0x000fe40007e9e025 */
[----:B------:R-:W-:Y:S02]  /*4400*/  LOP3.LUT R8, R45, 0x3c208c16, RZ, 0xc0, !PT ;  /* 0x3c208c162d087812 */ /* 0x000fe400078ec0ff */
[----:B------:R-:W-:Y:S02]  /*4410*/  IADD3.X R53, PT, PT, R53, -0x1, RZ, P4, P6 ;  /* 0xffffffff35357810 */ /* 0x000fe400027ec4ff */
[----:B------:R-:W-:-:S02]  /*4420*/  IADD3 R51, P4, P6, R51, R8, R27 ;  /* 0x0000000833337210 */ /* 0x000fc40007e9e01b */
[--C-:B------:R-:W-:Y:S02]  /*4430*/  SHF.R.S32.HI R11, RZ, 0x1f, R53.reuse ;  /* 0x0000001fff0b7819 */ /* 0x100fe40000011435 */
[----:B------:R-:W-:Y:S02]  /*4440*/  IADD3.X R27, PT, PT, RZ, RZ, RZ, P4, P6 ;  /* 0x000000ffff1b7210 */ /* 0x000fe400027ec4ff */
[----:B------:R-:W-:Y:S02]  /*4450*/  IADD3 R8, P4, P6, R11, 0x7e7ea7a3, R30 ;  /* 0x7e7ea7a30b087810 */ /* 0x000fe40007e9e01e */
[----:B------:R-:W-:Y:S02]  /*4460*/  SHF.R.S32.HI R53, RZ, 0x1f, R53 ;  /* 0x0000001fff357819 */ /* 0x000fe40000011435 */
[----:B------:R-:W-:Y:S02]  /*4470*/  LOP3.LUT R49, R45, 0x6871ca8d, RZ, 0xc0, !PT ;  /* 0x6871ca8d2d317812 */ /* 0x000fe400078ec0ff */
[----:B------:R-:W-:-:S02]  /*4480*/  IADD3.X R53, PT, PT, R53, -0x1, RZ, P4, P6 ;  /* 0xffffffff35357810 */ /* 0x000fc400027ec4ff */
[----:B------:R-:W-:Y:S02]  /*4490*/  IADD3 R49, P4, P6, R27, R49, R34 ;  /* 0x000000311b317210 */ /* 0x000fe40007e9e022 */
[----:B------:R-:W-:Y:S02]  /*44a0*/  SHF.R.S32.HI R11, RZ, 0x1f, R53 ;  /* 0x0000001fff0b7819 */ /* 0x000fe40000011435 */
[----:B------:R-:W-:Y:S02]  /*44b0*/  IADD3.X R27, PT, PT, RZ, RZ, RZ, P4, P6 ;  /* 0x000000ffff1b7210 */ /* 0x000fe400027ec4ff */
[----:B------:R-:W-:Y:S02]  /*44c0*/  IADD3 R54, P4, P6, R32, 0x47afba4a, R11 ;  /* 0x47afba4a20367810 */ /* 0x000fe40007e9e00b */
[----:B------:R-:W-:Y:S02]  /*44d0*/  SHF.R.S32.HI R53, RZ, 0x1f, R53 ;  /* 0x0000001fff357819 */ /* 0x000fe40000011435 */
[----:B------:R-:W-:-:S02]  /*44e0*/  LOP3.LUT R30, R45, 0x97816a91, RZ, 0xc0, !PT ;  /* 0x97816a912d1e7812 */ /* 0x000fc400078ec0ff */
[----:B------:R-:W-:Y:S02]  /*44f0*/  IADD3.X R53, PT, PT, RZ, -0x1, R53, P4, P6 ;  /* 0xffffffffff357810 */ /* 0x000fe400027ec435 */
[----:B------:R-:W-:Y:S02]  /*4500*/  IADD3 R39, P4, P6, R27, R30, R39 ;  /* 0x0000001e1b277210 */ /* 0x000fe40007e9e027 */
[----:B------:R-:W-:Y:S02]  /*4510*/  SHF.R.S32.HI R11, RZ, 0x1f, R53 ;  /* 0x0000001fff0b7819 */ /* 0x000fe40000011435 */
[----:B------:R-:W-:Y:S02]  /*4520*/  IADD3.X R27, PT, PT, RZ, RZ, RZ, P4, P6 ;  /* 0x000000ffff1b7210 */ /* 0x000fe400027ec4ff */
[----:B------:R-:W-:Y:S02]  /*4530*/  IADD3 R52, P4, P6, R52, 0x1ece5fd7, R11 ;  /* 0x1ece5fd734347810 */ /* 0x000fe40007e9e00b */
[----:B------:R-:W-:-:S02]  /*4540*/  SHF.R.S32.HI R53, RZ, 0x1f, R53 ;  /* 0x0000001fff357819 */ /* 0x000fc40000011435 */
[----:B------:R-:W-:Y:S02]  /*4550*/  LOP3.LUT R41, R45, 0x8181585d, RZ, 0xc0, !PT ;  /* 0x8181585d2d297812 */ /* 0x000fe400078ec0ff */
[----:B------:R-:W-:Y:S02]  /*4560*/  IADD3.X R53, PT, PT, RZ, -0x1, R53, P4, P6 ;  /* 0xffffffffff357810 */ /* 0x000fe400027ec435 */
[----:B------:R-:W-:Y:S02]  /*4570*/  IADD3 R41, P4, P6, R27, R41, R20 ;  /* 0x000000291b297210 */ /* 0x000fe40007e9e014 */
[----:B------:R-:W-:Y:S02]  /*4580*/  SHF.R.S32.HI R34, RZ, 0x1f, R53 ;  /* 0x0000001fff227819 */ /* 0x000fe40000011435 */
[----:B------:R-:W-:Y:S02]  /*4590*/  IADD3.X R20, PT, PT, RZ, RZ, RZ, P4, P6 ;  /* 0x000000ffff147210 */ /* 0x000fe400027ec4ff */
[----:B------:R-:W-:-:S02]  /*45a0*/  IADD3 R34, P4, P6, R35, -0x30644e72, R34 ;  /* 0xcf9bb18e23227810 */ /* 0x000fc40007e9e022 */
[----:B------:R-:W-:Y:S02]  /*45b0*/  SHF.R.S32.HI R53, RZ, 0x1f, R53 ;  /* 0x0000001fff357819 */ /* 0x000fe40000011435 */
[----:B------:R-:W-:Y:S02]  /*45c0*/  LOP3.LUT R11, R45, 0xb85045b6, RZ, 0xc0, !PT ;  /* 0xb85045b62d0b7812 */ /* 0x000fe400078ec0ff */
[----:B------:R-:W-:Y:S02]  /*45d0*/  IADD3.X R53, PT, PT, RZ, -0x1, R53, P4, P6 ;  /* 0xffffffffff357810 */ /* 0x000fe400027ec435 */
[----:B------:R-:W-:Y:S02]  /*45e0*/  IADD3 R36, P4, P6, R20, R11, R36 ;  /* 0x0000000b14247210 */ /* 0x000fe40007e9e024 */
[----:B------:R-:W-:Y:S02]  /*45f0*/  LOP3.LUT R11, R53, 0xd87cfd47, RZ, 0xc0, !PT ;  /* 0xd87cfd47350b7812 */ /* 0x000fe400078ec0ff */
[----:B------:R-:W-:-:S02]  /*4600*/  IADD3.X R20, PT, PT, RZ, RZ, RZ, P4, P6 ;  /* 0x000000ffff147210 */ /* 0x000fc400027ec4ff */
[----:B------:R-:W-:Y:S02]  /*4610*/  IADD3 R11, P4, PT, R11, R48, RZ ;  /* 0x000000300b0b7210 */ /* 0x000fe40007f9e0ff */
[C---:B------:R-:W-:Y:S02]  /*4620*/  LOP3.LUT R35, R45.reuse, 0xe131a029, RZ, 0xc0, !PT ;  /* 0xe131a0292d237812 */ /* 0x040fe400078ec0ff */
[----:B------:R-:W-:Y:S01]  /*4630*/  LOP3.LUT R37, R45, 0x30644e72, RZ, 0xc0, !PT ;  /* 0x30644e722d257812 */ /* 0x000fe200078ec0ff */
[----:B------:R-:W-:Y:S01]  /*4640*/  IMAD.X R27, RZ, RZ, RZ, P4 ;  /* 0x000000ffff1b7224 */ /* 0x000fe200020e06ff */
[----:B------:R-:W-:Y:S02]  /*4650*/  IADD3 R38, P4, P6, R20, R35, R38 ;  /* 0x0000002314267210 */ /* 0x000fe40007e9e026 */
[----:B------:R-:W-:Y:S02]  /*4660*/  LOP3.LUT R20, R53, 0x3c208c16, RZ, 0xc0, !PT ;  /* 0x3c208c1635147812 */ /* 0x000fe400078ec0ff */
[----:B------:R-:W-:-:S02]  /*4670*/  IADD3.X R30, PT, PT, RZ, RZ, RZ, P4, P6 ;  /* 0x000000ffff1e7210 */ /* 0x000fc400027ec4ff */
[----:B------:R-:W-:Y:S02]  /*4680*/  IADD3 RZ, P4, P6, R38, RZ, RZ ;  /* 0x000000ff26ff7210 */ /* 0x000fe40007e9e0ff */
[----:B------:R-:W-:Y:S02]  /*4690*/  LOP3.LUT R55, R53, 0x8181585d, RZ, 0xc0, !PT ;  /* 0x8181585d35377812 */ /* 0x000fe400078ec0ff */
[----:B------:R-:W-:Y:S02]  /*46a0*/  IADD3.X R37, PT, PT, R30, R37, R42, P4, P6 ;  /* 0x000000251e257210 */ /* 0x000fe400027ec42a */
[----:B------:R-:W-:Y:S02]  /*46b0*/  IADD3 R20, P4, P6, R27, R20, R43 ;  /* 0x000000141b147210 */ /* 0x000fe40007e9e02b */
[----:B------:R-:W-:Y:S02]  /*46c0*/  LOP3.LUT R27, R53, 0x6871ca8d, RZ, 0xc0, !PT ;  /* 0x6871ca8d351b7812 */ /* 0x000fe400078ec0ff */
[----:B------:R-:W-:Y:S01]  /*46d0*/  IADD3.X R30, PT, PT, RZ, RZ, RZ, P4, P6 ;  /* 0x000000ffff1e7210 */ /* 0x000fe200027ec4ff */
[----:B------:R-:W-:-:S03]  /*46e0*/  IMAD R32, R11, R20, RZ ;  /* 0x000000140b207224 */ /* 0x000fc600078e02ff */
[----:B------:R-:W-:Y:S02]  /*46f0*/  IADD3 R26, P4, P6, R30, R27, R26 ;  /* 0x0000001b1e1a7210 */ /* 0x000fe40007e9e01a */
[----:B------:R-:W-:Y:S02]  /*4700*/  LOP3.LUT R30, R53, 0x97816a91, RZ, 0xc0, !PT ;  /* 0x97816a91351e7812 */ /* 0x000fe400078ec0ff */
[----:B------:R-:W-:Y:S01]  /*4710*/  IADD3.X R27, PT, PT, RZ, RZ, RZ, P4, P6 ;  /* 0x000000ffff1b7210 */ /* 0x000fe200027ec4ff */
[C---:B------:R-:W-:Y:S02]  /*4720*/  IMAD R35, R26.reuse, R11, RZ ;  /* 0x0000000b1a237224 */ /* 0x040fe400078e02ff */
[----:B------:R-:W-:Y:S01]  /*4730*/  IMAD R42, R26, R20, RZ ;  /* 0x000000141a2a7224 */ /* 0x000fe200078e02ff */
[----:B------:R-:W-:Y:S01]  /*4740*/  IADD3 R27, P4, P6, R27, R30, R9 ;  /* 0x0000001e1b1b7210 */ /* 0x000fe20007e9e009 */
[----:B------:R-:W-:Y:S02]  /*4750*/  IMAD.SHL.U32 R45, R35, 0x2, RZ ;  /* 0x00000002232d7824 */ /* 0x000fe400078e00ff */
[----:B------:R-:W-:-:S02]  /*4760*/  IMAD R30, R20, R20, RZ ;  /* 0x00000014141e7224 */ /* 0x000fc400078e02ff */
[----:B------:R-:W-:Y:S01]  /*4770*/  IMAD.SHL.U32 R9, R32, 0x2, RZ ;  /* 0x0000000220097824 */ /* 0x000fe200078e00ff */
[----:B------:R-:W-:Y:S01]  /*4780*/  LOP3.LUT R45, R45, 0xfffffffe, RZ, 0xc0, !PT ;  /* 0xfffffffe2d2d7812 */ /* 0x000fe200078ec0ff */
[----:B------:R-:W-:Y:S01]  /*4790*/  IMAD R42, R27, R11, R42 ;  /* 0x0000000b1b2a7224 */ /* 0x000fe200078e022a */
[----:B------:R-:W-:Y:S01]  /*47a0*/  IADD3.X R32, PT, PT, RZ, RZ, RZ, P4, P6 ;  /* 0x000000ffff207210 */ /* 0x000fe200027ec4ff */
[----:B------:R-:W-:Y:S01]  /*47b0*/  IMAD R57, R9, -0x1b799c77, RZ ;  /* 0xe486638909397824 */ /* 0x000fe200078e02ff */
[----:B------:R-:W-:Y:S01]  /*47c0*/  IADD3 R45, P4, PT, R30, R45, RZ ;  /* 0x0000002d1e2d7210 */ /* 0x000fe20007f9e0ff */
[----:B------:R-:W-:Y:S01]  /*47d0*/  IMAD R30, R11, R11, RZ ;  /* 0x0000000b0b1e7224 */ /* 0x000fe200078e02ff */
[----:B------:R-:W-:-:S03]  /*47e0*/  SHF.L.U64.HI R48, R35, 0x1, R42 ;  /* 0x0000000123307819 */ /* 0x000fc6000001022a */
[----:B------:R-:W-:Y:S01]  /*47f0*/  IMAD.X R43, RZ, RZ, RZ, P4 ;  /* 0x000000ffff2b7224 */ /* 0x000fe200020e06ff */
[----:B------:R-:W-:Y:S01]  /*4800*/  IADD3 R32, P4, P6, R32, R55, R8 ;  /* 0x0000003720207210 */ /* 0x000fe20007e9e008 */
[----:B------:R-:W-:-:S03]  /*4810*/  IMAD.WIDE.U32 R8, R30, -0x1b799c77, RZ ;  /* 0xe48663891e087825 */ /* 0x000fc600078e00ff */
[----:B------:R-:W-:Y:S01]  /*4820*/  IADD3.X R55, PT, PT, RZ, RZ, RZ, P4, P6 ;  /* 0x000000ffff377210 */ /* 0x000fe200027ec4ff */
[----:B------:R-:W-:Y:S01]  /*4830*/  IMAD R8, R30, -0x782df87e, R57 ;  /* 0x87d207821e087824 */ /* 0x000fe200078e0239 */
[----:B------:R-:W-:Y:S02]  /*4840*/  IADD3 R35, P4, PT, R43, R48, RZ ;  /* 0x000000302b237210 */ /* 0x000fe40007f9e0ff */
[----:B------:R-:W-:Y:S01]  /*4850*/  LOP3.LUT R43, R53, 0xb85045b6, RZ, 0xc0, !PT ;  /* 0xb85045b6352b7812 */ /* 0x000fe200078ec0ff */
[----:B------:R-:W-:Y:S02]  /*4860*/  IMAD.IADD R8, R9, 0x1, R8 ;  /* 0x0000000109087824 */ /* 0x000fe400078e0208 */
[----:B------:R-:W-:Y:S01]  /*4870*/  IMAD.X R48, RZ, RZ, RZ, P4 ;  /* 0x000000ffff307224 */ /* 0x000fe200020e06ff */
[----:B------:R-:W-:Y:S01]  /*4880*/  IADD3 R9, P4, P6, R55, R43, R54 ;  /* 0x0000002b37097210 */ /* 0x000fe20007e9e036 */
[----:B------:R-:W-:Y:S02]  /*4890*/  IMAD R55, R26, R26, RZ ;  /* 0x0000001a1a377224 */ /* 0x000fe400078e02ff */
[----:B------:R-:W-:-:S02]  /*48a0*/  IMAD R43, R27, R20, RZ ;  /* 0x000000141b2b7224 */ /* 0x000fc400078e02ff */
[----:B------:R-:W-:Y:S02]  /*48b0*/  IMAD R57, R30, 0x681240c5, R55 ;  /* 0x681240c51e397824 */ /* 0x000fe400078e0237 */
[----:B------:R-:W-:Y:S02]  /*48c0*/  IMAD R55, R40, 0x432eb066, R31 ;  /* 0x432eb06628377824 */ /* 0x000fe400078e021f */
[----:B------:R-:W-:Y:S02]  /*48d0*/  IMAD R31, R24, -0x7ff8138b, R21 ;  /* 0x8007ec75181f7824 */ /* 0x000fe400078e0215 */
[----:B------:R-:W-:Y:S02]  /*48e0*/  IMAD R43, R32, R11, R43 ;  /* 0x0000000b202b7224 */ /* 0x000fe400078e022b */
[----:B------:R-:W-:Y:S01]  /*48f0*/  IMAD R54, R28, 0x3c208c16, R31 ;  /* 0x3c208c161c367824 */ /* 0x000fe200078e021f */
[----:B------:R-:W-:Y:S01]  /*4900*/  IADD3.X R31, PT, PT, RZ, RZ, RZ, P4, P6 ;  /* 0x000000ffff1f7210 */ /* 0x000fe200027ec4ff */
[----:B------:R-:W-:Y:S01]  /*4910*/  IMAD R57, R8, -0x687e956f, R57 ;  /* 0x97816a9108397824 */ /* 0x000fe200078e0239 */
[----:B------:R-:W-:Y:S01]  /*4920*/  SHF.L.W.U32.HI R21, R42, 0x1, R43 ;  /* 0x000000012a157819 */ /* 0x000fe20000010e2b */
[----:B------:R-:W-:Y:S01]  /*4930*/  IMAD R55, R22, -0x7e7ea7a3, R55 ;  /* 0x8181585d16377824 */ /* 0x000fe200078e0237 */
[----:B------:R-:W-:-:S02]  /*4940*/  IADD3 R54, P4, PT, R54, 0x278302b9, RZ ;  /* 0x278302b936367810 */ /* 0x000fc40007f9e0ff */
[----:B------:R-:W-:Y:S01]  /*4950*/  IADD3 R42, PT, PT, R48, R57, R21 ;  /* 0x00000039302a7210 */ /* 0x000fe20007ffe015 */
[----:B------:R-:W-:Y:S01]  /*4960*/  IMAD R56, R24, 0xc5e1a99, R55 ;  /* 0x0c5e1a9918387824 */ /* 0x000fe200078e0237 */
[C---:B------:R-:W-:Y:S01]  /*4970*/  LOP3.LUT R21, R53.reuse, 0xe131a029, RZ, 0xc0, !PT ;  /* 0xe131a02935157812 */ /* 0x040fe200078ec0ff */
[----:B------:R-:W-:Y:S01]  /*4980*/  IMAD.X R48, RZ, RZ, -0x1, P4 ;  /* 0xffffffffff307424 */ /* 0x000fe200020e06ff */
[----:B------:R-:W-:Y:S01]  /*4990*/  LOP3.LUT R53, R53, 0x30644e72, RZ, 0xc0, !PT ;  /* 0x30644e7235357812 */ /* 0x000fe200078ec0ff */
[----:B------:R-:W-:Y:S01]  /*49a0*/  IMAD.IADD R55, R23, 0x1, R56 ;  /* 0x0000000117377824 */ /* 0x000fe200078e0238 */
[----:B------:R-:W-:Y:S01]  /*49b0*/  IADD3 R21, P4, P6, R31, R21, R52 ;  /* 0x000000151f157210 */ /* 0x000fe20007e9e034 */
[----:B------:R-:W-:Y:S02]  /*49c0*/  IMAD R23, R40, 0xdf490f1, RZ ;  /* 0x0df490f128177824 */ /* 0x000fe400078e02ff */
[----:B------:R-:W-:Y:S02]  /*49d0*/  IMAD R31, R30, -0x7ff8138b, RZ ;  /* 0x8007ec751e1f7824 */ /* 0x000fe400078e02ff */
[----:B------:R-:W-:Y:S01]  /*49e0*/  IMAD R57, R22, -0x47afba4a, R23 ;  /* 0xb85045b616397824 */ /* 0x000fe200078e0217 */
[----:B------:R-:W-:Y:S01]  /*49f0*/  IADD3.X R23, PT, PT, RZ, RZ, RZ, P4, P6 ;  /* 0x000000ffff177210 */ /* 0x000fe200027ec4ff */
[----:B------:R-:W-:Y:S01]  /*4a00*/  IMAD R52, R8, 0x3c208c16, R31 ;  /* 0x3c208c1608347824 */ /* 0x000fe200078e021f */
[----:B------:R-:W-:Y:S01]  /*4a10*/  IADD3 RZ, P4, P6, R21, RZ, RZ ;  /* 0x000000ff15ff7210 */ /* 0x000fe20007e9e0ff */
[----:B------:R-:W-:-:S02]  /*4a20*/  IMAD R57, R24, 0x681240c5, R57 ;  /* 0x681240c518397824 */ /* 0x000fc400078e0239 */
[----:B------:R-:W-:Y:S01]  /*4a30*/  IMAD.IADD R31, R45, 0x1, R52 ;  /* 0x000000012d1f7824 */ /* 0x000fe200078e0234 */
[----:B------:R-:W-:Y:S01]  /*4a40*/  IADD3.X R34, PT, PT, R23, R53, R34, P4, P6 ;  /* 0x0000003517227210 */ /* 0x000fe200027ec422 */
[----:B------:R-:W-:Y:S01]  /*4a50*/  IMAD R52, R28, 0x6871ca8d, R55 ;  /* 0x6871ca8d1c347824 */ /* 0x000fe200078e0237 */
[----:B------:R-:W-:Y:S01]  /*4a60*/  IADD3 R23, P4, PT, R54, -0x278302b9, RZ ;  /* 0xd87cfd4736177810 */ /* 0x000fe20007f9e0ff */
[----:B------:R-:W-:Y:S01]  /*4a70*/  IMAD.IADD R53, R0, 0x1, R57 ;  /* 0x0000000100357824 */ /* 0x000fe200078e0239 */
[--C-:B------:R-:W-:Y:S01]  /*4a80*/  SHF.R.S32.HI R55, RZ, 0x1f, R48.reuse ;  /* 0x0000001fff377819 */ /* 0x100fe20000011430 */
[----:B------:R-:W-:Y:S01]  /*4a90*/  IMAD R57, R40, 0x47b01102, RZ ;  /* 0x47b0110228397824 */ /* 0x000fe200078e02ff */
[----:B------:R-:W-:Y:S01]  /*4aa0*/  IADD3 R44, P6, PT, R44, -R23, RZ ;  /* 0x800000172c2c7210 */ /* 0x000fe20007fde0ff */
[----:B------:R-:W-:Y:S01]  /*4ab0*/  IMAD.X R0, RZ, RZ, RZ, P4 ;  /* 0x000000ffff007224 */ /* 0x000fe200020e06ff */
[----:B------:R-:W-:Y:S01]  /*4ac0*/  IADD3.X R45, PT, PT, RZ, RZ, RZ, P3, P5 ;  /* 0x000000ffff2d7210 */ /* 0x000fe20001fea4ff */
[----:B------:R-:W-:Y:S01]  /*4ad0*/  IMAD R57, R22, -0x1ece5fd7, R57 ;  /* 0xe131a02916397824 */ /* 0x000fe200078e0239 */
[----:B------:R-:W-:Y:S01]  /*4ae0*/  IADD3 R55, P3, P5, R52, -0x3c208c16, R55 ;  /* 0xc3df73ea34377810 */ /* 0x000fe20007d7e037 */
[----:B------:R-:W-:Y:S01]  /*4af0*/  IMAD R53, R28, -0x687e956f, R53 ;  /* 0x97816a911c357824 */ /* 0x000fe200078e0235 */
[----:B------:R-:W-:Y:S01]  /*4b00*/  SHF.R.S32.HI R52, RZ, 0x1f, R48 ;  /* 0x0000001fff347819 */ /* 0x000fe20000011430 */
[----:B------:R-:W-:-:S02]  /*4b10*/  IMAD.X R48, RZ, RZ, -0x1, P6 ;  /* 0xffffffffff307424 */ /* 0x000fc400030e06ff */
[----:B------:R-:W-:Y:S01]  /*4b20*/  IMAD R42, R31, -0x7ff8138b, R42 ;  /* 0x8007ec751f2a7824 */ /* 0x000fe200078e022a */
[----:B------:R-:W-:Y:S02]  /*4b30*/  IADD3.X R40, PT, PT, RZ, -0x1, R52, P3, P5 ;  /* 0xffffffffff287810 */ /* 0x000fe40001fea434 */
[----:B------:R-:W-:Y:S01]  /*4b40*/  IADD3 R0, P4, P5, R0, 0x3c208c16, R55 ;  /* 0x3c208c1600007810 */ /* 0x000fe20007d9e037 */
[----:B------:R-:W-:Y:S01]  /*4b50*/  IMAD R55, R24, 0xdf490f1, RZ ;  /* 0x0df490f118377824 */ /* 0x000fe200078e02ff */
[----:B------:R-:W-:Y:S02]  /*4b60*/  SHF.R.S32.HI R52, RZ, 0x1f, R48 ;  /* 0x0000001fff347819 */ /* 0x000fe40000011430 */
[----:B------:R-:W-:Y:S01]  /*4b70*/  IADD3 R54, P3, PT, R45, R18, RZ ;  /* 0x000000122d367210 */ /* 0x000fe20007f7e0ff */
[----:B------:R-:W-:Y:S01]  /*4b80*/  IMAD R55, R28, -0x47afba4a, R55 ;  /* 0xb85045b61c377824 */ /* 0x000fe200078e0237 */
[----:B------:R-:W-:Y:S02]  /*4b90*/  IADD3.X R45, PT, PT, RZ, RZ, RZ, P4, P5 ;  /* 0x000000ffff2d7210 */ /* 0x000fe400027ea4ff */
[----:B------:R-:W-:Y:S01]  /*4ba0*/  IADD3 R18, P4, P5, R51, R52, -R0 ;  /* 0x0000003433127210 */ /* 0x000fe20007d9e800 */
[----:B------:R-:W-:Y:S01]  /*4bb0*/  IMAD R52, R22, 0x30644e72, RZ ;  /* 0x30644e7216347824 */ /* 0x000fe200078e02ff */
[----:B------:R-:W-:Y:S01]  /*4bc0*/  SHF.R.S32.HI R48, RZ, 0x1f, R48 ;  /* 0x0000001fff307819 */ /* 0x000fe20000011430 */
[----:B------:R-:W-:Y:S01]  /*4bd0*/  IMAD R51, R24, 0x432eb066, R57 ;  /* 0x432eb06618337824 */ /* 0x000fe200078e0239 */
[----:B------:R-:W-:Y:S01]  /*4be0*/  SHF.R.S32.HI R22, RZ, 0x1f, R40 ;  /* 0x0000001fff167819 */ /* 0x000fe20000011428 */
[----:B------:R-:W-:Y:S01]  /*4bf0*/  IMAD R57, R30, 0xc5e1a99, RZ ;  /* 0x0c5e1a991e397824 */ /* 0x000fe200078e02ff */
[----:B------:R-:W-:Y:S01]  /*4c00*/  IADD3.X R48, PT, PT, RZ, -0x1, R48, P4, P5 ;  /* 0xffffffffff307810 */ /* 0x000fe200027ea430 */
[----:B------:R-:W-:Y:S01]  /*4c10*/  IMAD.IADD R51, R54, 0x1, R51 ;  /* 0x0000000136337824 */ /* 0x000fe200078e0233 */
[----:B------:R-:W-:Y:S01]  /*4c20*/  IADD3 R22, P4, P5, R53, -0x6871ca8d, R22 ;  /* 0x978e357335167810 */ /* 0x000fe20007d9e016 */
[----:B------:R-:W-:Y:S01]  /*4c30*/  IMAD.X R54, RZ, RZ, R25, P2 ;  /* 0x000000ffff367224 */ /* 0x000fe200010e0619 */
[----:B------:R-:W-:Y:S01]  /*4c40*/  SHF.R.S32.HI R40, RZ, 0x1f, R40 ;  /* 0x0000001fff287819 */ /* 0x000fe20000011428 */
[----:B------:R-:W-:Y:S01]  /*4c50*/  IMAD.X R25, RZ, RZ, RZ, P3 ;  /* 0x000000ffff197224 */ /* 0x000fe200018e06ff */
[----:B------:R-:W-:-:S02]  /*4c60*/  LOP3.LUT R52, R52, 0xfffffffe, RZ, 0xc0, !PT ;  /* 0xfffffffe34347812 */ /* 0x000fc400078ec0ff */
[----:B------:R-:W-:Y:S02]  /*4c70*/  IADD3 R22, P2, P3, R22, 0x6871ca8d, R45 ;  /* 0x6871ca8d16167810 */ /* 0x000fe40007b5e02d */
[----:B------:R-:W-:Y:S02]  /*4c80*/  SHF.R.S32.HI R53, RZ, 0x1f, R48 ;  /* 0x0000001fff357819 */ /* 0x000fe40000011430 */
[----:B------:R-:W-:Y:S02]  /*4c90*/  IADD3.X R40, PT, PT, RZ, -0x1, R40, P4, P5 ;  /* 0xffffffffff287810 */ /* 0x000fe400027ea428 */
[----:B------:R-:W-:Y:S02]  /*4ca0*/  IADD3 R52, P5, P4, R25, R54, R52 ;  /* 0x0000003619347210 */ /* 0x000fe40007cbe034 */
[----:B------:R-:W-:Y:S02]  /*4cb0*/  IADD3.X R25, PT, PT, RZ, RZ, RZ, P2, P3 ;  /* 0x000000ffff197210 */ /* 0x000fe400017e64ff */
[----:B------:R-:W-:Y:S01]  /*4cc0*/  IADD3 R49, P2, P3, R49, R53, -R22 ;  /* 0x0000003531317210 */ /* 0x000fe20007b5e816 */
[----:B------:R-:W-:Y:S01]  /*4cd0*/  IMAD R53, R28, -0x7e7ea7a3, R51 ;  /* 0x8181585d1c357824 */ /* 0x000fe200078e0233 */
[----:B------:R-:W-:Y:S01]  /*4ce0*/  SHF.R.S32.HI R51, RZ, 0x1f, R48 ;  /* 0x0000001fff337819 */ /* 0x000fe20000011430 */
[----:B------:R-:W-:Y:S01]  /*4cf0*/  IMAD.IADD R48, R52, 0x1, R55 ;  /* 0x0000000134307824 */ /* 0x000fe200078e0237 */
[----:B------:R-:W-:Y:S01]  /*4d00*/  SHF.R.S32.HI R54, RZ, 0x1f, R40 ;  /* 0x0000001fff367819 */ /* 0x000fe20000011428 */
[----:B------:R-:W-:Y:S01]  /*4d10*/  IMAD R55, R24, 0x47b01102, RZ ;  /* 0x47b0110218377824 */ /* 0x000fe200078e02ff */
[----:B------:R-:W-:-:S02]  /*4d20*/  IADD3.X R51, PT, PT, RZ, -0x1, R51, P2, P3 ;  /* 0xffffffffff337810 */ /* 0x000fc400017e6433 */
[----:B------:R-:W-:Y:S02]  /*4d30*/  IADD3 R54, P2, P3, R53, 0x687e956f, R54 ;  /* 0x687e956f35367810 */ /* 0x000fe40007b5e036 */
[----:B------:R-:W-:Y:S02]  /*4d40*/  SHF.R.S32.HI R40, RZ, 0x1f, R40 ;  /* 0x0000001fff287819 */ /* 0x000fe40000011428 */
[----:B------:R-:W-:Y:S02]  /*4d50*/  IADD3.X R56, PT, PT, RZ, RZ, RZ, P5, P4 ;  /* 0x000000ffff387210 */ /* 0x000fe40002fe84ff */
[----:B------:R-:W-:Y:S02]  /*4d60*/  IADD3.X R40, PT, PT, RZ, -0x1, R40, P2, P3 ;  /* 0xffffffffff287810 */ /* 0x000fe400017e6428 */
[----:B------:R-:W-:Y:S01]  /*4d70*/  IADD3 R24, P3, P4, R54, -0x687e956f, R25 ;  /* 0x97816a9136187810 */ /* 0x000fe20007c7e019 */
[C---:B------:R-:W-:Y:S01]  /*4d80*/  IMAD R54, R28.reuse, -0x1ece5fd7, R55 ;  /* 0xe131a0291c367824 */ /* 0x040fe200078e0237 */
[--C-:B------:R-:W-:Y:S01]  /*4d90*/  SHF.R.S32.HI R52, RZ, 0x1f, R51.reuse ;  /* 0x0000001fff347819 */ /* 0x100fe20000011433 */
[----:B------:R-:W-:Y:S01]  /*4da0*/  IMAD R55, R28, 0x30644e72, RZ ;  /* 0x30644e721c377824 */ /* 0x000fe200078e02ff */
[----:B------:R-:W-:Y:S01]  /*4db0*/  IADD3 R53, P2, PT, R56, R29, RZ ;  /* 0x0000001d38357210 */ /* 0x000fe20007f5e0ff */
[----:B------:R-:W-:Y:S01]  /*4dc0*/  IMAD R56, R32, R20, RZ ;  /* 0x0000001420387224 */ /* 0x000fe200078e02ff */
[----:B------:R-:W-:Y:S01]  /*4dd0*/  IADD3.X R29, PT, PT, RZ, RZ, RZ, P3, P4 ;  /* 0x000000ffff1d7210 */ /* 0x000fe20001fe84ff */
[----:B------:R-:W-:Y:S01]  /*4de0*/  IMAD.SHL.U32 R60, R24, 0x2, RZ ;  /* 0x00000002183c7824 */ /* 0x000fe200078e00ff */
[----:B------:R-:W-:Y:S01]  /*4df0*/  IADD3 R39, P3, P4, R52, R39, -R24 ;  /* 0x0000002734277210 */ /* 0x000fe20007c7e818 */
[----:B------:R-:W-:Y:S01]  /*4e00*/  IMAD.IADD R28, R53, 0x1, R54 ;  /* 0x00000001351c7824 */ /* 0x000fe200078e0236 */
[----:B------:R-:W-:Y:S01]  /*4e10*/  SHF.R.S32.HI R52, RZ, 0x1f, R51 ;  /* 0x0000001fff347819 */ /* 0x000fe20000011433 */
[----:B------:R-:W-:Y:S01]  /*4e20*/  IMAD.X R54, RZ, RZ, RZ, P2 ;  /* 0x000000ffff367224 */ /* 0x000fe200010e06ff */
[----:B------:R-:W-:Y:S01]  /*4e30*/  SHF.R.S32.HI R51, RZ, 0x1f, R40 ;  /* 0x0000001fff337819 */ /* 0x000fe20000011428 */
[----:B------:R-:W-:Y:S01]  /*4e40*/  IMAD R56, R9, R11, R56 ;  /* 0x0000000b09387224 */ /* 0x000fe200078e0238 */
[----:B------:R-:W-:-:S02]  /*4e50*/  IADD3.X R52, PT, PT, R52, -0x1, RZ, P3, P4 ;  /* 0xffffffff34347810 */ /* 0x000fc40001fe84ff */
[----:B------:R-:W-:Y:S01]  /*4e60*/  IADD3 R48, P4, P5, R48, 0x7e7ea7a3, R51 ;  /* 0x7e7ea7a330307810 */ /* 0x000fe20007d9e033 */
[----:B------:R-:W-:Y:S01]  /*4e70*/  IMAD R51, R33, R33, RZ ;  /* 0x0000002121337224 */ /* 0x000fe200078e02ff */
[----:B------:R-:W-:Y:S02]  /*4e80*/  SHF.R.S32.HI R33, RZ, 0x1f, R40 ;  /* 0x0000001fff217819 */ /* 0x000fe40000011428 */
[----:B------:R-:W-:Y:S02]  /*4e90*/  LOP3.LUT R53, R55, 0xfffffffe, RZ, 0xc0, !PT ;  /* 0xfffffffe37357812 */ /* 0x000fe400078ec0ff */
[----:B------:R-:W-:Y:S02]  /*4ea0*/  IADD3 R40, P2, P3, R48, -0x7e7ea7a3, R29 ;  /* 0x8181585d30287810 */ /* 0x000fe40007b5e01d */
[----:B------:R-:W-:Y:S02]  /*4eb0*/  SHF.R.S32.HI R48, RZ, 0x1f, R52 ;  /* 0x0000001fff307819 */ /* 0x000fe40000011434 */
[----:B------:R-:W-:-:S02]  /*4ec0*/  IADD3.X R33, PT, PT, RZ, -0x1, R33, P4, P5 ;  /* 0xffffffffff217810 */ /* 0x000fc400027ea421 */
[----:B------:R-:W-:Y:S02]  /*4ed0*/  IADD3 R53, P4, P5, R54, R53, R51 ;  /* 0x0000003536357210 */ /* 0x000fe40007d9e033 */
[----:B------:R-:W-:Y:S02]  /*4ee0*/  IADD3.X R51, PT, PT, RZ, RZ, RZ, P2, P3 ;  /* 0x000000ffff337210 */ /* 0x000fe400017e64ff */
[----:B------:R-:W-:Y:S02]  /*4ef0*/  IADD3 R41, P2, P3, R41, R48, -R40 ;  /* 0x0000003029297210 */ /* 0x000fe40007b5e828 */
[----:B------:R-:W-:Y:S01]  /*4f00*/  SHF.R.S32.HI R54, RZ, 0x1f, R52 ;  /* 0x0000001fff367819 */ /* 0x000fe20000011434 */
[----:B------:R-:W-:Y:S01]  /*4f10*/  IMAD R52, R8, 0x6871ca8d, R57 ;  /* 0x6871ca8d08347824 */ /* 0x000fe200078e0239 */
[----:B------:R-:W-:Y:S02]  /*4f20*/  SHF.R.S32.HI R55, RZ, 0x1f, R33 ;  /* 0x0000001fff377819 */ /* 0x000fe40000011421 */
[----:B------:R-:W-:Y:S01]  /*4f30*/  IADD3.X R54, PT, PT, RZ, -0x1, R54, P2, P3 ;  /* 0xffffffffff367810 */ /* 0x000fe200017e6436 */
[----:B------:R-:W-:Y:S01]  /*4f40*/  IMAD.IADD R57, R35, 0x1, R52 ;  /* 0x0000000123397824 */ /* 0x000fe200078e0234 */
[----:B------:R-:W-:Y:S01]  /*4f50*/  IADD3 R48, P2, P3, R28, 0x47afba4a, R55 ;  /* 0x47afba4a1c307810 */ /* 0x000fe20007b5e037 */
[----:B------:R-:W-:Y:S01]  /*4f60*/  IMAD R28, R6, R5, R59 ;  /* 0x00000005061c7224 */ /* 0x000fe200078e023b */
[----:B------:R-:W-:Y:S01]  /*4f70*/  SHF.R.S32.HI R55, RZ, 0x1f, R33 ;  /* 0x0000001fff377819 */ /* 0x000fe20000011421 */
[----:B------:R-:W-:Y:S01]  /*4f80*/  IMAD R35, R5, R7, RZ ;  /* 0x0000000705237224 */ /* 0x000fe200078e02ff */
[----:B------:R-:W-:-:S02]  /*4f90*/  SHF.R.S32.HI R52, RZ, 0x1f, R54 ;  /* 0x0000001fff347819 */ /* 0x000fc40000011436 */
[----:B------:R-:W-:Y:S02]  /*4fa0*/  IADD3.X R55, PT, PT, RZ, -0x1, R55, P2, P3 ;  /* 0xffffffffff377810 */ /* 0x000fe400017e6437 */
[----:B------:R-:W-:Y:S02]  /*4fb0*/  IADD3 R33, P2, P3, R48, -0x47afba4a, R51 ;  /* 0xb85045b630217810 */ /* 0x000fe40007b5e033 */
[----:B------:R-:W-:Y:S02]  /*4fc0*/  SHF.R.S32.HI R59, RZ, 0x1f, R54 ;  /* 0x0000001fff3b7819 */ /* 0x000fe40000011436 */
[----:B------:R-:W-:Y:S02]  /*4fd0*/  IADD3.X R48, PT, PT, RZ, RZ, RZ, P2, P3 ;  /* 0x000000ffff307210 */ /* 0x000fe400017e64ff */
[----:B------:R-:W-:Y:S02]  /*4fe0*/  IADD3 R52, P2, P3, R52, R36, -R33 ;  /* 0x0000002434347210 */ /* 0x000fe40007b5e821 */
[----:B------:R-:W-:-:S02]  /*4ff0*/  SHF.R.S32.HI R4, RZ, 0x1f, R55 ;  /* 0x0000001fff047819 */ /* 0x000fc40000011437 */
[----:B------:R-:W-:Y:S02]  /*5000*/  IADD3.X R59, PT, PT, R59, -0x1, RZ, P2, P3 ;  /* 0xffffffff3b3b7810 */ /* 0x000fe400017e64ff */
[----:B------:R-:W-:Y:S02]  /*5010*/  SHF.R.S32.HI R36, RZ, 0x1f, R55 ;  /* 0x0000001fff247819 */ /* 0x000fe40000011437 */
[----:B------:R-:W-:Y:S02]  /*5020*/  IADD3 R5, P3, P6, R53, 0x1ece5fd7, R4 ;  /* 0x1ece5fd735057810 */ /* 0x000fe40007e7e004 */
[----:B------:R-:W-:Y:S02]  /*5030*/  IADD3.X R55, PT, PT, RZ, RZ, RZ, P4, P5 ;  /* 0x000000ffff377210 */ /* 0x000fe400027ea4ff */
[----:B------:R-:W-:Y:S02]  /*5040*/  IADD3 RZ, P2, PT, RZ, R53, RZ ;  /* 0x00000035ffff7210 */ /* 0x000fe40007f5e0ff */
[----:B------:R-:W-:-:S02]  /*5050*/  IADD3.X R4, PT, PT, RZ, -0x1, R36, P3, P6 ;  /* 0xffffffffff047810 */ /* 0x000fc40001fec424 */
[----:B------:R-:W-:Y:S02]  /*5060*/  IADD3 R53, P5, P6, R5, -0x1ece5fd7, R48 ;  /* 0xe131a02905357810 */ /* 0x000fe40007ebe030 */
[--C-:B------:R-:W-:Y:S02]  /*5070*/  SHF.R.S32.HI R54, RZ, 0x1f, R59.reuse ;  /* 0x0000001fff367819 */ /* 0x100fe4000001143b */
[----:B------:R-:W-:Y:S02]  /*5080*/  SHF.R.S32.HI R59, RZ, 0x1f, R59 ;  /* 0x0000001fff3b7819 */ /* 0x000fe4000001143b */
[----:B------:R-:W-:Y:S02]  /*5090*/  IADD3 R54, P3, P4, R38, R54, -R53 ;  /* 0x0000003626367210 */ /* 0x000fe40007c7e835 */
[----:B------:R-:W-:Y:S02]  /*50a0*/  LEA.HI.X.SX32 R5, R4, R55, 0x1, P2 ;  /* 0x0000003704057211 */ /* 0x000fe400010f0eff */
[----:B------:R-:W-:-:S02]  /*50b0*/  IADD3.X R38, PT, PT, RZ, RZ, RZ, P5, P6 ;  /* 0x000000ffff267210 */ /* 0x000fc40002fec4ff */
[----:B------:R-:W-:Y:S02]  /*50c0*/  IADD3 R55, P2, PT, RZ, R53, RZ ;  /* 0x00000035ff377210 */ /* 0x000fe40007f5e0ff */
[----:B------:R-:W-:Y:S02]  /*50d0*/  IADD3.X R59, PT, PT, RZ, -0x1, R59, P3, P4 ;  /* 0xffffffffff3b7810 */ /* 0x000fe40001fe843b */
[----:B------:R-:W-:Y:S01]  /*50e0*/  SHF.L.W.U32.HI R58, R43, 0x1, R56 ;  /* 0x000000012b3a7819 */ /* 0x000fe20000010e38 */
[----:B------:R-:W-:Y:S01]  /*50f0*/  IMAD.X R36, R5, 0x1, R38, P2 ;  /* 0x0000000105247824 */ /* 0x000fe200010e0626 */
[----:B------:R-:W-:Y:S01]  /*5100*/  SHF.R.S32.HI R4, RZ, 0x1f, R59 ;  /* 0x0000001fff047819 */ /* 0x000fe2000001143b */
[----:B------:R-:W-:Y:S01]  /*5110*/  IMAD R5, R30, 0x432eb066, RZ ;  /* 0x432eb0661e057824 */ /* 0x000fe200078e02ff */
[C---:B------:R-:W-:Y:S01]  /*5120*/  SHF.R.U64 R25, R22.reuse, 0x1f, R25 ;  /* 0x0000001f16197819 */ /* 0x040fe20000001219 */
[----:B------:R-:W-:Y:S01]  /*5130*/  IMAD.SHL.U32 R22, R22, 0x2, RZ ;  /* 0x0000000216167824 */ /* 0x000fe200078e00ff */
[----:B------:R-:W-:Y:S01]  /*5140*/  IADD3 R37, P2, P3, R4, R37, -R36 ;  /* 0x0000002504257210 */ /* 0x000fe20007b5e824 */
[----:B------:R-:W-:Y:S01]  /*5150*/  IMAD R5, R8, -0x7e7ea7a3, R5 ;  /* 0x8181585d08057824 */ /* 0x000fe200078e0205 */
[----:B------:R-:W-:Y:S01]  /*5160*/  SHF.R.U64 R29, R24, 0x1f, R29 ;  /* 0x0000001f181d7819 */ /* 0x000fe2000000121d */
[----:B------:R-:W-:Y:S01]  /*5170*/  IMAD R4, R26, R27, RZ ;  /* 0x0000001b1a047224 */ /* 0x000fe200078e02ff */
[----:B------:R-:W-:-:S02]  /*5180*/  LOP3.LUT R24, R60, 0x1, R25, 0xf8, !PT ;  /* 0x000000013c187812 */ /* 0x000fc400078ef819 */
[----:B------:R-:W-:Y:S01]  /*5190*/  SHF.R.U64 R45, R0, 0x1f, R45 ;  /* 0x0000001f002d7819 */ /* 0x000fe2000000122d */
[----:B------:R-:W-:Y:S01]  /*51a0*/  IMAD.U32 R4, R4, 0x2, R5 ;  /* 0x0000000204047824 */ /* 0x000fe200078e0005 */
[----:B------:R-:W-:Y:S01]  /*51b0*/  SHF.R.U64 R48, R33, 0x1f, R48 ;  /* 0x0000001f21307819 */ /* 0x000fe20000001230 */
[----:B------:R-:W-:Y:S01]  /*51c0*/  IMAD.SHL.U32 R0, R0, 0x2, RZ ;  /* 0x0000000200007824 */ /* 0x000fe200078e00ff */
[----:B------:R-:W-:Y:S01]  /*51d0*/  LOP3.LUT R22, R22, 0x1, R45, 0xf8, !PT ;  /* 0x0000000116167812 */ /* 0x000fe200078ef82d */
[----:B------:R-:W-:Y:S02]  /*51e0*/  IMAD R5, R31, 0xc5e1a99, R4 ;  /* 0x0c5e1a991f057824 */ /* 0x000fe400078e0204 */
[----:B------:R-:W-:Y:S02]  /*51f0*/  IMAD R4, R57, -0x1b799c77, RZ ;  /* 0xe486638939047824 */ /* 0x000fe400078e02ff */
[----:B------:R-:W-:Y:S02]  /*5200*/  IMAD.IADD R58, R58, 0x1, R5 ;  /* 0x000000013a3a7824 */ /* 0x000fe400078e0205 */
[----:B------:R-:W-:-:S02]  /*5210*/  IMAD R43, R31, -0x782df87e, R4 ;  /* 0x87d207821f2b7824 */ /* 0x000fc400078e0204 */
[----:B------:R-:W-:Y:S01]  /*5220*/  IMAD.WIDE.U32 R4, R31, -0x1b799c77, RZ ;  /* 0xe48663891f047825 */ /* 0x000fe200078e00ff */
[----:B------:R-:W-:-:S03]  /*5230*/  SHF.R.S32.HI R4, RZ, 0x1f, R59 ;  /* 0x0000001fff047819 */ /* 0x000fc6000001143b */
[----:B------:R-:W-:Y:S01]  /*5240*/  IMAD.IADD R43, R5, 0x1, R43 ;  /* 0x00000001052b7824 */ /* 0x000fe200078e022b */
[----:B------:R-:W-:Y:S01]  /*5250*/  IADD3.X R4, PT, PT, R4, -0x1, RZ, P2, P3 ;  /* 0xffffffff04047810 */ /* 0x000fe200017e64ff */
[----:B------:R-:W-:Y:S02]  /*5260*/  IMAD R57, R27, R27, RZ ;  /* 0x0000001b1b397224 */ /* 0x000fe400078e02ff */
[C---:B------:R-:W-:Y:S01]  /*5270*/  IMAD R42, R43.reuse, 0x3c208c16, R42 ;  /* 0x3c208c162b2a7824 */ /* 0x040fe200078e022a */
[C---:B------:R-:W-:Y:S01]  /*5280*/  LOP3.LUT R5, R4.reuse, 0xd87cfd47, RZ, 0xc0, !PT ;  /* 0xd87cfd4704057812 */ /* 0x040fe200078ec0ff */
[----:B------:R-:W-:Y:S01]  /*5290*/  IMAD R58, R43, 0x6871ca8d, R58 ;  /* 0x6871ca8d2b3a7824 */ /* 0x000fe200078e023a */
[----:B------:R-:W-:Y:S01]  /*52a0*/  LOP3.LUT R60, R4, 0x6871ca8d, RZ, 0xc0, !PT ;  /* 0x6871ca8d043c7812 */ /* 0x000fe200078ec0ff */
[----:B------:R-:W-:Y:S01]  /*52b0*/  IMAD R59, R30, 0x47b01102, RZ ;  /* 0x47b011021e3b7824 */ /* 0x000fe200078e02ff */
[----:B------:R-:W-:Y:S02]  /*52c0*/  IADD3 R44, P2, PT, R5, R44, RZ ;  /* 0x0000002c052c7210 */ /* 0x000fe40007f5e0ff */
[----:B------:R-:W-:-:S03]  /*52d0*/  LOP3.LUT R5, R4, 0x3c208c16, RZ, 0xc0, !PT ;  /* 0x3c208c1604057812 */ /* 0x000fc600078ec0ff */
[----:B------:R-:W-:-:S05]  /*52e0*/  IMAD.X R25, RZ, RZ, RZ, P2 ;  /* 0x000000ffff197224 */ /* 0x000fca00010e06ff */
[----:B------:R-:W-:Y:S01]  /*52f0*/  IADD3 R5, P2, P3, R25, R5, R18 ;  /* 0x0000000519057210 */ /* 0x000fe20007b5e012 */
[C---:B------:R-:W-:Y:S01]  /*5300*/  IMAD.SHL.U32 R18, R40.reuse, 0x2, RZ ;  /* 0x0000000228127824 */ /* 0x040fe200078e00ff */
[----:B------:R-:W-:-:S04]  /*5310*/  SHF.R.U64 R40, R40, 0x1f, R51 ;  /* 0x0000001f28287819 */ /* 0x000fc80000001233 */
[----:B------:R-:W-:Y:S02]  /*5320*/  LOP3.LUT R18, R18, 0x1, R29, 0xf8, !PT ;  /* 0x0000000112127812 */ /* 0x000fe400078ef81d */
[----:B------:R-:W-:-:S04]  /*5330*/  IADD3.X R29, PT, PT, RZ, RZ, RZ, P2, P3 ;  /* 0x000000ffff1d7210 */ /* 0x000fc800017e64ff */
[----:B------:R-:W-:Y:S02]  /*5340*/  IADD3 R49, P2, P3, R29, R60, R49 ;  /* 0x0000003c1d317210 */ /* 0x000fe40007b5e031 */
[C---:B------:R-:W-:Y:S01]  /*5350*/  SHF.R.U64 R60, R44.reuse, 0x1f, R25 ;  /* 0x0000001f2c3c7819 */ /* 0x040fe20000001219 */
[----:B------:R-:W-:Y:S01]  /*5360*/  IMAD.SHL.U32 R25, R5, 0x2, RZ ;  /* 0x0000000205197824 */ /* 0x000fe200078e00ff */
[----:B------:R-:W-:Y:S01]  /*5370*/  IADD3.X R45, PT, PT, RZ, RZ, RZ, P2, P3 ;  /* 0x000000ffff2d7210 */ /* 0x000fe200017e64ff */
[----:B------:R-:W-:-:S03]  /*5380*/  IMAD.SHL.U32 R44, R44, 0x2, RZ ;  /* 0x000000022c2c7824 */ /* 0x000fc600078e00ff */
[----:B------:R-:W-:Y:S02]  /*5390*/  LOP3.LUT R25, R25, 0x1, R60, 0xf8, !PT ;  /* 0x0000000119197812 */ /* 0x000fe400078ef83c */
[----:B------:R-:W-:Y:S01]  /*53a0*/  SHF.R.U64 R60, R5, 0x1f, R29 ;  /* 0x0000001f053c7819 */ /* 0x000fe2000000121d */
[----:B------:R-:W-:Y:S01]  /*53b0*/  IMAD.SHL.U32 R29, R49, 0x2, RZ ;  /* 0x00000002311d7824 */ /* 0x000fe200078e00ff */
[----:B------:R-:W-:-:S04]  /*53c0*/  LOP3.LUT R5, R4, 0x97816a91, RZ, 0xc0, !PT ;  /* 0x97816a9104057812 */ /* 0x000fc800078ec0ff */
[----:B------:R-:W-:Y:S02]  /*53d0*/  IADD3 R39, P2, P3, R45, R5, R39 ;  /* 0x000000052d277210 */ /* 0x000fe40007b5e027 */
[----:B------:R-:W-:Y:S02]  /*53e0*/  LOP3.LUT R29, R29, 0x1, R60, 0xf8, !PT ;  /* 0x000000011d1d7812 */ /* 0x000fe400078ef83c */
[----:B------:R-:W-:Y:S02]  /*53f0*/  SHF.R.U64 R60, R49, 0x1f, R45 ;  /* 0x0000001f313c7819 */ /* 0x000fe4000000122d */
[----:B------:R-:W-:Y:S02]  /*5400*/  LOP3.LUT R5, R4, 0x8181585d, RZ, 0xc0, !PT ;  /* 0x8181585d04057812 */ /* 0x000fe400078ec0ff */
[----:B------:R-:W-:-:S04]  /*5410*/  IADD3.X R45, PT, PT, RZ, RZ, RZ, P2, P3 ;  /* 0x000000ffff2d7210 */ /* 0x000fc800017e64ff */
[----:B------:R-:W-:Y:S01]  /*5420*/  IADD3 R5, P2, P3, R45, R5, R41 ;  /* 0x000000052d057210 */ /* 0x000fe20007b5e029 */
[----:B------:R-:W-:-:S03]  /*5430*/  IMAD.SHL.U32 R41, R39, 0x2, RZ ;  /* 0x0000000227297824 */ /* 0x000fc600078e00ff */
[----:B------:R-:W-:Y:S02]  /*5440*/  IADD3.X R49, PT, PT, RZ, RZ, RZ, P2, P3 ;  /* 0x000000ffff317210 */ /* 0x000fe400017e64ff */
[----:B------:R-:W-:Y:S02]  /*5450*/  LOP3.LUT R41, R41, 0x1, R60, 0xf8, !PT ;  /* 0x0000000129297812 */ /* 0x000fe400078ef83c */
[----:B------:R-:W-:Y:S01]  /*5460*/  SHF.R.U64 R60, R39, 0x1f, R45 ;  /* 0x0000001f273c7819 */ /* 0x000fe2000000122d */
[----:B------:R-:W-:Y:S01]  /*5470*/  IMAD.SHL.U32 R45, R5, 0x2, RZ ;  /* 0x00000002052d7824 */ /* 0x000fe200078e00ff */
[----:B------:R-:W-:-:S04]  /*5480*/  LOP3.LUT R39, R4, 0xb85045b6, RZ, 0xc0, !PT ;  /* 0xb85045b604277812 */ /* 0x000fc800078ec0ff */
[----:B------:R-:W-:Y:S02]  /*5490*/  IADD3 R52, P2, P3, R49, R39, R52 ;  /* 0x0000002731347210 */ /* 0x000fe40007b5e034 */
[----:B------:R-:W-:Y:S02]  /*54a0*/  LOP3.LUT R45, R45, 0x1, R60, 0xf8, !PT ;  /* 0x000000012d2d7812 */ /* 0x000fe400078ef83c */
[----:B------:R-:W-:Y:S01]  /*54b0*/  SHF.R.U64 R60, R5, 0x1f, R49 ;  /* 0x0000001f053c7819 */ /* 0x000fe20000001231 */
[----:B------:R-:W-:Y:S01]  /*54c0*/  IMAD.SHL.U32 R39, R52, 0x2, RZ ;  /* 0x0000000234277824 */ /* 0x000fe200078e00ff */
[----:B------:R-:W-:Y:S02]  /*54d0*/  LOP3.LUT R5, R4, 0xe131a029, RZ, 0xc0, !PT ;  /* 0xe131a02904057812 */ /* 0x000fe400078ec0ff */
[----:B------:R-:W-:Y:S02]  /*54e0*/  IADD3.X R51, PT, PT, RZ, RZ, RZ, P2, P3 ;  /* 0x000000ffff337210 */ /* 0x000fe400017e64ff */
[----:B------:R-:W-:-:S02]  /*54f0*/  LOP3.LUT R39, R39, 0x1, R60, 0xf8, !PT ;  /* 0x0000000127277812 */ /* 0x000fc400078ef83c */
[----:B------:R-:W-:Y:S02]  /*5500*/  IADD3 R5, P2, P3, R51, R5, R54 ;  /* 0x0000000533057210 */ /* 0x000fe40007b5e036 */
[----:B------:R-:W-:Y:S01]  /*5510*/  LOP3.LUT R54, R4, 0x30644e72, RZ, 0xc0, !PT ;  /* 0x30644e7204367812 */ /* 0x000fe200078ec0ff */
[----:B------:R-:W-:Y:S01]  /*5520*/  IMAD R4, R32, R26, RZ ;  /* 0x0000001a20047224 */ /* 0x000fe200078e02ff */
[----:B------:R-:W-:Y:S02]  /*5530*/  IADD3 R49, P4, P5, R5, RZ, RZ ;  /* 0x000000ff05317210 */ /* 0x000fe40007d9e0ff */
[----:B------:R-:W-:Y:S01]  /*5540*/  IADD3.X R60, PT, PT, RZ, RZ, RZ, P2, P3 ;  /* 0x000000ffff3c7210 */ /* 0x000fe200017e64ff */
[----:B------:R-:W-:Y:S01]  /*5550*/  IMAD R4, R9, R20, R4 ;  /* 0x0000001409047224 */ /* 0x000fe200078e0204 */
[----:B------:R-:W-:Y:S02]  /*5560*/  SHF.R.U64 R51, R52, 0x1f, R51 ;  /* 0x0000001f34337819 */ /* 0x000fe40000001233 */
[----:B------:R-:W-:Y:S01]  /*5570*/  IADD3.X R54, PT, PT, R60, R54, R37, P4, P5 ;  /* 0x000000363c367210 */ /* 0x000fe200027ea425 */
[----:B------:R-:W-:Y:S01]  /*5580*/  IMAD R37, R30, 0xdf490f1, RZ ;  /* 0x0df490f11e257824 */ /* 0x000fe200078e02ff */
[----:B------:R-:W-:Y:S01]  /*5590*/  IADD3 RZ, P2, PT, RZ, R49, RZ ;  /* 0x00000031ffff7210 */ /* 0x000fe20007f5e0ff */
[----:B------:R-:W-:-:S02]  /*55a0*/  IMAD R49, R21, R11, R4 ;  /* 0x0000000b15317224 */ /* 0x000fc400078e0204 */
[----:B------:R-:W-:Y:S02]  /*55b0*/  IMAD R52, R8, -0x47afba4a, R37 ;  /* 0xb85045b608347824 */ /* 0x000fe400078e0225 */
[----:B------:R-:W-:Y:S01]  /*55c0*/  IMAD.SHL.U32 R4, R5, 0x2, RZ ;  /* 0x0000000205047824 */ /* 0x000fe200078e00ff */
[----:B------:R-:W-:Y:S01]  /*55d0*/  SHF.L.W.U32.HI R56, R56, 0x1, R49 ;  /* 0x0000000138387819 */ /* 0x000fe20000010e31 */
[----:B------:R-:W-:Y:S02]  /*55e0*/  IMAD R52, R31, 0x681240c5, R52 ;  /* 0x681240c51f347824 */ /* 0x000fe400078e0234 */
[C---:B------:R-:W-:Y:S01]  /*55f0*/  IMAD R30, R43.reuse, 0x30644e72, RZ ;  /* 0x30644e722b1e7824 */ /* 0x040fe200078e02ff */
[----:B------:R-:W-:Y:S01]  /*5600*/  LOP3.LUT R4, R4, 0xfffffffe, RZ, 0xc0, !PT ;  /* 0xfffffffe04047812 */ /* 0x000fe200078ec0ff */
[----:B------:R-:W-:Y:S01]  /*5610*/  IMAD R37, R43, -0x687e956f, R52 ;  /* 0x97816a912b257824 */ /* 0x000fe200078e0234 */
[----:B------:R-:W-:Y:S02]  /*5620*/  IADD3 R52, P3, PT, R57, R56, RZ ;  /* 0x0000003839347210 */ /* 0x000fe40007f7e0ff */
[----:B------:R-:W-:Y:S01]  /*5630*/  SHF.L.U64.HI R57, R5, 0x1, R60 ;  /* 0x0000000105397819 */ /* 0x000fe2000001023c */
[----:B------:R-:W-:Y:S01]  /*5640*/  IMAD R5, R32, R27, RZ ;  /* 0x0000001b20057224 */ /* 0x000fe200078e02ff */
[----:B------:R-:W-:Y:S01]  /*5650*/  LOP3.LUT R30, R30, 0xfffffffe, RZ, 0xc0, !PT ;  /* 0xfffffffe1e1e7812 */ /* 0x000fe200078ec0ff */
[----:B------:R-:W-:-:S02]  /*5660*/  IMAD R37, R42, -0x7ff8138b, R37 ;  /* 0x8007ec752a257824 */ /* 0x000fc400078e0225 */
[----:B------:R-:W-:Y:S02]  /*5670*/  IMAD R5, R9, R26, R5 ;  /* 0x0000001a09057224 */ /* 0x000fe400078e0205 */
[----:B------:R-:W-:Y:S01]  /*5680*/  IMAD.IADD R52, R52, 0x1, R37 ;  /* 0x0000000134347824 */ /* 0x000fe200078e0225 */
[----:B------:R-:W-:Y:S01]  /*5690*/  LOP3.LUT R37, R4, 0x1, R51, 0xf8, !PT ;  /* 0x0000000104257812 */ /* 0x000fe200078ef833 */
[----:B------:R-:W-:Y:S02]  /*56a0*/  IMAD R5, R21, R20, R5 ;  /* 0x0000001415057224 */ /* 0x000fe400078e0205 */
[----:B------:R-:W-:Y:S01]  /*56b0*/  IMAD R4, R9, R27, RZ ;  /* 0x0000001b09047224 */ /* 0x000fe200078e02ff */
[----:B------:R-:W-:Y:S01]  /*56c0*/  IADD3 RZ, P6, PT, RZ, R37, RZ ;  /* 0x00000025ffff7210 */ /* 0x000fe20007fde0ff */
[----:B------:R-:W-:Y:S02]  /*56d0*/  IMAD R5, R34, R11, R5 ;  /* 0x0000000b22057224 */ /* 0x000fe400078e0205 */
[----:B------:R-:W-:-:S02]  /*56e0*/  IMAD R51, R21, R26, R4 ;  /* 0x0000001a15337224 */ /* 0x000fc400078e0204 */
[----:B------:R-:W-:Y:S01]  /*56f0*/  IMAD.X R4, RZ, RZ, RZ, P3 ;  /* 0x000000ffff047224 */ /* 0x000fe200018e06ff */
[----:B------:R-:W-:Y:S01]  /*5700*/  SHF.L.W.U32.HI R49, R49, 0x1, R5 ;  /* 0x0000000131317819 */ /* 0x000fe20000010e05 */
[----:B------:R-:W-:Y:S02]  /*5710*/  IMAD R56, R34, R20, R51 ;  /* 0x0000001422387224 */ /* 0x000fe400078e0233 */
[----:B------:R-:W-:Y:S01]  /*5720*/  IMAD R51, R58, -0x1b799c77, RZ ;  /* 0xe48663893a337824 */ /* 0x000fe200078e02ff */
[----:B------:R-:W-:Y:S02]  /*5730*/  IADD3 R49, P3, PT, R49, R4, RZ ;  /* 0x0000000431317210 */ /* 0x000fe40007f7e0ff */
[----:B------:R-:W-:Y:S01]  /*5740*/  SHF.L.W.U32.HI R5, R5, 0x1, R56 ;  /* 0x0000000105057819 */ /* 0x000fe20000010e38 */
[----:B------:R-:W-:Y:S02]  /*5750*/  IMAD R51, R42, -0x782df87e, R51 ;  /* 0x87d207822a337824 */ /* 0x000fe400078e0233 */
[----:B------:R-:W-:-:S02]  /*5760*/  IMAD.X R58, RZ, RZ, RZ, P3 ;  /* 0x000000ffff3a7224 */ /* 0x000fc400018e06ff */
[----:B------:R-:W-:-:S04]  /*5770*/  IMAD R5, R32, R32, R5 ;  /* 0x0000002020057224 */ /* 0x000fc800078e0205 */
[----:B------:R-:W-:Y:S02]  /*5780*/  IMAD.IADD R58, R58, 0x1, R5 ;  /* 0x000000013a3a7824 */ /* 0x000fe400078e0205 */
[----:B------:R-:W-:-:S04]  /*5790*/  IMAD.WIDE.U32 R4, R42, -0x1b799c77, RZ ;  /* 0xe48663892a047825 */ /* 0x000fc800078e00ff */
[----:B------:R-:W-:Y:S02]  /*57a0*/  IMAD.IADD R51, R5, 0x1, R51 ;  /* 0x0000000105337824 */ /* 0x000fe400078e0233 */
[C---:B------:R-:W-:Y:S02]  /*57b0*/  IMAD R5, R8.reuse, 0x30644e72, RZ ;  /* 0x30644e7208057824 */ /* 0x040fe400078e02ff */
[----:B------:R-:W-:Y:S02]  /*57c0*/  IMAD R8, R8, -0x1ece5fd7, R59 ;  /* 0xe131a02908087824 */ /* 0x000fe400078e023b */
[----:B------:R-:W-:Y:S01]  /*57d0*/  IMAD R4, R31, 0xdf490f1, RZ ;  /* 0x0df490f11f047824 */ /* 0x000fe200078e02ff */
[----:B------:R-:W-:Y:S01]  /*57e0*/  LOP3.LUT R5, R5, 0xfffffffe, RZ, 0xc0, !PT ;  /* 0xfffffffe05057812 */ /* 0x000fe200078ec0ff */
[----:B------:R-:W-:Y:S02]  /*57f0*/  IMAD R8, R31, 0x432eb066, R8 ;  /* 0x432eb0661f087824 */ /* 0x000fe400078e0208 */
[----:B------:R-:W-:Y:S01]  /*5800*/  IMAD R52, R51, 0x3c208c16, R52 ;  /* 0x3c208c1633347824 */ /* 0x000fe200078e0234 */
[----:B------:R-:W-:Y:S01]  /*5810*/  IADD3 R58, P3, PT, R5, R58, RZ ;  /* 0x0000003a053a7210 */ /* 0x000fe20007f7e0ff */
[----:B------:R-:W-:-:S02]  /*5820*/  IMAD R5, R43, -0x47afba4a, R4 ;  /* 0xb85045b62b057824 */ /* 0x000fc400078e0204 */
[----:B------:R-:W-:Y:S02]  /*5830*/  IMAD R59, R43, -0x7e7ea7a3, R8 ;  /* 0x8181585d2b3b7824 */ /* 0x000fe400078e0208 */
[C---:B------:R-:W-:Y:S02]  /*5840*/  IMAD R8, R42.reuse, 0x681240c5, R5 ;  /* 0x681240c52a087824 */ /* 0x040fe400078e0205 */
[----:B------:R-:W-:Y:S02]  /*5850*/  IMAD R5, R21, R27, RZ ;  /* 0x0000001b15057224 */ /* 0x000fe400078e02ff */
[----:B------:R-:W-:Y:S02]  /*5860*/  IMAD R4, R42, 0xc5e1a99, R59 ;  /* 0x0c5e1a992a047824 */ /* 0x000fe400078e023b */
[----:B------:R-:W-:Y:S02]  /*5870*/  IMAD R59, R51, -0x687e956f, R8 ;  /* 0x97816a91333b7824 */ /* 0x000fe400078e0208 */
[----:B------:R-:W-:-:S02]  /*5880*/  IMAD R8, R34, R26, R5 ;  /* 0x0000001a22087224 */ /* 0x000fc400078e0205 */
[----:B------:R-:W-:Y:S02]  /*5890*/  IMAD.IADD R4, R49, 0x1, R4 ;  /* 0x0000000131047824 */ /* 0x000fe400078e0204 */
[----:B------:R-:W-:Y:S01]  /*58a0*/  IMAD.IADD R49, R58, 0x1, R59 ;  /* 0x000000013a317824 */ /* 0x000fe200078e023b */
[----:B------:R-:W-:Y:S01]  /*58b0*/  SHF.L.W.U32.HI R56, R56, 0x1, R8 ;  /* 0x0000000138387819 */ /* 0x000fe20000010e08 */
[----:B------:R-:W-:Y:S02]  /*58c0*/  IMAD R59, R32, R9, RZ ;  /* 0x00000009203b7224 */ /* 0x000fe400078e02ff */
[----:B------:R-:W-:Y:S02]  /*58d0*/  IMAD R5, R21, R32, RZ ;  /* 0x0000002015057224 */ /* 0x000fe400078e02ff */
[----:B------:R-:W-:Y:S02]  /*58e0*/  IMAD.U32 R59, R59, 0x2, R56 ;  /* 0x000000023b3b7824 */ /* 0x000fe400078e0038 */
[----:B------:R-:W-:-:S02]  /*58f0*/  IMAD.X R56, RZ, RZ, RZ, P3 ;  /* 0x000000ffff387224 */ /* 0x000fc400018e06ff */
[----:B------:R-:W-:Y:S02]  /*5900*/  IMAD R5, R34, R27, R5 ;  /* 0x0000001b22057224 */ /* 0x000fe400078e0205 */
[----:B------:R-:W-:Y:S01]  /*5910*/  IMAD R4, R51, 0x6871ca8d, R4 ;  /* 0x6871ca8d33047824 */ /* 0x000fe200078e0204 */
[----:B------:R-:W-:Y:S01]  /*5920*/  IADD3 R56, P3, PT, R56, R59, RZ ;  /* 0x0000003b38387210 */ /* 0x000fe20007f7e0ff */
[----:B------:R-:W-:Y:S01]  /*5930*/  IMAD R59, R9, R9, RZ ;  /* 0x00000009093b7224 */ /* 0x000fe200078e02ff */
[----:B------:R-:W-:Y:S01]  /*5940*/  SHF.L.W.U32.HI R8, R8, 0x1, R5 ;  /* 0x0000000108087819 */ /* 0x000fe20000010e05 */
[C---:B------:R-:W-:Y:S02]  /*5950*/  IMAD R49, R52.reuse, -0x7ff8138b, R49 ;  /* 0x8007ec7534317824 */ /* 0x040fe400078e0231 */
[----:B------:R-:W-:Y:S01]  /*5960*/  IMAD R61, R52, 0x47b01102, RZ ;  /* 0x47b01102343d7824 */ /* 0x000fe200078e02ff */
[----:B------:R-:W-:Y:S01]  /*5970*/  IADD3 R8, P5, PT, R59, R8, RZ ;  /* 0x000000083b087210 */ /* 0x000fe20007fbe0ff */
[----:B------:R-:W-:-:S04]  /*5980*/  IMAD.X R59, RZ, RZ, RZ, P3 ;  /* 0x000000ffff3b7224 */ /* 0x000fc800018e06ff */
[----:B------:R-:W-:Y:S01]  /*5990*/  IMAD.X R60, RZ, RZ, RZ, P5 ;  /* 0x000000ffff3c7224 */ /* 0x000fe200028e06ff */
[----:B------:R-:W-:Y:S01]  /*59a0*/  IADD3 R30, P3, P4, R59, R8, R30 ;  /* 0x000000083b1e7210 */ /* 0x000fe20007c7e01e */
[-C--:B------:R-:W-:Y:S02]  /*59b0*/  IMAD R59, R21, R9.reuse, RZ ;  /* 0x00000009153b7224 */ /* 0x080fe400078e02ff */
[----:B------:R-:W-:Y:S02]  /*59c0*/  IMAD R8, R31, 0x47b01102, RZ ;  /* 0x47b011021f087824 */ /* 0x000fe400078e02ff */
[C---:B------:R-:W-:Y:S01]  /*59d0*/  IMAD R31, R34.reuse, R32, R59 ;  /* 0x00000020221f7224 */ /* 0x040fe200078e023b */
[----:B------:R-:W-:Y:S01]  /*59e0*/  LOP3.LUT R59, R57, 0x1, RZ, 0xc0, !PT ;  /* 0x00000001393b7812 */ /* 0x000fe200078ec0ff */
[----:B------:R-:W-:Y:S01]  /*59f0*/  IMAD R57, R43, -0x1ece5fd7, R8 ;  /* 0xe131a0292b397824 */ /* 0x000fe200078e0208 */
[----:B------:R-:W-:Y:S02]  /*5a00*/  IADD3.X R43, PT, PT, RZ, RZ, RZ, P3, P4 ;  /* 0x000000ffff2b7210 */ /* 0x000fe40001fe84ff */
[----:B------:R-:W-:Y:S01]  /*5a10*/  IADD3.X R8, PT, PT, R59, R54, R54, P6, P2 ;  /* 0x000000363b087210 */ /* 0x000fe200037e4436 */
[----:B------:R-:W-:Y:S01]  /*5a20*/  IMAD R54, R34, R9, RZ ;  /* 0x0000000922367224 */ /* 0x000fe200078e02ff */
[----:B------:R-:W-:-:S04]  /*5a30*/  SHF.L.W.U32.HI R5, R5, 0x1, R31 ;  /* 0x0000000105057819 */ /* 0x000fc80000010e1f */
[----:B------:R-:W-:Y:S02]  /*5a40*/  IADD3 R60, P2, PT, R5, R60, RZ ;  /* 0x0000003c053c7210 */ /* 0x000fe40007f5e0ff */
[----:B------:R-:W-:Y:S01]  /*5a50*/  SHF.L.W.U32.HI R58, R31, 0x1, R54 ;  /* 0x000000011f3a7819 */ /* 0x000fe20000010e36 */
[----:B------:R-:W-:Y:S01]  /*5a60*/  IMAD R31, R51, 0x30644e72, RZ ;  /* 0x30644e72331f7824 */ /* 0x000fe200078e02ff */
[----:B------:R-:W-:-:S03]  /*5a70*/  IADD3 R43, P3, PT, R43, R60, RZ ;  /* 0x0000003c2b2b7210 */ /* 0x000fc60007f7e0ff */
[----:B------:R-:W-:Y:S01]  /*5a80*/  IMAD R5, R21, R21, R58 ;  /* 0x0000001515057224 */ /* 0x000fe200078e023a */
[----:B------:R-:W-:Y:S01]  /*5a90*/  LOP3.LUT R31, R31, 0xfffffffe, RZ, 0xc0, !PT ;  /* 0xfffffffe1f1f7812 */ /* 0x000fe200078ec0ff */
[----:B------:R-:W-:Y:S02]  /*5aa0*/  IMAD.X R58, RZ, RZ, RZ, P3 ;  /* 0x000000ffff3a7224 */ /* 0x000fe400018e06ff */
[----:B------:R-:W-:-:S05]  /*5ab0*/  IMAD.X R5, RZ, RZ, R5, P2 ;  /* 0x000000ffff057224 */ /* 0x000fca00010e0605 */
[----:B------:R-:W-:Y:S01]  /*5ac0*/  IADD3 R31, P2, P3, R58, R31, R5 ;  /* 0x0000001f3a1f7210 */ /* 0x000fe20007b5e005 */
[----:B------:R-:W-:Y:S02]  /*5ad0*/  IMAD R5, R4, -0x1b799c77, RZ ;  /* 0xe486638904057824 */ /* 0x000fe400078e02ff */
[----:B------:R-:W-:Y:S02]  /*5ae0*/  IMAD R58, R42, 0x432eb066, R57 ;  /* 0x432eb0662a3a7824 */ /* 0x000fe400078e0239 */
[C---:B------:R-:W-:Y:S02]  /*5af0*/  IMAD R59, R52.reuse, -0x782df87e, R5 ;  /* 0x87d20782343b7824 */ /* 0x040fe400078e0205 */
[----:B------:R-:W-:-:S04]  /*5b00*/  IMAD.WIDE.U32 R4, R52, -0x1b799c77, RZ ;  /* 0xe486638934047825 */ /* 0x000fc800078e00ff */
[----:B------:R-:W-:Y:S02]  /*5b10*/  IMAD R57, R21, R34, RZ ;  /* 0x0000002215397224 */ /* 0x000fe400078e02ff */
[----:B------:R-:W-:Y:S01]  /*5b20*/  IMAD.IADD R4, R5, 0x1, R59 ;  /* 0x0000000105047824 */ /* 0x000fe200078e023b */
[----:B------:R-:W-:Y:S01]  /*5b30*/  SHF.L.W.U32.HI R5, R54, 0x1, RZ ;  /* 0x0000000136057819 */ /* 0x000fe20000010eff */
[----:B------:R-:W-:Y:S02]  /*5b40*/  IMAD.SHL.U32 R54, R57, 0x2, RZ ;  /* 0x0000000239367824 */ /* 0x000fe400078e00ff */
[----:B------:R-:W-:-:S03]  /*5b50*/  IMAD R59, R51, -0x7e7ea7a3, R58 ;  /* 0x8181585d333b7824 */ /* 0x000fc600078e023a */
[----:B------:R-:W-:Y:S01]  /*5b60*/  LOP3.LUT R5, R5, R54, RZ, 0xfc, !PT ;  /* 0x0000003605057212 */ /* 0x000fe200078efcff */
[----:B------:R-:W-:Y:S02]  /*5b70*/  IMAD R54, R42, 0xdf490f1, RZ ;  /* 0x0df490f12a367824 */ /* 0x000fe400078e02ff */
[----:B------:R-:W-:Y:S02]  /*5b80*/  IMAD R57, R52, 0xc5e1a99, R59 ;  /* 0x0c5e1a9934397824 */ /* 0x000fe400078e023b */
[C---:B------:R-:W-:Y:S02]  /*5b90*/  IMAD R59, R51.reuse, -0x47afba4a, R54 ;  /* 0xb85045b6333b7824 */ /* 0x040fe400078e0236 */
[----:B------:R-:W-:Y:S02]  /*5ba0*/  IMAD R42, R42, 0x47b01102, RZ ;  /* 0x47b011022a2a7824 */ /* 0x000fe400078e02ff */
[----:B------:R-:W-:Y:S02]  /*5bb0*/  IMAD R59, R52, 0x681240c5, R59 ;  /* 0x681240c5343b7824 */ /* 0x000fe400078e023b */
[----:B------:R-:W-:Y:S01]  /*5bc0*/  IMAD R51, R51, -0x1ece5fd7, R42 ;  /* 0xe131a02933337824 */ /* 0x000fe200078e022a */
[----:B------:R-:W-:Y:S01]  /*5bd0*/  IADD3.X R42, PT, PT, RZ, RZ, RZ, P2, P3 ;  /* 0x000000ffff2a7210 */ /* 0x000fe200017e64ff */
[----:B------:R-:W-:Y:S01]  /*5be0*/  IMAD.IADD R59, R30, 0x1, R59 ;  /* 0x000000011e3b7824 */ /* 0x000fe200078e023b */
[----:B------:R-:W-:Y:S01]  /*5bf0*/  LOP3.LUT R30, R44, 0xfffffffe, RZ, 0xc0, !PT ;  /* 0xfffffffe2c1e7812 */ /* 0x000fe200078ec0ff */
[----:B------:R-:W-:Y:S01]  /*5c00*/  IMAD R44, R52, 0x432eb066, R51 ;  /* 0x432eb066342c7824 */ /* 0x000fe200078e0233 */
[----:B------:R-:W-:Y:S01]  /*5c10*/  IADD3 R42, P2, PT, R42, R5, RZ ;  /* 0x000000052a2a7210 */ /* 0x000fe20007f5e0ff */
[----:B------:R-:W-:Y:S01]  /*5c20*/  IMAD R5, R4, 0x30644e72, RZ ;  /* 0x30644e7204057824 */ /* 0x000fe200078e02ff */
[----:B------:R-:W-:Y:S01]  /*5c30*/  IADD3 R51, P4, PT, R30, 0x278302b9, RZ ;  /* 0x278302b91e337810 */ /* 0x000fe20007f9e0ff */
[----:B------:R-:W-:-:S02]  /*5c40*/  IMAD.IADD R43, R43, 0x1, R44 ;  /* 0x000000012b2b7824 */ /* 0x000fc400078e022c */
[----:B------:R-:W-:Y:S01]  /*5c50*/  IMAD.IADD R57, R56, 0x1, R57 ;  /* 0x0000000138397824 */ /* 0x000fe200078e0239 */
[----:B------:R-:W-:Y:S01]  /*5c60*/  LOP3.LUT R5, R5, 0xfffffffe, RZ, 0xc0, !PT ;  /* 0xfffffffe05057812 */ /* 0x000fe200078ec0ff */
[----:B------:R-:W-:Y:S02]  /*5c70*/  IMAD.X R44, RZ, RZ, -0x1, P4 ;  /* 0xffffffffff2c7424 */ /* 0x000fe400020e06ff */
[----:B------:R-:W-:Y:S02]  /*5c80*/  IMAD R56, R34, R34, RZ ;  /* 0x0000002222387224 */ /* 0x000fe400078e02ff */
[----:B------:R-:W-:Y:S01]  /*5c90*/  IMAD.X R54, RZ, RZ, RZ, P2 ;  /* 0x000000ffff367224 */ /* 0x000fe200010e06ff */
[--C-:B------:R-:W-:Y:S01]  /*5ca0*/  SHF.R.S32.HI R30, RZ, 0x1f, R44.reuse ;  /* 0x0000001fff1e7819 */ /* 0x100fe2000001142c */
[----:B------:R-:W-:Y:S01]  /*5cb0*/  IMAD R43, R4, -0x7e7ea7a3, R43 ;  /* 0x8181585d042b7824 */ /* 0x000fe200078e022b */
[----:B------:R-:W-:Y:S02]  /*5cc0*/  SHF.R.S32.HI R44, RZ, 0x1f, R44 ;  /* 0x0000001fff2c7819 */ /* 0x000fe4000001142c */
[----:B------:R-:W-:Y:S01]  /*5cd0*/  IADD3 R30, P4, P5, R30, -0x3c208c16, R25 ;  /* 0xc3df73ea1e1e7810 */ /* 0x000fe20007d9e019 */
[----:B------:R-:W-:Y:S01]  /*5ce0*/  IMAD R25, R52, 0xdf490f1, RZ ;  /* 0x0df490f134197824 */ /* 0x000fe200078e02ff */
[----:B------:R-:W-:Y:S01]  /*5cf0*/  IADD3 R5, P2, P3, R54, R5, R56 ;  /* 0x0000000536057210 */ /* 0x000fe20007b5e038 */
[----:B------:R-:W-:-:S02]  /*5d00*/  IMAD R54, R4, 0x3c208c16, R49 ;  /* 0x3c208c1604367824 */ /* 0x000fc400078e0231 */
[C---:B------:R-:W-:Y:S02]  /*5d10*/  IMAD R56, R4.reuse, -0x47afba4a, R25 ;  /* 0xb85045b604387824 */ /* 0x040fe400078e0219 */
[C---:B------:R-:W-:Y:S02]  /*5d20*/  IMAD R25, R4.reuse, -0x1ece5fd7, R61 ;  /* 0xe131a02904197824 */ /* 0x040fe400078e023d */
[C---:B------:R-:W-:Y:S02]  /*5d30*/  IMAD R49, R4.reuse, 0x6871ca8d, R57 ;  /* 0x6871ca8d04317824 */ /* 0x040fe400078e0239 */
[----:B------:R-:W-:Y:S01]  /*5d40*/  IMAD R52, R4, -0x687e956f, R59 ;  /* 0x97816a9104347824 */ /* 0x000fe200078e023b */
[----:B------:R-:W-:Y:S01]  /*5d50*/  IADD3.X R4, PT, PT, R44, -0x1, RZ, P4, P5 ;  /* 0xffffffff2c047810 */ /* 0x000fe200027ea4ff */
[----:B------:R-:W-:Y:S01]  /*5d60*/  IMAD.IADD R31, R31, 0x1, R56 ;  /* 0x000000011f1f7824 */ /* 0x000fe200078e0238 */
[----:B------:R-:W-:Y:S01]  /*5d70*/  IADD3 R54, P4, PT, R54, 0x278302b9, RZ ;  /* 0x278302b936367810 */ /* 0x000fe20007f9e0ff */
[----:B------:R-:W-:Y:S01]  /*5d80*/  IMAD.IADD R25, R42, 0x1, R25 ;  /* 0x000000012a197824 */ /* 0x000fe200078e0219 */
[----:B------:R-:W-:-:S03]  /*5d90*/  SHF.R.S32.HI R56, RZ, 0x1f, R4 ;  /* 0x0000001fff387819 */ /* 0x000fc60000011404 */
[----:B------:R-:W-:Y:S01]  /*5da0*/  IMAD.X R42, RZ, RZ, -0x1, P4 ;  /* 0xffffffffff2a7424 */ /* 0x000fe200020e06ff */
[----:B------:R-:W-:Y:S02]  /*5db0*/  IADD3 R56, P4, P5, R56, -0x6871ca8d, R29 ;  /* 0x978e357338387810 */ /* 0x000fe40007d9e01d */
[----:B------:R-:W-:Y:S02]  /*5dc0*/  SHF.R.S32.HI R29, RZ, 0x1f, R4 ;  /* 0x0000001fff1d7819 */ /* 0x000fe40000011404 */
[----:B------:R-:W-:Y:S02]  /*5dd0*/  SHF.R.S32.HI R4, RZ, 0x1f, R42 ;  /* 0x0000001fff047819 */ /* 0x000fe4000001142a */
[----:B------:R-:W-:Y:S02]  /*5de0*/  IADD3.X R29, PT, PT, R29, -0x1, RZ, P4, P5 ;  /* 0xffffffff1d1d7810 */ /* 0x000fe400027ea4ff */
[----:B------:R-:W-:Y:S02]  /*5df0*/  IADD3 R49, P4, P5, R49, -0x3c208c16, R4 ;  /* 0xc3df73ea31317810 */ /* 0x000fe40007d9e004 */
[----:B------:R-:W-:-:S02]  /*5e00*/  SHF.R.S32.HI R42, RZ, 0x1f, R42 ;  /* 0x0000001fff2a7819 */ /* 0x000fc4000001142a */
[----:B------:R-:W-:Y:S02]  /*5e10*/  SHF.R.S32.HI R4, RZ, 0x1f, R29 ;  /* 0x0000001fff047819 */ /* 0x000fe4000001141d */
[----:B------:R-:W-:Y:S02]  /*5e20*/  IADD3.X R42, PT, PT, RZ, -0x1, R42, P4, P5 ;  /* 0xffffffffff2a7810 */ /* 0x000fe400027ea42a */
[----:B------:R-:W-:Y:S02]  /*5e30*/  IADD3 R4, P4, P5, R4, 0x687e956f, R41 ;  /* 0x687e956f04047810 */ /* 0x000fe40007d9e029 */
[----:B------:R-:W-:Y:S02]  /*5e40*/  SHF.R.S32.HI R41, RZ, 0x1f, R29 ;  /* 0x0000001fff297819 */ /* 0x000fe4000001141d */
[----:B------:R-:W-:Y:S02]  /*5e50*/  SHF.R.S32.HI R29, RZ, 0x1f, R42 ;  /* 0x0000001fff1d7819 */ /* 0x000fe4000001142a */
[----:B------:R-:W-:-:S02]  /*5e60*/  IADD3.X R41, PT, PT, R41, -0x1, RZ, P4, P5 ;  /* 0xffffffff29297810 */ /* 0x000fc400027ea4ff */
[----:B------:R-:W-:Y:S02]  /*5e70*/  IADD3 R52, P4, P5, R52, -0x6871ca8d, R29 ;  /* 0x978e357334347810 */ /* 0x000fe40007d9e01d */
[----:B------:R-:W-:Y:S02]  /*5e80*/  SHF.R.S32.HI R29, RZ, 0x1f, R42 ;  /* 0x0000001fff1d7819 */ /* 0x000fe4000001142a */
[----:B------:R-:W-:Y:S02]  /*5e90*/  SHF.R.S32.HI R44, RZ, 0x1f, R41 ;  /* 0x0000001fff2c7819 */ /* 0x000fe40000011429 */
[----:B------:R-:W-:Y:S02]  /*5ea0*/  IADD3.X R29, PT, PT, RZ, -0x1, R29, P4, P5 ;  /* 0xffffffffff1d7810 */ /* 0x000fe400027ea41d */
[----:B------:R-:W-:Y:S02]  /*5eb0*/  IADD3 R44, P4, P5, R44, 0x7e7ea7a3, R45 ;  /* 0x7e7ea7a32c2c7810 */ /* 0x000fe40007d9e02d */
[----:B------:R-:W-:-:S02]  /*5ec0*/  SHF.R.S32.HI R41, RZ, 0x1f, R41 ;  /* 0x0000001fff297819 */ /* 0x000fc40000011429 */
[--C-:B------:R-:W-:Y:S02]  /*5ed0*/  SHF.R.S32.HI R42, RZ, 0x1f, R29.reuse ;  /* 0x0000001fff2a7819 */ /* 0x100fe4000001141d */
[----:B------:R-:W-:Y:S02]  /*5ee0*/  IADD3.X R41, PT, PT, R41, -0x1, RZ, P4, P5 ;  /* 0xffffffff29297810 */ /* 0x000fe400027ea4ff */
[----:B------:R-:W-:Y:S02]  /*5ef0*/  IADD3 R45, P4, P5, R43, 0x687e956f, R42 ;  /* 0x687e956f2b2d7810 */ /* 0x000fe40007d9e02a */
[----:B------:R-:W-:Y:S02]  /*5f00*/  SHF.R.S32.HI R29, RZ, 0x1f, R29 ;  /* 0x0000001fff1d7819 */ /* 0x000fe4000001141d */
[----:B------:R-:W-:Y:S02]  /*5f10*/  SHF.R.S32.HI R42, RZ, 0x1f, R41 ;  /* 0x0000001fff2a7819 */ /* 0x000fe40000011429 */
[----:B------:R-:W-:-:S02]  /*5f20*/  IADD3.X R29, PT, PT, RZ, -0x1, R29, P4, P5 ;  /* 0xffffffffff1d7810 */ /* 0x000fc400027ea41d */
[----:B------:R-:W-:Y:S02]  /*5f30*/  IADD3 R43, P4, P5, R39, 0x47afba4a, R42 ;  /* 0x47afba4a272b7810 */ /* 0x000fe40007d9e02a */
[----:B------:R-:W-:Y:S02]  /*5f40*/  SHF.R.S32.HI R41, RZ, 0x1f, R41 ;  /* 0x0000001fff297819 */ /* 0x000fe40000011429 */
[----:B------:R-:W-:Y:S02]  /*5f50*/  SHF.R.S32.HI R42, RZ, 0x1f, R29 ;  /* 0x0000001fff2a7819 */ /* 0x000fe4000001141d */
[----:B------:R-:W-:Y:S02]  /*5f60*/  IADD3.X R41, PT, PT, RZ, -0x1, R41, P4, P5 ;  /* 0xffffffffff297810 */ /* 0x000fe400027ea429 */
[----:B------:R-:W-:Y:S02]  /*5f70*/  IADD3 R42, P5, P6, R31, 0x7e7ea7a3, R42 ;  /* 0x7e7ea7a31f2a7810 */ /* 0x000fe40007ebe02a */
[----:B------:R-:W-:-:S02]  /*5f80*/  SHF.R.S32.HI R39, RZ, 0x1f, R29 ;  /* 0x0000001fff277819 */ /* 0x000fc4000001141d */
[----:B------:R-:W-:Y:S02]  /*5f90*/  SHF.R.S32.HI R58, RZ, 0x1f, R41 ;  /* 0x0000001fff3a7819 */ /* 0x000fe40000011429 */
[----:B------:R-:W-:Y:S02]  /*5fa0*/  IADD3 R54, P4, PT, R54, -0x278302b9, RZ ;  /* 0xd87cfd4736367810 */ /* 0x000fe40007f9e0ff */
[----:B------:R-:W-:Y:S02]  /*5fb0*/  IADD3.X R39, PT, PT, RZ, -0x1, R39, P5, P6 ;  /* 0xffffffffff277810 */ /* 0x000fe40002fec427 */
[----:B------:R-:W-:Y:S01]  /*5fc0*/  IADD3 R31, P5, P6, R37, 0x1ece5fd7, R58 ;  /* 0x1ece5fd7251f7810 */ /* 0x000fe20007ebe03a */
[----:B------:R-:W-:Y:S01]  /*5fd0*/  IMAD.X R58, RZ, RZ, RZ, P4 ;  /* 0x000000ffff3a7224 */ /* 0x000fe200020e06ff */
[----:B------:R-:W-:-:S04]  /*5fe0*/  SHF.R.S32.HI R37, RZ, 0x1f, R41 ;  /* 0x0000001fff257819 */ /* 0x000fc80000011429 */
[----:B------:R-:W-:Y:S02]  /*5ff0*/  IADD3.X R37, PT, PT, RZ, -0x1, R37, P5, P6 ;  /* 0xffffffffff257810 */ /* 0x000fe40002fec425 */
[----:B------:R-:W-:Y:S02]  /*6000*/  IADD3 R49, P4, P5, R58, 0x3c208c16, R49 ;  /* 0x3c208c163a317810 */ /* 0x000fe40007d9e031 */
[--C-:B------:R-:W-:Y:S02]  /*6010*/  SHF.R.S32.HI R58, RZ, 0x1f, R39.reuse ;  /* 0x0000001fff3a7819 */ /* 0x100fe40000011427 */
[----:B------:R-:W-:Y:S02]  /*6020*/  IADD3.X R41, PT, PT, RZ, RZ, RZ, P4, P5 ;  /* 0x000000ffff297210 */ /* 0x000fe400027ea4ff */
[----:B------:R-:W-:Y:S02]  /*6030*/  IADD3 R29, P4, P5, R25, 0x47afba4a, R58 ;  /* 0x47afba4a191d7810 */ /* 0x000fe40007d9e03a */
[----:B------:R-:W-:-:S02]  /*6040*/  SHF.R.S32.HI R25, RZ, 0x1f, R39 ;  /* 0x0000001fff197819 */ /* 0x000fc40000011427 */
[----:B------:R-:W-:Y:S02]  /*6050*/  SHF.R.S32.HI R39, RZ, 0x1f, R37 ;  /* 0x0000001fff277819 */ /* 0x000fe40000011425 */
[----:B------:R-:W-:Y:S02]  /*6060*/  IADD3.X R25, PT, PT, RZ, -0x1, R25, P4, P5 ;  /* 0xffffffffff197810 */ /* 0x000fe400027ea419 */
[----:B------:R-:W-:Y:S02]  /*6070*/  IADD3 R52, P4, P5, R52, 0x6871ca8d, R41 ;  /* 0x6871ca8d34347810 */ /* 0x000fe40007d9e029 */
[----:B------:R-:W-:Y:S02]  /*6080*/  SHF.R.S32.HI R41, RZ, 0x1f, R37 ;  /* 0x0000001fff297819 */ /* 0x000fe40000011425 */
[----:B------:R-:W-:Y:S02]  /*6090*/  IADD3.X R58, PT, PT, RZ, RZ, RZ, P4, P5 ;  /* 0x000000ffff3a7210 */ /* 0x000fe400027ea4ff */
[----:B------:R-:W-:-:S02]  /*60a0*/  IADD3 R39, P4, P5, R8, -0x30644e72, R39 ;  /* 0xcf9bb18e08277810 */ /* 0x000fc40007d9e027 */
[----:B------:R-:W-:Y:S02]  /*60b0*/  SHF.R.S32.HI R8, RZ, 0x1f, R25 ;  /* 0x0000001fff087819 */ /* 0x000fe40000011419 */
[----:B------:R-:W-:Y:S02]  /*60c0*/  IADD3.X R41, PT, PT, RZ, -0x1, R41, P4, P5 ;  /* 0xffffffffff297810 */ /* 0x000fe400027ea429 */
[----:B------:R-:W-:Y:S02]  /*60d0*/  IADD3 R45, P4, P5, R45, -0x687e956f, R58 ;  /* 0x97816a912d2d7810 */ /* 0x000fe40007d9e03a */
[----:B------:R-:W-:Y:S02]  /*60e0*/  SHF.R.S32.HI R57, RZ, 0x1f, R25 ;  /* 0x0000001fff397819 */ /* 0x000fe40000011419 */
[----:B------:R-:W-:Y:S02]  /*60f0*/  IADD3.X R37, PT, PT, RZ, RZ, RZ, P4, P5 ;  /* 0x000000ffff257210 */ /* 0x000fe400027ea4ff */
[----:B------:R-:W-:-:S02]  /*6100*/  IADD3 R5, P4, P5, R5, 0x1ece5fd7, R8 ;  /* 0x1ece5fd705057810 */ /* 0x000fc40007d9e008 */
[C---:B------:R-:W-:Y:S02]  /*6110*/  LOP3.LUT R8, R41.reuse, 0xd87cfd47, RZ, 0xc0, !PT ;  /* 0xd87cfd4729087812 */ /* 0x040fe400078ec0ff */
[----:B------:R-:W-:Y:S02]  /*6120*/  IADD3.X R57, PT, PT, RZ, -0x1, R57, P4, P5 ;  /* 0xffffffffff397810 */ /* 0x000fe400027ea439 */
[----:B------:R-:W-:Y:S02]  /*6130*/  IADD3 R42, P5, P6, R42, -0x7e7ea7a3, R37 ;  /* 0x8181585d2a2a7810 */ /* 0x000fe40007ebe025 */
[----:B------:R-:W-:Y:S02]  /*6140*/  IADD3 R25, P4, PT, R8, R51, RZ ;  /* 0x0000003308197210 */ /* 0x000fe40007f9e0ff */
[----:B------:R-:W-:Y:S02]  /*6150*/  IADD3.X R8, PT, PT, RZ, RZ, RZ, P5, P6 ;  /* 0x000000ffff087210 */ /* 0x000fe40002fec4ff */
[----:B------:R-:W-:-:S02]  /*6160*/  LOP3.LUT R37, R41, 0x3c208c16, RZ, 0xc0, !PT ;  /* 0x3c208c1629257812 */ /* 0x000fc400078ec0ff */
[----:B------:R-:W-:Y:S01]  /*6170*/  IADD3 R29, P5, P6, R29, -0x47afba4a, R8 ;  /* 0xb85045b61d1d7810 */ /* 0x000fe20007ebe008 */
[----:B------:R-:W-:Y:S01]  /*6180*/  IMAD.X R8, RZ, RZ, RZ, P4 ;  /* 0x000000ffff087224 */ /* 0x000fe200020e06ff */
[----:B------:R-:W-:Y:S02]  /*6190*/  IADD3.X R51, PT, PT, RZ, RZ, RZ, P2, P3 ;  /* 0x000000ffff337210 */ /* 0x000fe400017e64ff */
[----:B------:R-:W-:Y:S02]  /*61a0*/  IADD3.X R58, PT, PT, RZ, RZ, RZ, P5, P6 ;  /* 0x000000ffff3a7210 */ /* 0x000fe40002fec4ff */
[----:B------:R-:W-:Y:S02]  /*61b0*/  IADD3 R8, P4, P5, R8, R37, R30 ;  /* 0x0000002508087210 */ /* 0x000fe40007d9e01e */
[----:B------:R-:W-:Y:S02]  /*61c0*/  SHF.R.S32.HI R57, RZ, 0x1f, R57 ;  /* 0x0000001fff397819 */ /* 0x000fe40000011439 */
[----:B------:R-:W-:-:S02]  /*61d0*/  IADD3.X R30, PT, PT, RZ, RZ, RZ, P4, P5 ;  /* 0x000000ffff1e7210 */ /* 0x000fc400027ea4ff */
[----:B------:R-:W-:Y:S02]  /*61e0*/  IADD3 R37, P5, P4, R5, -0x1ece5fd7, R58 ;  /* 0xe131a02905257810 */ /* 0x000fe40007cbe03a */
[----:B------:R-:W-:-:S04]  /*61f0*/  LOP3.LUT R5, R41, 0x6871ca8d, RZ, 0xc0, !PT ;  /* 0x6871ca8d29057812 */ /* 0x000fc800078ec0ff */
[----:B------:R-:W-:Y:S02]  /*6200*/  IADD3 R5, P2, P3, R30, R5, R56 ;  /* 0x000000051e057210 */ /* 0x000fe40007b5e038 */
[----:B------:R-:W-:Y:S02]  /*6210*/  IADD3.X R30, PT, PT, RZ, RZ, RZ, P5, P4 ;  /* 0x000000ffff1e7210 */ /* 0x000fe40002fe84ff */
[----:B------:R-:W-:Y:S02]  /*6220*/  IADD3.X R56, PT, PT, RZ, RZ, RZ, P2, P3 ;  /* 0x000000ffff387210 */ /* 0x000fe400017e64ff */
[----:B------:R-:W-:Y:S02]  /*6230*/  IADD3 R30, PT, PT, R30, R57, R51 ;  /* 0x000000391e1e7210 */ /* 0x000fe40007ffe033 */
[----:B------:R-:W-:Y:S02]  /*6240*/  LOP3.LUT R51, R41, 0x97816a91, RZ, 0xc0, !PT ;  /* 0x97816a9129337812 */ /* 0x000fe400078ec0ff */
[----:B------:R-:W-:-:S02]  /*6250*/  SHF.R.U64 R57, R23, 0x1f, RZ ;  /* 0x0000001f17397819 */ /* 0x000fc400000012ff */
[----:B------:R-:W-:Y:S01]  /*6260*/  IADD3 R4, P3, P2, R56, R51, R4 ;  /* 0x0000003338047210 */ /* 0x000fe20007a7e004 */
[----:B------:R-:W-:-:S05]  /*6270*/  IMAD.SHL.U32 R51, R23, 0x2, RZ ;  /* 0x0000000217337824 */ /* 0x000fca00078e00ff */
[----:B------:R-:W-:-:S04]  /*6280*/  LOP3.LUT R51, R51, 0xfffffffe, RZ, 0xc0, !PT ;  /* 0xfffffffe33337812 */ /* 0x000fc800078ec0ff */
[----:B------:R-:W-:Y:S02]  /*6290*/  IADD3 R23, P4, PT, R51, 0x278302b9, RZ ;  /* 0x278302b933177810 */ /* 0x000fe40007f9e0ff */
[----:B------:R-:W-:-:S03]  /*62a0*/  LOP3.LUT R51, R0, R57, RZ, 0xfc, !PT ;  /* 0x0000003900337212 */ /* 0x000fc600078efcff */
[----:B------:R-:W-:-:S05]  /*62b0*/  IMAD.X R56, RZ, RZ, -0x1, P4 ;  /* 0xffffffffff387424 */ /* 0x000fca00020e06ff */
[--C-:B------:R-:W-:Y:S02]  /*62c0*/  SHF.R.S32.HI R0, RZ, 0x1f, R56.reuse ;  /* 0x0000001fff007819 */ /* 0x100fe40000011438 */
[----:B------:R-:W-:Y:S02]  /*62d0*/  SHF.R.S32.HI R56, RZ, 0x1f, R56 ;  /* 0x0000001fff387819 */ /* 0x000fe40000011438 */
[----:B------:R-:W-:-:S04]  /*62e0*/  IADD3 R0, P4, P5, R0, -0x3c208c16, R51 ;  /* 0xc3df73ea00007810 */ /* 0x000fc80007d9e033 */
[----:B------:R-:W-:-:S04]  /*62f0*/  IADD3.X R56, PT, PT, R56, -0x1, RZ, P4, P5 ;  /* 0xffffffff38387810 */ /* 0x000fc800027ea4ff */
[--C-:B------:R-:W-:Y:S02]  /*6300*/  SHF.R.S32.HI R51, RZ, 0x1f, R56.reuse ;  /* 0x0000001fff337819 */ /* 0x100fe40000011438 */
[----:B------:R-:W-:Y:S02]  /*6310*/  SHF.R.S32.HI R56, RZ, 0x1f, R56 ;  /* 0x0000001fff387819 */ /* 0x000fe40000011438 */
[----:B------:R-:W-:Y:S01]  /*6320*/  IADD3 R22, P4, P5, R51, -0x6871ca8d, R22 ;  /* 0x978e357333167810 */ /* 0x000fe20007d9e016 */
[----:B------:R-:W-:-:S03]  /*6330*/  IMAD.SHL.U32 R51, R33, 0x2, RZ ;  /* 0x0000000221337824 */ /* 0x000fc600078e00ff */
[----:B------:R-:W-:Y:S02]  /*6340*/  IADD3.X R56, PT, PT, R56, -0x1, RZ, P4, P5 ;  /* 0xffffffff38387810 */ /* 0x000fe400027ea4ff */
[----:B------:R-:W-:Y:S02]  /*6350*/  IADD3 R33, P4, PT, R54, -R25, RZ ;  /* 0x8000001936217210 */ /* 0x000fe40007f9e0ff */
[----:B------:R-:W-:Y:S02]  /*6360*/  SHF.R.S32.HI R57, RZ, 0x1f, R56 ;  /* 0x0000001fff397819 */ /* 0x000fe40000011438 */
[----:B------:R-:W-:Y:S01]  /*6370*/  LOP3.LUT R51, R51, 0x1, R40, 0xf8, !PT ;  /* 0x0000000133337812 */ /* 0x000fe200078ef828 */
[----:B------:R-:W-:Y:S01]  /*6380*/  IMAD.X R54, RZ, RZ, -0x1, P4 ;  /* 0xffffffffff367424 */ /* 0x000fe200020e06ff */
[----:B------:R-:W-:Y:S02]  /*6390*/  IADD3 R40, P5, P6, R57, 0x687e956f, R24 ;  /* 0x687e956f39287810 */ /* 0x000fe40007ebe018 */
[----:B------:R-:W-:-:S02]  /*63a0*/  SHF.R.S32.HI R56, RZ, 0x1f, R56 ;  /* 0x0000001fff387819 */ /* 0x000fc40000011438 */
[--C-:B------:R-:W-:Y:S02]  /*63b0*/  SHF.R.S32.HI R24, RZ, 0x1f, R54.reuse ;  /* 0x0000001fff187819 */ /* 0x100fe40000011436 */
[----:B------:R-:W-:Y:S02]  /*63c0*/  IADD3.X R56, PT, PT, R56, -0x1, RZ, P5, P6 ;  /* 0xffffffff38387810 */ /* 0x000fe40002fec4ff */
[----:B------:R-:W-:Y:S02]  /*63d0*/  IADD3 R24, P4, P5, -R8, R24, R49 ;  /* 0x0000001808187210 */ /* 0x000fe40007d9e131 */
[----:B------:R-:W-:Y:S02]  /*63e0*/  SHF.R.S32.HI R54, RZ, 0x1f, R54 ;  /* 0x0000001fff367819 */ /* 0x000fe40000011436 */
[----:B------:R-:W-:Y:S02]  /*63f0*/  SHF.R.S32.HI R49, RZ, 0x1f, R56 ;  /* 0x0000001fff317819 */ /* 0x000fe40000011438 */
[----:B------:R-:W-:-:S02]  /*6400*/  IADD3.X R54, PT, PT, R54, -0x1, RZ, P4, P5 ;  /* 0xffffffff36367810 */ /* 0x000fc400027ea4ff */
[----:B------:R-:W-:Y:S02]  /*6410*/  IADD3 R18, P5, P6, R49, 0x7e7ea7a3, R18 ;  /* 0x7e7ea7a331127810 */ /* 0x000fe40007ebe012 */
[----:B------:R-:W-:Y:S02]  /*6420*/  SHF.R.S32.HI R49, RZ, 0x1f, R56 ;  /* 0x0000001fff317819 */ /* 0x000fe40000011438 */
[----:B------:R-:W-:Y:S02]  /*6430*/  IADD3 RZ, P4, PT, RZ, R55, RZ ;  /* 0x00000037ffff7210 */ /* 0x000fe40007f9e0ff */
[----:B------:R-:W-:Y:S02]  /*6440*/  IADD3.X R55, PT, PT, R49, -0x1, RZ, P5, P6 ;  /* 0xffffffff31377810 */ /* 0x000fe40002fec4ff */
[----:B------:R-:W-:Y:S02]  /*6450*/  SHF.R.S32.HI R56, RZ, 0x1f, R54 ;  /* 0x0000001fff387819 */ /* 0x000fe40000011436 */
[C---:B------:R-:W-:Y:S01]  /*6460*/  SHF.L.U64.HI R49, R53.reuse, 0x1, R38 ;  /* 0x0000000135317819 */ /* 0x040fe20000010226 */
[----:B------:R-:W-:Y:S01]  /*6470*/  IMAD.SHL.U32 R53, R53, 0x2, RZ ;  /* 0x0000000235357824 */ /* 0x000fe200078e00ff */
[----:B------:R-:W-:Y:S01]  /*6480*/  IADD3 R52, P5, P6, -R5, R56, R52 ;  /* 0x0000003805347210 */ /* 0x000fe20007ebe134 */
[C---:B------:R-:W-:Y:S01]  /*6490*/  IMAD R56, R14.reuse, 0xdf490f1, RZ ;  /* 0x0df490f10e387824 */ /* 0x040fe200078e02ff */
[----:B------:R-:W-:Y:S01]  /*64a0*/  SHF.R.S32.HI R54, RZ, 0x1f, R54 ;  /* 0x0000001fff367819 */ /* 0x000fe20000011436 */
[----:B------:R-:W-:Y:S01]  /*64b0*/  IMAD R14, R14, 0x47b01102, RZ ;  /* 0x47b011020e0e7824 */ /* 0x000fe200078e02ff */
[----:B------:R-:W-:-:S02]  /*64c0*/  SHF.R.S32.HI R38, RZ, 0x1f, R55 ;  /* 0x0000001fff267819 */ /* 0x000fc40000011437 */
[----:B------:R-:W-:Y:S02]  /*64d0*/  LOP3.LUT R53, R53, 0xfffffffe, RZ, 0xc0, !PT ;  /* 0xfffffffe35357812 */ /* 0x000fe400078ec0ff */
[----:B------:R-:W-:Y:S02]  /*64e0*/  IADD3.X R54, PT, PT, R54, -0x1, RZ, P5, P6 ;  /* 0xffffffff36367810 */ /* 0x000fe40002fec4ff */
[----:B------:R-:W-:Y:S01]  /*64f0*/  IADD3 R38, P5, P6, R38, 0x47afba4a, R51 ;  /* 0x47afba4a26267810 */ /* 0x000fe20007ebe033 */
[----:B------:R-:W-:Y:S01]  /*6500*/  IMAD R51, R13, -0x47afba4a, R56 ;  /* 0xb85045b60d337824 */ /* 0x000fe200078e0238 */
[----:B------:R-:W-:Y:S02]  /*6510*/  SHF.R.S32.HI R55, RZ, 0x1f, R55 ;  /* 0x0000001fff377819 */ /* 0x000fe40000011437 */
[----:B------:R-:W-:Y:S01]  /*6520*/  LOP3.LUT R48, R53, 0x1, R48, 0xf8, !PT ;  /* 0x0000000135307812 */ /* 0x000fe200078ef830 */
[----:B------:R-:W-:Y:S01]  /*6530*/  IMAD R53, R13, -0x687e956f, R12 ;  /* 0x97816a910d357824 */ /* 0x000fe200078e020c */
[----:B------:R-:W-:-:S02]  /*6540*/  IADD3.X R55, PT, PT, R55, -0x1, RZ, P5, P6 ;  /* 0xffffffff37377810 */ /* 0x000fc40002fec4ff */
[----:B------:R-:W-:Y:S01]  /*6550*/  LOP3.LUT R57, R49, 0x1, RZ, 0xc0, !PT ;  /* 0x0000000131397812 */ /* 0x000fe200078ec0ff */
[----:B------:R-:W-:Y:S01]  /*6560*/  IMAD R49, R13, -0x1ece5fd7, R14 ;  /* 0xe131a0290d317824 */ /* 0x000fe200078e020e */
[----:B------:R-:W-:Y:S01]  /*6570*/  IADD3 RZ, P5, PT, RZ, R48, RZ ;  /* 0x00000030ffff7210 */ /* 0x000fe20007fbe0ff */
[----:B------:R-:W-:Y:S01]  /*6580*/  IMAD R53, R46, -0x7ff8138b, R53 ;  /* 0x8007ec752e357824 */ /* 0x000fe200078e0235 */
[----:B------:R-:W-:Y:S02]  /*6590*/  SHF.R.S32.HI R56, RZ, 0x1f, R54 ;  /* 0x0000001fff387819 */ /* 0x000fe40000011436 */
[----:B------:R-:W-:Y:S02]  /*65a0*/  IADD3.X R14, PT, PT, R57, R36, R36, P5, P4 ;  /* 0x00000024390e7210 */ /* 0x000fe40002fe8424 */
[----:B------:R-:W-:Y:S01]  /*65b0*/  IADD3 R45, P4, P5, R56, R45, -R4 ;  /* 0x0000002d382d7210 */ /* 0x000fe20007d9e804 */
[----:B------:R-:W-:Y:S01]  /*65c0*/  IMAD R56, R46, 0x432eb066, R49 ;  /* 0x432eb0662e387824 */ /* 0x000fe200078e0231 */
[----:B------:R-:W-:-:S02]  /*65d0*/  SHF.R.S32.HI R12, RZ, 0x1f, R54 ;  /* 0x0000001fff0c7819 */ /* 0x000fc40000011436 */
[----:B------:R-:W-:Y:S02]  /*65e0*/  SHF.R.S32.HI R13, RZ, 0x1f, R55 ;  /* 0x0000001fff0d7819 */ /* 0x000fe40000011437 */
[----:B------:R-:W-:Y:S02]  /*65f0*/  LOP3.LUT R57, R41, 0x8181585d, RZ, 0xc0, !PT ;  /* 0x8181585d29397812 */ /* 0x000fe400078ec0ff */
[----:B------:R-:W-:Y:S02]  /*6600*/  IADD3.X R54, PT, PT, RZ, RZ, RZ, P3, P2 ;  /* 0x000000ffff367210 */ /* 0x000fe40001fe44ff */
[----:B------:R-:W-:Y:S02]  /*6610*/  IADD3.X R12, PT, PT, R12, -0x1, RZ, P4, P5 ;  /* 0xffffffff0c0c7810 */ /* 0x000fe400027ea4ff */
[----:B------:R-:W-:Y:S02]  /*6620*/  IADD3 R36, P5, P4, R13, 0x1ece5fd7, R48 ;  /* 0x1ece5fd70d247810 */ /* 0x000fe40007cbe030 */
[----:B------:R-:W-:-:S02]  /*6630*/  IADD3 R13, P2, P3, R54, R57, R44 ;  /* 0x00000039360d7210 */ /* 0x000fc40007b5e02c */
[----:B------:R-:W-:Y:S02]  /*6640*/  SHF.R.S32.HI R48, RZ, 0x1f, R12 ;  /* 0x0000001fff307819 */ /* 0x000fe4000001140c */
[----:B------:R-:W-:Y:S02]  /*6650*/  SHF.R.S32.HI R44, RZ, 0x1f, R55 ;  /* 0x0000001fff2c7819 */ /* 0x000fe40000011437 */
[----:B------:R-:W-:Y:S02]  /*6660*/  LOP3.LUT R54, R41, 0xb85045b6, RZ, 0xc0, !PT ;  /* 0xb85045b629367812 */ /* 0x000fe400078ec0ff */
[----:B------:R-:W-:Y:S02]  /*6670*/  IADD3.X R55, PT, PT, RZ, RZ, RZ, P2, P3 ;  /* 0x000000ffff377210 */ /* 0x000fe400017e64ff */
[----:B------:R-:W-:Y:S02]  /*6680*/  IADD3 R42, P2, P3, -R13, R48, R42 ;  /* 0x000000300d2a7210 */ /* 0x000fe40007b5e12a */
[----:B------:R-:W-:-:S02]  /*6690*/  IADD3.X R44, PT, PT, R44, -0x1, RZ, P5, P4 ;  /* 0xffffffff2c2c7810 */ /* 0x000fc40002fe84ff */
[----:B------:R-:W-:Y:S02]  /*66a0*/  SHF.R.S32.HI R48, RZ, 0x1f, R12 ;  /* 0x0000001fff307819 */ /* 0x000fe4000001140c */
[----:B------:R-:W-:Y:S02]  /*66b0*/  IADD3 R12, P4, P5, R55, R54, R43 ;  /* 0x00000036370c7210 */ /* 0x000fe40007d9e02b */
[----:B------:R-:W-:Y:S02]  /*66c0*/  SHF.R.S32.HI R43, RZ, 0x1f, R44 ;  /* 0x0000001fff2b7819 */ /* 0x000fe4000001142c */
[----:B------:R-:W-:Y:S02]  /*66d0*/  IADD3.X R48, PT, PT, R48, -0x1, RZ, P2, P3 ;  /* 0xffffffff30307810 */ /* 0x000fe400017e64ff */
[----:B------:R-:W-:Y:S02]  /*66e0*/  IADD3.X R54, PT, PT, RZ, RZ, RZ, P0, P1 ;  /* 0x000000ffff367210 */ /* 0x000fe400007e24ff */
[----:B------:R-:W-:-:S02]  /*66f0*/  IADD3 R43, P1, P2, R43, -0x30644e72, R14 ;  /* 0xcf9bb18e2b2b7810 */ /* 0x000fc40007a3e00e */
[----:B------:R-:W-:Y:S02]  /*6700*/  SHF.R.S32.HI R14, RZ, 0x1f, R48 ;  /* 0x0000001fff0e7819 */ /* 0x000fe40000011430 */
[----:B------:R-:W-:Y:S02]  /*6710*/  IADD3 R15, P0, PT, R54, R15, RZ ;  /* 0x0000000f360f7210 */ /* 0x000fe40007f1e0ff */
[----:B------:R-:W-:Y:S02]  /*6720*/  LOP3.LUT R54, R41, 0xe131a029, RZ, 0xc0, !PT ;  /* 0xe131a02929367812 */ /* 0x000fe400078ec0ff */
[----:B------:R-:W-:Y:S02]  /*6730*/  IADD3.X R55, PT, PT, RZ, RZ, RZ, P4, P5 ;  /* 0x000000ffff377210 */ /* 0x000fe400027ea4ff */
[----:B------:R-:W-:Y:S02]  /*6740*/  IADD3 R29, P5, P6, R14, R29, -R12 ;  /* 0x0000001d0e1d7210 */ /* 0x000fe40007ebe80c */
[----:B------:R-:W-:-:S02]  /*6750*/  SHF.R.S32.HI R48, RZ, 0x1f, R48 ;  /* 0x0000001fff307819 */ /* 0x000fc40000011430 */
[----:B------:R-:W-:Y:S01]  /*6760*/  IADD3 R14, P3, P4, R55, R54, R31 ;  /* 0x00000036370e7210 */ /* 0x000fe20007c7e01f */
[----:B------:R-:W-:Y:S01]  /*6770*/  IMAD R54, R46, 0x681240c5, R51 ;  /* 0x681240c52e367824 */ /* 0x000fe200078e0233 */
[----:B------:R-:W-:Y:S01]  /*6780*/  IADD3.X R31, PT, PT, R48, -0x1, RZ, P5, P6 ;  /* 0xffffffff301f7810 */ /* 0x000fe20002fec4ff */
[C---:B------:R-:W-:Y:S01]  /*6790*/  IMAD R48, R6.reuse, R2, R53 ;  /* 0x0000000206307224 */ /* 0x040fe200078e0235 */
[----:B------:R-:W-:Y:S01]  /*67a0*/  SHF.R.S32.HI R44, RZ, 0x1f, R44 ;  /* 0x0000001fff2c7819 */ /* 0x000fe2000001142c */
[----:B------:R-:W-:Y:S01]  /*67b0*/  IMAD R6, R6, R3, R47 ;  /* 0x0000000306067224 */ /* 0x000fe200078e022f */
[----:B------:R-:W-:Y:S01]  /*67c0*/  SHF.R.S32.HI R7, RZ, 0x1f, R31 ;  /* 0x0000001fff077819 */ /* 0x000fe2000001141f */
[C---:B------:R-:W-:Y:S01]  /*67d0*/  IMAD R3, R19.reuse, -0x687e956f, R54 ;  /* 0x97816a9113037824 */ /* 0x040fe200078e0236 */
[----:B------:R-:W-:Y:S01]  /*67e0*/  IADD3.X R2, PT, PT, R44, -0x1, RZ, P1, P2 ;  /* 0xffffffff2c027810 */ /* 0x000fe20000fe44ff */
[C---:B------:R-:W-:Y:S01]  /*67f0*/  IMAD R47, R19.reuse, -0x7e7ea7a3, R56 ;  /* 0x8181585d132f7824 */ /* 0x040fe200078e0238 */
[----:B------:R-:W-:Y:S01]  /*6800*/  IADD3 R37, P5, P6, -R14, R7, R37 ;  /* 0x000000070e257210 */ /* 0x000fe20007ebe125 */
[----:B------:R-:W-:Y:S01]  /*6810*/  IMAD.IADD R50, R50, 0x1, R3 ;  /* 0x0000000132327824 */ /* 0x000fe200078e0203 */
[----:B------:R-:W-:Y:S01]  /*6820*/  SHF.R.S32.HI R7, RZ, 0x1f, R31 ;  /* 0x0000001fff077819 */ /* 0x000fe2000001141f */
[----:B------:R-:W-:Y:S01]  /*6830*/  IMAD R6, R19, 0x6871ca8d, R6 ;  /* 0x6871ca8d13067824 */ /* 0x000fe200078e0206 */
[----:B------:R-:W-:Y:S01]  /*6840*/  LOP3.LUT R44, R2, 0xd87cfd47, RZ, 0xc0, !PT ;  /* 0xd87cfd47022c7812 */ /* 0x000fe200078ec0ff */
[----:B------:R-:W-:Y:S01]  /*6850*/  IMAD.IADD R10, R10, 0x1, R47 ;  /* 0x000000010a0a7824 */ /* 0x000fe200078e022f */
[----:B------:R-:W-:-:S02]  /*6860*/  LOP3.LUT R54, R41, 0x30644e72, RZ, 0xc0, !PT ;  /* 0x30644e7229367812 */ /* 0x000fc400078ec0ff */
[----:B------:R-:W-:Y:S02]  /*6870*/  IADD3 RZ, P1, P2, R14, RZ, RZ ;  /* 0x000000ff0eff7210 */ /* 0x000fe40007a3e0ff */
[----:B------:R-:W-:Y:S02]  /*6880*/  IADD3.X R31, PT, PT, RZ, RZ, RZ, P3, P4 ;  /* 0x000000ffff1f7210 */ /* 0x000fe40001fe84ff */
[----:B------:R-:W-:Y:S02]  /*6890*/  IADD3.X R7, PT, PT, R7, -0x1, RZ, P5, P6 ;  /* 0xffffffff07077810 */ /* 0x000fe40002fec4ff */
[----:B------:R-:W-:Y:S01]  /*68a0*/  IADD3 R3, P3, PT, R44, R23, RZ ;  /* 0x000000172c037210 */ /* 0x000fe20007f7e0ff */
[C---:B------:R-:W-:Y:S01]  /*68b0*/  IMAD R44, R46.reuse, 0xdf490f1, RZ ;  /* 0x0df490f12e2c7824 */ /* 0x040fe200078e02ff */
[----:B------:R-:W-:Y:S01]  /*68c0*/  IADD3.X R39, PT, PT, R31, R54, R39, P1, P2 ;  /* 0x000000361f277210 */ /* 0x000fe20000fe4427 */
[----:B------:R-:W-:Y:S01]  /*68d0*/  IMAD R54, R46, 0x47b01102, RZ ;  /* 0x47b011022e367824 */ /* 0x000fe200078e02ff */
[--C-:B------:R-:W-:Y:S01]  /*68e0*/  SHF.R.S32.HI R23, RZ, 0x1f, R7.reuse ;  /* 0x0000001fff177819 */ /* 0x100fe20000011407 */
[C---:B------:R-:W-:Y:S01]  /*68f0*/  IMAD R46, R19.reuse, -0x47afba4a, R44 ;  /* 0xb85045b6132e7824 */ /* 0x040fe200078e022c */
[----:B------:R-:W-:Y:S01]  /*6900*/  SHF.R.S32.HI R31, RZ, 0x1f, R7 ;  /* 0x0000001fff1f7819 */ /* 0x000fe20000011407 */
[----:B------:R-:W-:Y:S01]  /*6910*/  IMAD R44, R19, -0x1ece5fd7, R54 ;  /* 0xe131a029132c7824 */ /* 0x000fe200078e0236 */
[----:B------:R-:W-:Y:S01]  /*6920*/  IADD3 R30, P1, P2, R23, R30, -R39 ;  /* 0x0000001e171e7210 */ /* 0x000fe20007a3e827 */
[C---:B------:R-:W-:Y:S01]  /*6930*/  IMAD R23, R19.reuse, 0x3c208c16, R48 ;  /* 0x3c208c1613177824 */ /* 0x040fe200078e0230 */
[C---:B------:R-:W-:Y:S01]  /*6940*/  LOP3.LUT R41, R2.reuse, 0x3c208c16, RZ, 0xc0, !PT ;  /* 0x3c208c1602297812 */ /* 0x040fe200078ec0ff */
[----:B------:R-:W-:Y:S01]  /*6950*/  IMAD R54, R19, 0x30644e72, RZ ;  /* 0x30644e7213367824 */ /* 0x000fe200078e02ff */
[----:B------:R-:W-:Y:S01]  /*6960*/  IADD3.X R31, PT, PT, R31, -0x1, RZ, P1, P2 ;  /* 0xffffffff1f1f7810 */ /* 0x000fe20000fe44ff */
[----:B------:R-:W-:Y:S01]  /*6970*/  IMAD.X R48, RZ, RZ, RZ, P3 ;  /* 0x000000ffff307224 */ /* 0x000fe200018e06ff */
[----:B------:R-:W-:Y:S01]  /*6980*/  LOP3.LUT R7, R2, 0x6871ca8d, RZ, 0xc0, !PT ;  /* 0x6871ca8d02077812 */ /* 0x000fe200078ec0ff */
[----:B------:R-:W-:Y:S01]  /*6990*/  IMAD.X R19, RZ, RZ, RZ, P0 ;  /* 0x000000ffff137224 */ /* 0x000fe200000e06ff */
[----:B------:R-:W-:Y:S01]  /*69a0*/  LOP3.LUT R54, R54, 0xfffffffe, RZ, 0xc0, !PT ;  /* 0xfffffffe36367812 */ /* 0x000fe200078ec0ff */
[----:B------:R-:W-:Y:S01]  /*69b0*/  IMAD R44, R23, 0x432eb066, R44 ;  /* 0x432eb066172c7824 */ /* 0x000fe200078e022c */
[----:B------:R-:W-:-:S02]  /*69c0*/  IADD3 R41, P3, P4, R48, R41, R0 ;  /* 0x0000002930297210 */ /* 0x000fc40007c7e000 */
[----:B------:R-:W-:Y:S02]  /*69d0*/  LOP3.LUT R56, R31, 0xd87cfd47, RZ, 0xc0, !PT ;  /* 0xd87cfd471f387812 */ /* 0x000fe400078ec0ff */
[----:B------:R-:W-:Y:S01]  /*69e0*/  IADD3 R0, P1, P0, R19, R17, R54 ;  /* 0x0000001113007210 */ /* 0x000fe2000783e036 */
[----:B------:R-:W-:Y:S01]  /*69f0*/  IMAD.SHL.U32 R19, R3, 0x2, RZ ;  /* 0x0000000203137824 */ /* 0x000fe200078e00ff */
[----:B------:R-:W-:Y:S01]  /*6a00*/  IADD3.X R54, PT, PT, RZ, RZ, RZ, P3, P4 ;  /* 0x000000ffff367210 */ /* 0x000fe20001fe84ff */
[----:B------:R-:W-:Y:S01]  /*6a10*/  IMAD.SHL.U32 R17, R41, 0x2, RZ ;  /* 0x0000000229117824 */ /* 0x000fe200078e00ff */
[----:B------:R-:W-:Y:S02]  /*6a20*/  IADD3 R56, P2, PT, R56, R33, RZ ;  /* 0x0000002138387210 */ /* 0x000fe40007f5e0ff */
[----:B------:R-:W-:Y:S02]  /*6a30*/  IADD3 R22, P5, P4, R54, R7, R22 ;  /* 0x0000000736167210 */ /* 0x000fe40007cbe016 */
[----:B------:R-:W-:Y:S01]  /*6a40*/  IADD3 R7, P3, PT, R56, -R25, RZ ;  /* 0x8000001938077210 */ /* 0x000fe20007f7e0ff */
[----:B------:R-:W-:Y:S01]  /*6a50*/  IMAD.X R33, RZ, RZ, RZ, P2 ;  /* 0x000000ffff217224 */ /* 0x000fe200010e06ff */
[----:B------:R-:W-:Y:S01]  /*6a60*/  SHF.R.U64 R48, R3, 0x1f, R48 ;  /* 0x0000001f03307819 */ /* 0x000fe20000001230 */
[----:B------:R-:W-:Y:S01]  /*6a70*/  IMAD.SHL.U32 R3, R22, 0x2, RZ ;  /* 0x0000000216037824 */ /* 0x000fe200078e00ff */
[----:B------:R-:W-:Y:S01]  /*6a80*/  LOP3.LUT R19, R19, 0xfffffffe, RZ, 0xc0, !PT ;  /* 0xfffffffe13137812 */ /* 0x000fe200078ec0ff */
[----:B------:R-:W-:Y:S01]  /*6a90*/  IMAD.X R51, RZ, RZ, -0x1, P3 ;  /* 0xffffffffff337424 */ /* 0x000fe200018e06ff */
[----:B------:R-:W-:-:S02]  /*6aa0*/  LOP3.LUT R47, R31, 0x3c208c16, RZ, 0xc0, !PT ;  /* 0x3c208c161f2f7812 */ /* 0x000fc400078ec0ff */
[----:B------:R-:W-:Y:S02]  /*6ab0*/  LOP3.LUT R17, R17, 0x1, R48, 0xf8, !PT ;  /* 0x0000000111117812 */ /* 0x000fe400078ef830 */
[----:B------:R-:W-:Y:S02]  /*6ac0*/  IADD3 R19, P6, PT, R19, 0x278302b9, RZ ;  /* 0x278302b913137810 */ /* 0x000fe40007fde0ff */
[----:B------:R-:W-:Y:S02]  /*6ad0*/  SHF.R.U64 R48, R41, 0x1f, R54 ;  /* 0x0000001f29307819 */ /* 0x000fe40000001236 */
[----:B------:R-:W-:Y:S01]  /*6ae0*/  IADD3 R47, P2, P3, R33, R47, R24 ;  /* 0x0000002f212f7210 */ /* 0x000fe20007b5e018 */
[----:B------:R-:W-:Y:S01]  /*6af0*/  IMAD.X R33, RZ, RZ, -0x1, P6 ;  /* 0xffffffffff217424 */ /* 0x000fe200030e06ff */
[----:B------:R-:W-:Y:S02]  /*6b00*/  SHF.R.S32.HI R41, RZ, 0x1f, R51 ;  /* 0x0000001fff297819 */ /* 0x000fe40000011433 */
[----:B------:R-:W-:-:S02]  /*6b10*/  LOP3.LUT R24, R3, 0x1, R48, 0xf8, !PT ;  /* 0x0000000103187812 */ /* 0x000fc400078ef830 */
[----:B------:R-:W-:Y:S02]  /*6b20*/  IADD3.X R49, PT, PT, RZ, RZ, RZ, P5, P4 ;  /* 0x000000ffff317210 */ /* 0x000fe40002fe84ff */
[----:B------:R-:W-:Y:S02]  /*6b30*/  IADD3 R3, P4, P5, R47, R41, -R8 ;  /* 0x000000292f037210 */ /* 0x000fe40007d9e808 */
[----:B------:R-:W-:Y:S02]  /*6b40*/  LOP3.LUT R47, R2, 0x97816a91, RZ, 0xc0, !PT ;  /* 0x97816a91022f7812 */ /* 0x000fe400078ec0ff */
[----:B------:R-:W-:Y:S02]  /*6b50*/  SHF.R.S32.HI R41, RZ, 0x1f, R51 ;  /* 0x0000001fff297819 */ /* 0x000fe40000011433 */
[----:B------:R-:W-:Y:S02]  /*6b60*/  SHF.R.S32.HI R48, RZ, 0x1f, R33 ;  /* 0x0000001fff307819 */ /* 0x000fe40000011421 */
[----:B------:R-:W-:-:S02]  /*6b70*/  IADD3.X R53, PT, PT, RZ, RZ, RZ, P2, P3 ;  /* 0x000000ffff357210 */ /* 0x000fc400017e64ff */
[----:B------:R-:W-:Y:S02]  /*6b80*/  IADD3 R47, P2, P3, R49, R47, R40 ;  /* 0x0000002f312f7210 */ /* 0x000fe40007b5e028 */
[----:B------:R-:W-:Y:S02]  /*6b90*/  IADD3.X R41, PT, PT, RZ, -0x1, R41, P4, P5 ;  /* 0xffffffffff297810 */ /* 0x000fe400027ea429 */
[----:B------:R-:W-:Y:S02]  /*6ba0*/  IADD3 R17, P4, P5, R48, -0x3c208c16, R17 ;  /* 0xc3df73ea30117810 */ /* 0x000fe40007d9e011 */
[----:B------:R-:W-:Y:S02]  /*6bb0*/  SHF.R.S32.HI R33, RZ, 0x1f, R33 ;  /* 0x0000001fff217819 */ /* 0x000fe40000011421 */
[----:B------:R-:W-:Y:S02]  /*6bc0*/  LOP3.LUT R51, R31, 0x6871ca8d, RZ, 0xc0, !PT ;  /* 0x6871ca8d1f337812 */ /* 0x000fe400078ec0ff */
[----:B------:R-:W-:Y:S01]  /*6bd0*/  SHF.R.U64 R49, R22, 0x1f, R49 ;  /* 0x0000001f16317819 */ /* 0x000fe20000001231 */
[----:B------:R-:W-:Y:S01]  /*6be0*/  IMAD.SHL.U32 R22, R47, 0x2, RZ ;  /* 0x000000022f167824 */ /* 0x000fe200078e00ff */
[----:B------:R-:W-:-:S02]  /*6bf0*/  IADD3.X R33, PT, PT, R33, -0x1, RZ, P4, P5 ;  /* 0xffffffff21217810 */ /* 0x000fc400027ea4ff */
[----:B------:R-:W-:Y:S02]  /*6c00*/  IADD3 R52, P4, P5, R53, R51, R52 ;  /* 0x0000003335347210 */ /* 0x000fe40007d9e034 */
[----:B------:R-:W-:Y:S02]  /*6c10*/  SHF.R.S32.HI R40, RZ, 0x1f, R41 ;  /* 0x0000001fff287819 */ /* 0x000fe40000011429 */
[----:B------:R-:W-:Y:S02]  /*6c20*/  LOP3.LUT R22, R22, 0x1, R49, 0xf8, !PT ;  /* 0x0000000116167812 */ /* 0x000fe400078ef831 */
[----:B------:R-:W-:Y:S02]  /*6c30*/  LOP3.LUT R49, R2, 0x8181585d, RZ, 0xc0, !PT ;  /* 0x8181585d02317812 */ /* 0x000fe400078ec0ff */
[----:B------:R-:W-:Y:S02]  /*6c40*/  IADD3.X R48, PT, PT, RZ, RZ, RZ, P2, P3 ;  /* 0x000000ffff307210 */ /* 0x000fe400017e64ff */
[----:B------:R-:W-:-:S02]  /*6c50*/  IADD3 R40, P2, P3, R52, R40, -R5 ;  /* 0x0000002834287210 */ /* 0x000fc40007b5e805 */
[----:B------:R-:W-:Y:S02]  /*6c60*/  SHF.R.S32.HI R52, RZ, 0x1f, R41 ;  /* 0x0000001fff347819 */ /* 0x000fe40000011429 */
[----:B------:R-:W-:Y:S02]  /*6c70*/  IADD3.X R51, PT, PT, RZ, RZ, RZ, P4, P5 ;  /* 0x000000ffff337210 */ /* 0x000fe400027ea4ff */
[----:B------:R-:W-:Y:S02]  /*6c80*/  IADD3 R41, P4, P5, R48, R49, R18 ;  /* 0x0000003130297210 */ /* 0x000fe40007d9e012 */
[----:B------:R-:W-:Y:S02]  /*6c90*/  LOP3.LUT R18, R31, 0x97816a91, RZ, 0xc0, !PT ;  /* 0x97816a911f127812 */ /* 0x000fe400078ec0ff */
[----:B------:R-:W-:Y:S02]  /*6ca0*/  IADD3.X R52, PT, PT, RZ, -0x1, R52, P2, P3 ;  /* 0xffffffffff347810 */ /* 0x000fe400017e6434 */
[----:B------:R-:W-:-:S02]  /*6cb0*/  SHF.R.U64 R47, R47, 0x1f, R48 ;  /* 0x0000001f2f2f7819 */ /* 0x000fc40000001230 */
[----:B------:R-:W-:Y:S02]  /*6cc0*/  SHF.R.S32.HI R49, RZ, 0x1f, R33 ;  /* 0x0000001fff317819 */ /* 0x000fe40000011421 */
[----:B------:R-:W-:Y:S02]  /*6cd0*/  IADD3 R48, P3, P2, R51, R18, R45 ;  /* 0x0000001233307210 */ /* 0x000fe40007a7e02d */
[----:B------:R-:W-:Y:S02]  /*6ce0*/  SHF.R.S32.HI R45, RZ, 0x1f, R52 ;  /* 0x0000001fff2d7819 */ /* 0x000fe40000011434 */
[----:B------:R-:W-:Y:S02]  /*6cf0*/  IADD3.X R51, PT, PT, RZ, RZ, RZ, P4, P5 ;  /* 0x000000ffff337210 */ /* 0x000fe400027ea4ff */
[----:B------:R-:W-:Y:S02]  /*6d00*/  IADD3 R18, P4, P5, R49, -0x6871ca8d, R24 ;  /* 0x978e357331127810 */ /* 0x000fe40007d9e018 */
[----:B------:R-:W-:-:S02]  /*6d10*/  IADD3.X R54, PT, PT, RZ, RZ, RZ, P3, P2 ;  /* 0x000000ffff367210 */ /* 0x000fc40001fe44ff */
[----:B------:R-:W-:Y:S02]  /*6d20*/  IADD3 R45, P2, P3, R45, R48, -R4 ;  /* 0x000000302d2d7210 */ /* 0x000fe40007b5e804 */
[----:B------:R-:W-:Y:S02]  /*6d30*/  SHF.R.S32.HI R49, RZ, 0x1f, R52 ;  /* 0x0000001fff317819 */ /* 0x000fe40000011434 */
[----:B------:R-:W-:Y:S02]  /*6d40*/  LOP3.LUT R24, R2, 0xb85045b6, RZ, 0xc0, !PT ;  /* 0xb85045b602187812 */ /* 0x000fe400078ec0ff */
[----:B------:R-:W-:Y:S02]  /*6d50*/  SHF.R.S32.HI R48, RZ, 0x1f, R33 ;  /* 0x0000001fff307819 */ /* 0x000fe40000011421 */
[----:B------:R-:W-:Y:S02]  /*6d60*/  IADD3.X R33, PT, PT, R49, -0x1, RZ, P2, P3 ;  /* 0xffffffff31217810 */ /* 0x000fe400017e64ff */
[----:B------:R-:W-:-:S02]  /*6d70*/  LOP3.LUT R53, R31, 0x8181585d, RZ, 0xc0, !PT ;  /* 0x8181585d1f357812 */ /* 0x000fc400078ec0ff */
[----:B------:R-:W-:Y:S01]  /*6d80*/  IADD3 R24, P3, P2, R51, R24, R38 ;  /* 0x0000001833187210 */ /* 0x000fe20007a7e026 */
[----:B------:R-:W-:Y:S01]  /*6d90*/  IMAD.SHL.U32 R38, R41, 0x2, RZ ;  /* 0x0000000229267824 */ /* 0x000fe200078e00ff */
[----:B------:R-:W-:Y:S02]  /*6da0*/  IADD3.X R48, PT, PT, R48, -0x1, RZ, P4, P5 ;  /* 0xffffffff30307810 */ /* 0x000fe400027ea4ff */
[----:B------:R-:W-:Y:S02]  /*6db0*/  IADD3 R52, P4, P5, R54, R53, R42 ;  /* 0x0000003536347210 */ /* 0x000fe40007d9e02a */
[----:B------:R-:W-:Y:S02]  /*6dc0*/  SHF.R.S32.HI R42, RZ, 0x1f, R33 ;  /* 0x0000001fff2a7819 */ /* 0x000fe40000011421 */
[----:B------:R-:W-:Y:S02]  /*6dd0*/  LOP3.LUT R47, R38, 0x1, R47, 0xf8, !PT ;  /* 0x00000001262f7812 */ /* 0x000fe400078ef82f */
[----:B------:R-:W-:-:S02]  /*6de0*/  LOP3.LUT R38, R2, 0xe131a029, RZ, 0xc0, !PT ;  /* 0xe131a02902267812 */ /* 0x000fc400078ec0ff */
[----:B------:R-:W-:Y:S02]  /*6df0*/  IADD3.X R49, PT, PT, RZ, RZ, RZ, P3, P2 ;  /* 0x000000ffff317210 */ /* 0x000fe40001fe44ff */
[----:B------:R-:W-:Y:S02]  /*6e00*/  IADD3 R42, P3, P2, R52, R42, -R13 ;  /* 0x0000002a342a7210 */ /* 0x000fe40007a7e80d */
[----:B------:R-:W-:Y:S02]  /*6e10*/  SHF.R.S32.HI R54, RZ, 0x1f, R33 ;  /* 0x0000001fff367819 */ /* 0x000fe40000011421 */
[----:B------:R-:W-:Y:S02]  /*6e20*/  IADD3.X R53, PT, PT, RZ, RZ, RZ, P4, P5 ;  /* 0x000000ffff357210 */ /* 0x000fe400027ea4ff */
[----:B------:R-:W-:Y:S02]  /*6e30*/  IADD3 R33, P4, P5, R49, R38, R36 ;  /* 0x0000002631217210 */ /* 0x000fe40007d9e024 */
[----:B------:R-:W-:-:S02]  /*6e40*/  LOP3.LUT R38, R31, 0xb85045b6, RZ, 0xc0, !PT ;  /* 0xb85045b61f267812 */ /* 0x000fc400078ec0ff */
[----:B------:R-:W-:Y:S02]  /*6e50*/  IADD3.X R54, PT, PT, RZ, -0x1, R54, P3, P2 ;  /* 0xffffffffff367810 */ /* 0x000fe40001fe4436 */
[----:B------:R-:W-:Y:S02]  /*6e60*/  LOP3.LUT R36, R2, 0x30644e72, RZ, 0xc0, !PT ;  /* 0x30644e7202247812 */ /* 0x000fe400078ec0ff */
[----:B------:R-:W-:Y:S02]  /*6e70*/  IADD3.X R2, PT, PT, RZ, RZ, RZ, P4, P5 ;  /* 0x000000ffff027210 */ /* 0x000fe400027ea4ff */
[----:B------:R-:W-:Y:S02]  /*6e80*/  IADD3 R52, P4, P5, R33, RZ, RZ ;  /* 0x000000ff21347210 */ /* 0x000fe40007d9e0ff */
[----:B------:R-:W-:Y:S02]  /*6e90*/  IADD3 R38, P2, P3, R53, R38, R29 ;  /* 0x0000002635267210 */ /* 0x000fe40007b5e01d */
[----:B------:R-:W-:-:S02]  /*6ea0*/  SHF.R.S32.HI R53, RZ, 0x1f, R54 ;  /* 0x0000001fff357819 */ /* 0x000fc40000011436 */
[----:B------:R-:W-:Y:S02]  /*6eb0*/  SHF.R.U64 R29, R41, 0x1f, R51 ;  /* 0x0000001f291d7819 */ /* 0x000fe40000001233 */
[----:B------:R-:W-:Y:S01]  /*6ec0*/  IADD3.X R41, PT, PT, R2, R36, R43, P4, P5 ;  /* 0x0000002402297210 */ /* 0x000fe200027ea42b */
[----:B------:R-:W-:Y:S01]  /*6ed0*/  IMAD.SHL.U32 R36, R24, 0x2, RZ ;  /* 0x0000000218247824 */ /* 0x000fe200078e00ff */
[----:B------:R-:W-:Y:S02]  /*6ee0*/  IADD3 R38, P4, P5, R53, R38, -R12 ;  /* 0x0000002635267210 */ /* 0x000fe40007d9e80c */
[----:B------:R-:W-:Y:S02]  /*6ef0*/  SHF.R.S32.HI R51, RZ, 0x1f, R54 ;  /* 0x0000001fff337819 */ /* 0x000fe40000011436 */
[----:B------:R-:W-:Y:S02]  /*6f00*/  SHF.R.S32.HI R43, RZ, 0x1f, R48 ;  /* 0x0000001fff2b7819 */ /* 0x000fe40000011430 */
[----:B------:R-:W-:-:S02]  /*6f10*/  IADD3.X R53, PT, PT, RZ, RZ, RZ, P2, P3 ;  /* 0x000000ffff357210 */ /* 0x000fc400017e64ff */
[----:B------:R-:W-:Y:S02]  /*6f20*/  LOP3.LUT R54, R31, 0xe131a029, RZ, 0xc0, !PT ;  /* 0xe131a0291f367812 */ /* 0x000fe400078ec0ff */
[----:B------:R-:W-:Y:S02]  /*6f30*/  IADD3.X R51, PT, PT, R51, -0x1, RZ, P4, P5 ;  /* 0xffffffff33337810 */ /* 0x000fe400027ea4ff */
[----:B------:R-:W-:Y:S02]  /*6f40*/  IADD3 R22, P2, P3, R43, 0x687e956f, R22 ;  /* 0x687e956f2b167810 */ /* 0x000fe40007b5e016 */
[----:B------:R-:W-:Y:S02]  /*6f50*/  SHF.R.S32.HI R48, RZ, 0x1f, R48 ;  /* 0x0000001fff307819 */ /* 0x000fe40000011430 */
[----:B------:R-:W-:Y:S02]  /*6f60*/  IADD3 R53, P4, P5, R53, R54, R37 ;  /* 0x0000003635357210 */ /* 0x000fe40007d9e025 */
[----:B------:R-:W-:-:S02]  /*6f70*/  SHF.R.S32.HI R43, RZ, 0x1f, R51 ;  /* 0x0000001fff2b7819 */ /* 0x000fc40000011433 */
[----:B------:R-:W-:Y:S02]  /*6f80*/  LOP3.LUT R29, R36, 0x1, R29, 0xf8, !PT ;  /* 0x00000001241d7812 */ /* 0x000fe400078ef81d */
[----:B------:R-:W-:Y:S02]  /*6f90*/  IADD3.X R37, PT, PT, R48, -0x1, RZ, P2, P3 ;  /* 0xffffffff30257810 */ /* 0x000fe400017e64ff */
[----:B------:R-:W-:Y:S02]  /*6fa0*/  IADD3.X R54, PT, PT, RZ, RZ, RZ, P4, P5 ;  /* 0x000000ffff367210 */ /* 0x000fe400027ea4ff */
[----:B------:R-:W-:Y:S02]  /*6fb0*/  IADD3 R36, P4, P5, R53, R43, -R14 ;  /* 0x0000002b35247210 */ /* 0x000fe40007d9e80e */
[----:B------:R-:W-:Y:S02]  /*6fc0*/  SHF.R.S32.HI R43, RZ, 0x1f, R51 ;  /* 0x0000001fff2b7819 */ /* 0x000fe40000011433 */
[----:B------:R-:W-:-:S02]  /*6fd0*/  SHF.R.S32.HI R48, RZ, 0x1f, R37 ;  /* 0x0000001fff307819 */ /* 0x000fc40000011425 */
[----:B------:R-:W-:Y:S02]  /*6fe0*/  LOP3.LUT R51, R31, 0x30644e72, RZ, 0xc0, !PT ;  /* 0x30644e721f337812 */ /* 0x000fe400078ec0ff */
[----:B------:R-:W-:Y:S01]  /*6ff0*/  IADD3 RZ, P3, P2, R53, RZ, RZ ;  /* 0x000000ff35ff7210 */ /* 0x000fe20007a7e0ff */
[----:B------:R-:W-:Y:S01]  /*7000*/  IMAD R53, R23, 0x47b01102, RZ ;  /* 0x47b0110217357824 */ /* 0x000fe200078e02ff */
[----:B------:R-:W-:Y:S02]  /*7010*/  SHF.R.U64 R31, R24, 0x1f, R49 ;  /* 0x0000001f181f7819 */ /* 0x000fe40000001231 */
[----:B------:R-:W-:Y:S02]  /*7020*/  IADD3.X R49, PT, PT, RZ, -0x1, R43, P4, P5 ;  /* 0xffffffffff317810 */ /* 0x000fe400027ea42b */
[----:B------:R-:W-:Y:S01]  /*7030*/  IADD3 R24, P4, P5, R48, 0x7e7ea7a3, R47 ;  /* 0x7e7ea7a330187810 */ /* 0x000fe20007d9e02f */
[----:B------:R-:W-:Y:S01]  /*7040*/  IMAD.SHL.U32 R48, R33, 0x2, RZ ;  /* 0x0000000221307824 */ /* 0x000fe200078e00ff */
[----:B------:R-:W-:Y:S01]  /*7050*/  IADD3.X R47, PT, PT, R54, R51, R30, P3, P2 ;  /* 0x00000033362f7210 */ /* 0x000fe20001fe441e */
[----:B------:R-:W-:Y:S01]  /*7060*/  IMAD R51, R23, 0xdf490f1, R0 ;  /* 0x0df490f117337824 */ /* 0x000fe200078e0200 */
[----:B------:R-:W-:-:S02]  /*7070*/  SHF.R.S32.HI R37, RZ, 0x1f, R37 ;  /* 0x0000001fff257819 */ /* 0x000fc40000011425 */
[----:B------:R-:W-:Y:S02]  /*7080*/  SHF.R.S32.HI R30, RZ, 0x1f, R49 ;  /* 0x0000001fff1e7819 */ /* 0x000fe40000011431 */
[----:B------:R-:W-:Y:S02]  /*7090*/  SHF.L.U64.HI R43, R33, 0x1, R2 ;  /* 0x00000001212b7819 */ /* 0x000fe40000010202 */
[----:B------:R-:W-:Y:S02]  /*70a0*/  IADD3.X R37, PT, PT, R37, -0x1, RZ, P4, P5 ;  /* 0xffffffff25257810 */ /* 0x000fe400027ea4ff */
[----:B------:R-:W-:Y:S01]  /*70b0*/  IADD3 R30, P3, P4, R30, R47, -R39 ;  /* 0x0000002f1e1e7210 */ /* 0x000fe20007c7e827 */
[----:B------:R-:W-:Y:S01]  /*70c0*/  IMAD R47, R23, 0x681240c5, R46 ;  /* 0x681240c5172f7824 */ /* 0x000fe200078e022e */
[----:B------:R-:W-:Y:S02]  /*70d0*/  SHF.R.S32.HI R33, RZ, 0x1f, R49 ;  /* 0x0000001fff217819 */ /* 0x000fe40000011431 */
[----:B------:R-:W-:-:S02]  /*70e0*/  LOP3.LUT R48, R48, 0xfffffffe, RZ, 0xc0, !PT ;  /* 0xfffffffe30307812 */ /* 0x000fc400078ec0ff */
[----:B------:R-:W-:Y:S02]  /*70f0*/  SHF.R.S32.HI R2, RZ, 0x1f, R37 ;  /* 0x0000001fff027819 */ /* 0x000fe40000011425 */
[----:B------:R-:W-:Y:S02]  /*7100*/  IADD3.X R33, PT, PT, R33, -0x1, RZ, P3, P4 ;  /* 0xffffffff21217810 */ /* 0x000fe40001fe84ff */
[----:B------:R-:W-:Y:S02]  /*7110*/  LOP3.LUT R31, R48, 0x1, R31, 0xf8, !PT ;  /* 0x00000001301f7812 */ /* 0x000fe400078ef81f */
[----:B------:R-:W-:Y:S02]  /*7120*/  IADD3 R29, P3, P5, R29, 0x47afba4a, R2 ;  /* 0x47afba4a1d1d7810 */ /* 0x000fe40007d7e002 */
[----:B------:R-:W-:Y:S02]  /*7130*/  SHF.R.S32.HI R46, RZ, 0x1f, R37 ;  /* 0x0000001fff2e7819 */ /* 0x000fe40000011425 */
[----:B------:R-:W-:-:S02]  /*7140*/  LOP3.LUT R2, R33, 0xd87cfd47, RZ, 0xc0, !PT ;  /* 0xd87cfd4721027812 */ /* 0x000fc400078ec0ff */
[----:B------:R-:W-:Y:S02]  /*7150*/  IADD3 RZ, P2, PT, RZ, R52, RZ ;  /* 0x00000034ffff7210 */ /* 0x000fe40007f5e0ff */
[----:B------:R-:W-:Y:S01]  /*7160*/  LOP3.LUT R48, R43, 0x1, RZ, 0xc0, !PT ;  /* 0x000000012b307812 */ /* 0x000fe200078ec0ff */
[----:B------:R-:W-:Y:S01]  /*7170*/  IMAD.IADD R43, R16, 0x1, R47 ;  /* 0x00000001102b7824 */ /* 0x000fe200078e022f */
[----:B------:R-:W-:Y:S02]  /*7180*/  IADD3 RZ, P4, PT, RZ, R31, RZ ;  /* 0x0000001fffff7210 */ /* 0x000fe40007f9e0ff */
[----:B------:R-:W-:Y:S02]  /*7190*/  IADD3.X R46, PT, PT, RZ, -0x1, R46, P3, P5 ;  /* 0xffffffffff2e7810 */ /* 0x000fe40001fea42e */
[----:B------:R-:W-:Y:S02]  /*71a0*/  IADD3 R2, P3, PT, R2, R7, RZ ;  /* 0x0000000702027210 */ /* 0x000fe40007f7e0ff */
[----:B------:R-:W-:-:S02]  /*71b0*/  IADD3.X R37, PT, PT, R48, R41, R41, P4, P2 ;  /* 0x0000002930257210 */ /* 0x000fc400027e4429 */
[----:B------:R-:W-:Y:S01]  /*71c0*/  IADD3 R25, P2, PT, -R2, R25, RZ ;  /* 0x0000001902197210 */ /* 0x000fe20007f5e1ff */
[----:B------:R-:W-:Y:S01]  /*71d0*/  IMAD.X R7, RZ, RZ, RZ, P3 ;  /* 0x000000ffff077224 */ /* 0x000fe200018e06ff */
[----:B------:R-:W-:Y:S02]  /*71e0*/  SHF.R.S32.HI R16, RZ, 0x1f, R46 ;  /* 0x0000001fff107819 */ /* 0x000fe4000001142e */
[----:B------:R-:W-:Y:S01]  /*71f0*/  LOP3.LUT R52, R33, 0x3c208c16, RZ, 0xc0, !PT ;  /* 0x3c208c1621347812 */ /* 0x000fe200078ec0ff */
[----:B------:R-:W-:Y:S01]  /*7200*/  IMAD.X R48, RZ, RZ, -0x1, P2 ;  /* 0xffffffffff307424 */ /* 0x000fe200010e06ff */
[----:B------:R-:W-:Y:S01]  /*7210*/  IADD3 R31, P4, P5, R31, 0x1ece5fd7, R16 ;  /* 0x1ece5fd71f1f7810 */ /* 0x000fe20007d9e010 */
[----:B------:R-:W-:Y:S01]  /*7220*/  IMAD R16, R6, -0x1b799c77, RZ ;  /* 0xe486638906107824 */ /* 0x000fe200078e02ff */
[----:B------:R-:W-:Y:S01]  /*7230*/  SHF.R.S32.HI R41, RZ, 0x1f, R46 ;  /* 0x0000001fff297819 */ /* 0x000fe2000001142e */
[----:B------:R-:W-:Y:S01]  /*7240*/  IMAD.IADD R46, R15, 0x1, R44 ;  /* 0x000000010f2e7824 */ /* 0x000fe200078e022c */
[----:B------:R-:W-:Y:S01]  /*7250*/  IADD3 R3, P3, P2, R7, R52, R3 ;  /* 0x0000003407037210 */ /* 0x000fe20007a7e003 */
[----:B------:R-:W-:Y:S01]  /*7260*/  IMAD R49, R23, -0x782df87e, R16 ;  /* 0x87d2078217317824 */ /* 0x000fe200078e0210 */
[----:B------:R-:W-:-:S02]  /*7270*/  SHF.R.S32.HI R7, RZ, 0x1f, R48 ;  /* 0x0000001fff077819 */ /* 0x000fc40000011430 */
[----:B------:R-:W-:Y:S02]  /*7280*/  IADD3.X R41, PT, PT, RZ, -0x1, R41, P4, P5 ;  /* 0xffffffffff297810 */ /* 0x000fe400027ea429 */
[----:B------:R-:W-:Y:S01]  /*7290*/  IADD3 R15, P4, P5, -R3, R7, R8 ;  /* 0x00000007030f7210 */ /* 0x000fe20007d9e108 */
[----:B------:R-:W-:Y:S01]  /*72a0*/  IMAD.WIDE.U32 R6, R23, -0x1b799c77, RZ ;  /* 0xe486638917067825 */ /* 0x000fe200078e00ff */
[----:B------:R-:W-:Y:S02]  /*72b0*/  SHF.R.S32.HI R48, RZ, 0x1f, R48 ;  /* 0x0000001fff307819 */ /* 0x000fe40000011430 */
[----:B------:R-:W-:Y:S01]  /*72c0*/  SHF.R.S32.HI R6, RZ, 0x1f, R41 ;  /* 0x0000001fff067819 */ /* 0x000fe20000011429 */
[----:B------:R-:W-:Y:S01]  /*72d0*/  IMAD.IADD R8, R7, 0x1, R49 ;  /* 0x0000000107087824 */ /* 0x000fe200078e0231 */
[----:B------:R-:W-:Y:S02]  /*72e0*/  LOP3.LUT R47, R33, 0x6871ca8d, RZ, 0xc0, !PT ;  /* 0x6871ca8d212f7812 */ /* 0x000fe400078ec0ff */
[----:B------:R-:W-:-:S02]  /*72f0*/  IADD3.X R16, PT, PT, RZ, RZ, RZ, P3, P2 ;  /* 0x000000ffff107210 */ /* 0x000fc40001fe44ff */
[----:B------:R-:W-:Y:S02]  /*7300*/  IADD3.X R48, PT, PT, R48, -0x1, RZ, P4, P5 ;  /* 0xffffffff30307810 */ /* 0x000fe400027ea4ff */
[----:B------:R-:W-:Y:S02]  /*7310*/  IADD3 R37, P3, P2, R37, -0x30644e72, R6 ;  /* 0xcf9bb18e25257810 */ /* 0x000fe40007a7e006 */
[----:B------:R-:W-:Y:S02]  /*7320*/  IADD3 R6, P4, P5, R16, R47, R40 ;  /* 0x0000002f10067210 */ /* 0x000fe40007d9e028 */
[----:B------:R-:W-:Y:S02]  /*7330*/  SHF.R.S32.HI R40, RZ, 0x1f, R48 ;  /* 0x0000001fff287819 */ /* 0x000fe40000011430 */
[----:B------:R-:W-:Y:S02]  /*7340*/  SHF.R.S32.HI R41, RZ, 0x1f, R41 ;  /* 0x0000001fff297819 */ /* 0x000fe40000011429 */
[----:B------:R-:W-:-:S02]  /*7350*/  IADD3.X R7, PT, PT, RZ, RZ, RZ, P4, P5 ;  /* 0x000000ffff077210 */ /* 0x000fc400027ea4ff */
[----:B------:R-:W-:Y:S02]  /*7360*/  IADD3 R40, P4, P5, -R6, R40, R5 ;  /* 0x0000002806287210 */ /* 0x000fe40007d9e105 */
[----:B------:R-:W-:Y:S02]  /*7370*/  SHF.R.S32.HI R48, RZ, 0x1f, R48 ;  /* 0x0000001fff307819 */ /* 0x000fe40000011430 */
[----:B------:R-:W-:Y:S02]  /*7380*/  LOP3.LUT R16, R33, 0x97816a91, RZ, 0xc0, !PT ;  /* 0x97816a9121107812 */ /* 0x000fe400078ec0ff */
[----:B------:R-:W-:Y:S02]  /*7390*/  IADD3.X R41, PT, PT, RZ, -0x1, R41, P3, P2 ;  /* 0xffffffffff297810 */ /* 0x000fe40001fe4429 */
[----:B------:R-:W-:Y:S02]  /*73a0*/  IADD3.X R48, PT, PT, R48, -0x1, RZ, P4, P5 ;  /* 0xffffffff30307810 */ /* 0x000fe400027ea4ff */
[----:B------:R-:W-:-:S02]  /*73b0*/  IADD3 R7, P2, P3, R7, R16, R45 ;  /* 0x0000001007077210 */ /* 0x000fc40007b5e02d */
[----:B------:R-:W-:Y:S02]  /*73c0*/  LOP3.LUT R16, R41, 0xd87cfd47, RZ, 0xc0, !PT ;  /* 0xd87cfd4729107812 */ /* 0x000fe400078ec0ff */
[----:B------:R-:W-:Y:S02]  /*73d0*/  SHF.R.S32.HI R47, RZ, 0x1f, R48 ;  /* 0x0000001fff2f7819 */ /* 0x000fe40000011430 */
[----:B------:R-:W-:Y:S02]  /*73e0*/  LOP3.LUT R49, R33, 0x8181585d, RZ, 0xc0, !PT ;  /* 0x8181585d21317812 */ /* 0x000fe400078ec0ff */
[----:B------:R-:W-:Y:S02]  /*73f0*/  IADD3.X R44, PT, PT, RZ, RZ, RZ, P2, P3 ;  /* 0x000000ffff2c7210 */ /* 0x000fe400017e64ff */
[----:B------:R-:W-:Y:S02]  /*7400*/  IADD3 R5, P2, PT, R16, R19, RZ ;  /* 0x0000001310057210 */ /* 0x000fe40007f5e0ff */
[----:B------:R-:W-:-:S02]  /*7410*/  IADD3.X R45, PT, PT, RZ, RZ, RZ, P1, P0 ;  /* 0x000000ffff2d7210 */ /* 0x000fc40000fe04ff */
[----:B------:R-:W-:Y:S01]  /*7420*/  IADD3 R19, P3, P5, R47, R4, -R7 ;  /* 0x000000042f137210 */ /* 0x000fe20007d7e807 */
[C---:B------:R-:W-:Y:S01]  /*7430*/  IMAD R47, R23.reuse, -0x7ff8138b, R50 ;  /* 0x8007ec75172f7824 */ /* 0x040fe200078e0232 */
[----:B------:R-:W-:Y:S01]  /*7440*/  SHF.R.S32.HI R0, RZ, 0x1f, R48 ;  /* 0x0000001fff007819 */ /* 0x000fe20000011430 */
[----:B------:R-:W-:Y:S01]  /*7450*/  IMAD R48, R8, -0x1ece5fd7, R53 ;  /* 0xe131a02908307824 */ /* 0x000fe200078e0235 */
[----:B------:R-:W-:Y:S01]  /*7460*/  IADD3 R16, P0, P1, R44, R49, R42 ;  /* 0x000000312c107210 */ /* 0x000fe2000791e02a */
[----:B------:R-:W-:Y:S01]  /*7470*/  IMAD R49, R23, 0xc5e1a99, R10 ;  /* 0x0c5e1a9917317824 */ /* 0x000fe200078e020a */
[----:B------:R-:W-:Y:S01]  /*7480*/  IADD3 R45, P4, PT, R45, R28, RZ ;  /* 0x0000001c2d2d7210 */ /* 0x000fe20007f9e0ff */
[----:B------:R-:W-:Y:S01]  /*7490*/  IMAD R23, R8, -0x687e956f, R43 ;  /* 0x97816a9108177824 */ /* 0x000fe200078e022b */
[----:B------:R-:W-:Y:S01]  /*74a0*/  IADD3.X R43, PT, PT, R0, -0x1, RZ, P3, P5 ;  /* 0xffffffff002b7810 */ /* 0x000fe20001fea4ff */
[C---:B------:R-:W-:Y:S01]  /*74b0*/  IMAD R28, R8.reuse, -0x7e7ea7a3, R46 ;  /* 0x8181585d081c7824 */ /* 0x040fe200078e022e */
[----:B------:R-:W-:Y:S01]  /*74c0*/  LOP3.LUT R4, R41, 0x3c208c16, RZ, 0xc0, !PT ;  /* 0x3c208c1629047812 */ /* 0x000fe200078ec0ff */
[----:B------:R-:W-:Y:S01]  /*74d0*/  IMAD.X R46, RZ, RZ, RZ, P2 ;  /* 0x000000ffff2e7224 */ /* 0x000fe200010e06ff */
[--C-:B------:R-:W-:Y:S01]  /*74e0*/  SHF.R.S32.HI R42, RZ, 0x1f, R43.reuse ;  /* 0x0000001fff2a7819 */ /* 0x100fe2000001142b */
[----:B------:R-:W-:Y:S01]  /*74f0*/  IMAD.IADD R0, R45, 0x1, R48 ;  /* 0x000000012d007824 */ /* 0x000fe200078e0230 */
[----:B------:R-:W-:Y:S01]  /*7500*/  SHF.R.S32.HI R45, RZ, 0x1f, R43 ;  /* 0x0000001fff2d7819 */ /* 0x000fe2000001142b */
[----:B------:R-:W-:Y:S01]  /*7510*/  IMAD R10, R8, 0x3c208c16, R47 ;  /* 0x3c208c16080a7824 */ /* 0x000fe200078e022f */
[----:B------:R-:W-:Y:S01]  /*7520*/  IADD3 R13, P5, P6, -R16, R42, R13 ;  /* 0x0000002a100d7210 */ /* 0x000fe20007ebe10d */
[----:B------:R-:W-:Y:S01]  /*7530*/  IMAD R47, R8, 0x30644e72, RZ ;  /* 0x30644e72082f7824 */ /* 0x000fe200078e02ff */
[----:B------:R-:W-:Y:S01]  /*7540*/  IADD3 R4, P2, P3, R46, R4, R17 ;  /* 0x000000042e047210 */ /* 0x000fe20007b5e011 */
[----:B------:R-:W-:Y:S01]  /*7550*/  IMAD R44, R8, 0x6871ca8d, R49 ;  /* 0x6871ca8d082c7824 */ /* 0x000fe200078e0231 */
[----:B------:R-:W-:Y:S01]  /*7560*/  LOP3.LUT R17, R33, 0xb85045b6, RZ, 0xc0, !PT ;  /* 0xb85045b621117812 */ /* 0x000fe200078ec0ff */
[----:B------:R-:W-:Y:S01]  /*7570*/  IMAD.X R49, RZ, RZ, RZ, P4 ;  /* 0x000000ffff317224 */ /* 0x000fe200020e06ff */
[----:B------:R-:W-:Y:S01]  /*7580*/  IADD3.X R43, PT, PT, RZ, RZ, RZ, P0, P1 ;  /* 0x000000ffff2b7210 */ /* 0x000fe200007e24ff */
[----:B------:R-:W-:Y:S01]  /*7590*/  IMAD.SHL.U32 R42, R4, 0x2, RZ ;  /* 0x00000002042a7824 */ /* 0x000fe200078e00ff */
[----:B------:R-:W-:Y:S01]  /*75a0*/  IADD3.X R45, PT, PT, R45, -0x1, RZ, P5, P6 ;  /* 0xffffffff2d2d7810 */ /* 0x000fe20002fec4ff */
[----:B------:R-:W-:Y:S01]  /*75b0*/  IMAD R8, R8, -0x47afba4a, R51 ;  /* 0xb85045b608087824 */ /* 0x000fe200078e0233 */
[----:B------:R-:W-:-:S02]  /*75c0*/  LOP3.LUT R48, R47, 0xfffffffe, RZ, 0xc0, !PT ;  /* 0xfffffffe2f307812 */ /* 0x000fc400078ec0ff */
[----:B------:R-:W-:Y:S02]  /*75d0*/  IADD3 R17, P5, P4, R43, R17, R38 ;  /* 0x000000112b117210 */ /* 0x000fe40007cbe026 */
[----:B------:R-:W-:Y:S02]  /*75e0*/  SHF.R.S32.HI R43, RZ, 0x1f, R45 ;  /* 0x0000001fff2b7819 */ /* 0x000fe4000001142d */
[----:B------:R-:W-:Y:S02]  /*75f0*/  IADD3 R35, P0, P1, R49, R48, R35 ;  /* 0x0000003031237210 */ /* 0x000fe4000791e023 */
[----:B------:R-:W-:Y:S02]  /*7600*/  IADD3.X R49, PT, PT, RZ, RZ, RZ, P2, P3 ;  /* 0x000000ffff317210 */ /* 0x000fe400017e64ff */
[----:B------:R-:W-:Y:S01]  /*7610*/  IADD3 R43, P2, P3, R43, R12, -R17 ;  /* 0x0000000c2b2b7210 */ /* 0x000fe20007b5e811 */
[C---:B------:R-:W-:Y:S01]  /*7620*/  IMAD.SHL.U32 R12, R5.reuse, 0x2, RZ ;  /* 0x00000002050c7824 */ /* 0x040fe200078e00ff */
[----:B------:R-:W-:-:S02]  /*7630*/  SHF.R.U64 R47, R5, 0x1f, R46 ;  /* 0x0000001f052f7819 */ /* 0x000fc4000000122e */
[----:B------:R-:W-:Y:S02]  /*7640*/  SHF.R.S32.HI R45, RZ, 0x1f, R45 ;  /* 0x0000001fff2d7819 */ /* 0x000fe4000001142d */
[----:B------:R-:W-:Y:S02]  /*7650*/  LOP3.LUT R42, R42, 0x1, R47, 0xf8, !PT ;  /* 0x000000012a2a7812 */ /* 0x000fe400078ef82f */
[----:B------:R-:W-:Y:S02]  /*7660*/  LOP3.LUT R12, R12, 0xfffffffe, RZ, 0xc0, !PT ;  /* 0xfffffffe0c0c7812 */ /* 0x000fe400078ec0ff */
[----:B------:R-:W-:Y:S02]  /*7670*/  LOP3.LUT R47, R41, 0x6871ca8d, RZ, 0xc0, !PT ;  /* 0x6871ca8d292f7812 */ /* 0x000fe400078ec0ff */
[----:B------:R-:W-:Y:S02]  /*7680*/  LOP3.LUT R5, R33, 0xe131a029, RZ, 0xc0, !PT ;  /* 0xe131a02921057812 */ /* 0x000fe400078ec0ff */
[----:B------:R-:W-:-:S02]  /*7690*/  IADD3.X R48, PT, PT, RZ, RZ, RZ, P5, P4 ;  /* 0x000000ffff307210 */ /* 0x000fc40002fe84ff */
[----:B------:R-:W-:Y:S02]  /*76a0*/  IADD3.X R45, PT, PT, R45, -0x1, RZ, P2, P3 ;  /* 0xffffffff2d2d7810 */ /* 0x000fe400017e64ff */
[----:B------:R-:W-:Y:S02]  /*76b0*/  IADD3 R12, P6, PT, R12, 0x278302b9, RZ ;  /* 0x278302b90c0c7810 */ /* 0x000fe40007fde0ff */
[----:B------:R-:W-:Y:S02]  /*76c0*/  IADD3 R38, P4, P5, R49, R47, R18 ;  /* 0x0000002f31267210 */ /* 0x000fe40007d9e012 */
[----:B------:R-:W-:Y:S01]  /*76d0*/  IADD3 R48, P2, P3, R48, R5, R36 ;  /* 0x0000000530307210 */ /* 0x000fe20007b5e024 */
[----:B------:R-:W-:Y:S01]  /*76e0*/  IMAD.X R46, RZ, RZ, -0x1, P6 ;  /* 0xffffffffff2e7424 */ /* 0x000fe200030e06ff */
[----:B------:R-:W-:Y:S02]  /*76f0*/  SHF.R.S32.HI R5, RZ, 0x1f, R45 ;  /* 0x0000001fff057819 */ /* 0x000fe4000001142d */
[----:B------:R-:W-:-:S02]  /*7700*/  IADD3.X R47, PT, PT, RZ, RZ, RZ, P4, P5 ;  /* 0x000000ffff2f7210 */ /* 0x000fc400027ea4ff */
[----:B------:R-:W-:Y:S02]  /*7710*/  IADD3 R18, P4, P5, -R48, R5, R14 ;  /* 0x0000000530127210 */ /* 0x000fe40007d9e10e */
[----:B------:R-:W-:Y:S02]  /*7720*/  SHF.R.S32.HI R45, RZ, 0x1f, R45 ;  /* 0x0000001fff2d7819 */ /* 0x000fe4000001142d */
[----:B------:R-:W-:Y:S02]  /*7730*/  LOP3.LUT R5, R41, 0x97816a91, RZ, 0xc0, !PT ;  /* 0x97816a9129057812 */ /* 0x000fe400078ec0ff */
[----:B------:R-:W-:Y:S02]  /*7740*/  SHF.R.U64 R36, R4, 0x1f, R49 ;  /* 0x0000001f04247819 */ /* 0x000fe40000001231 */
[----:B------:R-:W-:Y:S02]  /*7750*/  IADD3.X R14, PT, PT, RZ, RZ, RZ, P2, P3 ;  /* 0x000000ffff0e7210 */ /* 0x000fe400017e64ff */
[----:B------:R-:W-:-:S02]  /*7760*/  LOP3.LUT R49, R33, 0x30644e72, RZ, 0xc0, !PT ;  /* 0x30644e7221317812 */ /* 0x000fc400078ec0ff */
[----:B------:R-:W-:Y:S02]  /*7770*/  IADD3 R4, P2, P3, R48, RZ, RZ ;  /* 0x000000ff30047210 */ /* 0x000fe40007b5e0ff */
[----:B------:R-:W-:Y:S02]  /*7780*/  SHF.R.S32.HI R33, RZ, 0x1f, R46 ;  /* 0x0000001fff217819 */ /* 0x000fe4000001142e */
[----:B------:R-:W-:Y:S02]  /*7790*/  IADD3.X R45, PT, PT, R45, -0x1, RZ, P4, P5 ;  /* 0xffffffff2d2d7810 */ /* 0x000fe400027ea4ff */
[----:B------:R-:W-:Y:S02]  /*77a0*/  IADD3 R22, P5, P4, R47, R5, R22 ;  /* 0x000000052f167210 */ /* 0x000fe40007cbe016 */
[----:B------:R-:W-:Y:S01]  /*77b0*/  IADD3.X R5, PT, PT, R14, R49, R30, P2, P3 ;  /* 0x000000310e057210 */ /* 0x000fe200017e641e */
[----:B------:R-:W-:Y:S01]  /*77c0*/  IMAD.SHL.U32 R49, R38, 0x2, RZ ;  /* 0x0000000226317824 */ /* 0x000fe200078e00ff */
[----:B------:R-:W-:Y:S01]  /*77d0*/  IADD3 R42, P2, P3, R33, -0x3c208c16, R42 ;  /* 0xc3df73ea212a7810 */ /* 0x000fe20007b5e02a */
[----:B------:R-:W-:Y:S01]  /*77e0*/  IMAD.SHL.U32 R54, R22, 0x2, RZ ;  /* 0x0000000216367824 */ /* 0x000fe200078e00ff */
[----:B------:R-:W-:-:S02]  /*77f0*/  SHF.R.S32.HI R30, RZ, 0x1f, R45 ;  /* 0x0000001fff1e7819 */ /* 0x000fc4000001142d */
[----:B------:R-:W-:Y:S02]  /*7800*/  SHF.R.S32.HI R46, RZ, 0x1f, R46 ;  /* 0x0000001fff2e7819 */ /* 0x000fe4000001142e */
[----:B------:R-:W-:Y:S02]  /*7810*/  LOP3.LUT R14, R41, 0x8181585d, RZ, 0xc0, !PT ;  /* 0x8181585d290e7812 */ /* 0x000fe400078ec0ff */
[----:B------:R-:W-:Y:S02]  /*7820*/  IADD3.X R33, PT, PT, RZ, RZ, RZ, P5, P4 ;  /* 0x000000ffff217210 */ /* 0x000fe40002fe84ff */
[----:B------:R-:W-:Y:S02]  /*7830*/  IADD3 R30, P5, P4, R30, R39, -R5 ;  /* 0x000000271e1e7210 */ /* 0x000fe40007cbe805 */
[----:B------:R-:W-:Y:S02]  /*7840*/  IADD3.X R46, PT, PT, R46, -0x1, RZ, P2, P3 ;  /* 0xffffffff2e2e7810 */ /* 0x000fe400017e64ff */
[----:B------:R-:W-:-:S02]  /*7850*/  SHF.R.S32.HI R45, RZ, 0x1f, R45 ;  /* 0x0000001fff2d7819 */ /* 0x000fc4000001142d */
[----:B------:R-:W-:Y:S02]  /*7860*/  IADD3 R24, P2, P3, R33, R14, R24 ;  /* 0x0000000e21187210 */ /* 0x000fe40007b5e018 */
[----:B------:R-:W-:Y:S02]  /*7870*/  IADD3.X R45, PT, PT, R45, -0x1, RZ, P5, P4 ;  /* 0xffffffff2d2d7810 */ /* 0x000fe40002fe84ff */
[----:B------:R-:W-:Y:S02]  /*7880*/  LOP3.LUT R39, R41, 0xb85045b6, RZ, 0xc0, !PT ;  /* 0xb85045b629277812 */ /* 0x000fe400078ec0ff */
[----:B------:R-:W-:Y:S02]  /*7890*/  IADD3.X R14, PT, PT, RZ, RZ, RZ, P2, P3 ;  /* 0x000000ffff0e7210 */ /* 0x000fe400017e64ff */
[----:B------:R-:W-:Y:S02]  /*78a0*/  LOP3.LUT R49, R49, 0x1, R36, 0xf8, !PT ;  /* 0x0000000131317812 */ /* 0x000fe400078ef824 */
[----:B------:R-:W-:-:S02]  /*78b0*/  SHF.R.S32.HI R48, RZ, 0x1f, R46 ;  /* 0x0000001fff307819 */ /* 0x000fc4000001142e */
[----:B------:R-:W-:Y:S02]  /*78c0*/  LOP3.LUT R36, R45, 0xd87cfd47, RZ, 0xc0, !PT ;  /* 0xd87cfd472d247812 */ /* 0x000fe400078ec0ff */
[----:B------:R-:W-:Y:S02]  /*78d0*/  IADD3 R29, P3, P6, R14, R39, R29 ;  /* 0x000000270e1d7210 */ /* 0x000fe40007e7e01d */
[----:B------:R-:W-:Y:S02]  /*78e0*/  SHF.R.U64 R39, R38, 0x1f, R47 ;  /* 0x0000001f26277819 */ /* 0x000fe4000000122f */
[----:B------:R-:W-:Y:S02]  /*78f0*/  IADD3 R38, P5, P4, R48, -0x6871ca8d, R49 ;  /* 0x978e357330267810 */ /* 0x000fe40007cbe031 */
[----:B------:R-:W-:Y:S02]  /*7900*/  IADD3 R25, P2, PT, R36, R25, RZ ;  /* 0x0000001924197210 */ /* 0x000fe40007f5e0ff */
[----:B------:R-:W-:-:S02]  /*7910*/  IADD3.X R48, PT, PT, RZ, RZ, RZ, P3, P6 ;  /* 0x000000ffff307210 */ /* 0x000fc40001fec4ff */
[----:B------:R-:W-:Y:S01]  /*7920*/  IADD3 R36, P3, PT, R10, 0x278302b9, RZ ;  /* 0x278302b90a247810 */ /* 0x000fe20007f7e0ff */
[----:B------:R-:W-:Y:S01]  /*7930*/  IMAD.X R50, RZ, RZ, RZ, P2 ;  /* 0x000000ffff327224 */ /* 0x000fe200010e06ff */
[----:B------:R-:W-:Y:S02]  /*7940*/  LOP3.LUT R47, R41, 0xe131a029, RZ, 0xc0, !PT ;  /* 0xe131a029292f7812 */ /* 0x000fe400078ec0ff */
[----:B------:R-:W-:Y:S01]  /*7950*/  SHF.R.S32.HI R49, RZ, 0x1f, R46 ;  /* 0x0000001fff317819 */ /* 0x000fe2000001142e */
[----:B------:R-:W-:Y:S01]  /*7960*/  IMAD.X R46, RZ, RZ, -0x1, P3 ;  /* 0xffffffffff2e7424 */ /* 0x000fe200018e06ff */
[----:B------:R-:W-:Y:S02]  /*7970*/  LOP3.LUT R10, R45, 0x3c208c16, RZ, 0xc0, !PT ;  /* 0x3c208c162d0a7812 */ /* 0x000fe400078ec0ff */
[----:B------:R-:W-:Y:S02]  /*7980*/  IADD3 R47, P2, P3, R48, R47, R31 ;  /* 0x0000002f302f7210 */ /* 0x000fe40007b5e01f */
[----:B------:R-:W-:-:S02]  /*7990*/  IADD3.X R49, PT, PT, R49, -0x1, RZ, P5, P4 ;  /* 0xffffffff31317810 */ /* 0x000fc40002fe84ff */
[----:B------:R-:W-:Y:S02]  /*79a0*/  IADD3 R10, P4, P5, R50, R10, R15 ;  /* 0x0000000a320a7210 */ /* 0x000fe40007d9e00f */
[----:B------:R-:W-:Y:S02]  /*79b0*/  IADD3.X R50, PT, PT, RZ, RZ, RZ, P2, P3 ;  /* 0x000000ffff327210 */ /* 0x000fe400017e64ff */
[----:B------:R-:W-:Y:S02]  /*79c0*/  LOP3.LUT R41, R41, 0x30644e72, RZ, 0xc0, !PT ;  /* 0x30644e7229297812 */ /* 0x000fe400078ec0ff */
[----:B------:R-:W-:Y:S02]  /*79d0*/  IADD3 R51, P2, P3, R47, RZ, RZ ;  /* 0x000000ff2f337210 */ /* 0x000fe40007b5e0ff */
[----:B------:R-:W-:Y:S02]  /*79e0*/  LOP3.LUT R31, R45, 0x6871ca8d, RZ, 0xc0, !PT ;  /* 0x6871ca8d2d1f7812 */ /* 0x000fe400078ec0ff */
[----:B------:R-:W-:-:S02]  /*79f0*/  IADD3.X R15, PT, PT, RZ, RZ, RZ, P4, P5 ;  /* 0x000000ffff0f7210 */ /* 0x000fc400027ea4ff */
[----:B------:R-:W-:Y:S02]  /*7a00*/  IADD3.X R37, PT, PT, R50, R41, R37, P2, P3 ;  /* 0x0000002932257210 */ /* 0x000fe400017e6425 */
[----:B------:R-:W-:Y:S01]  /*7a10*/  IADD3 R31, P2, P3, R15, R31, R40 ;  /* 0x0000001f0f1f7210 */ /* 0x000fe20007b5e028 */
[----:B------:R-:W-:Y:S01]  /*7a20*/  IMAD.SHL.U32 R40, R47, 0x2, RZ ;  /* 0x000000022f287824 */ /* 0x000fe200078e00ff */
[----:B------:R-:W-:Y:S02]  /*7a30*/  LOP3.LUT R54, R54, 0x1, R39, 0xf8, !PT ;  /* 0x0000000136367812 */ /* 0x000fe400078ef827 */
[----:B------:R-:W-:Y:S02]  /*7a40*/  SHF.R.S32.HI R39, RZ, 0x1f, R49 ;  /* 0x0000001fff277819 */ /* 0x000fe40000011431 */
[C---:B------:R-:W-:Y:S01]  /*7a50*/  SHF.R.U64 R15, R29.reuse, 0x1f, R48 ;  /* 0x0000001f1d0f7819 */ /* 0x040fe20000001230 */
[----:B------:R-:W-:Y:S01]  /*7a60*/  IMAD.SHL.U32 R29, R29, 0x2, RZ ;  /* 0x000000021d1d7824 */ /* 0x000fe200078e00ff */
[----:B------:R-:W-:-:S02]  /*7a70*/  LOP3.LUT R40, R40, 0xfffffffe, RZ, 0xc0, !PT ;  /* 0xfffffffe28287812 */ /* 0x000fc400078ec0ff */
[----:B------:R-:W-:Y:S02]  /*7a80*/  SHF.R.U64 R52, R22, 0x1f, R33 ;  /* 0x0000001f16347819 */ /* 0x000fe40000001221 */
[----:B------:R-:W-:Y:S02]  /*7a90*/  IADD3.X R22, PT, PT, RZ, RZ, RZ, P2, P3 ;  /* 0x000000ffff167210 */ /* 0x000fe400017e64ff */
[----:B------:R-:W-:Y:S02]  /*7aa0*/  IADD3 R39, P3, P6, R39, 0x687e956f, R54 ;  /* 0x687e956f27277810 */ /* 0x000fe40007e7e036 */
[----:B------:R-:W-:Y:S02]  /*7ab0*/  SHF.R.S32.HI R41, RZ, 0x1f, R49 ;  /* 0x0000001fff297819 */ /* 0x000fe40000011431 */
[----:B------:R-:W-:Y:S01]  /*7ac0*/  SHF.L.U64.HI R48, R47, 0x1, R50 ;  /* 0x000000012f307819 */ /* 0x000fe20000010232 */
[----:B------:R-:W-:Y:S01]  /*7ad0*/  IMAD.SHL.U32 R47, R24, 0x2, RZ ;  /* 0x00000002182f7824 */ /* 0x000fe200078e00ff */
[----:B------:R-:W-:-:S02]  /*7ae0*/  LOP3.LUT R40, R40, 0x1, R15, 0xf8, !PT ;  /* 0x0000000128287812 */ /* 0x000fc400078ef80f */
[----:B------:R-:W-:Y:S02]  /*7af0*/  IADD3.X R41, PT, PT, R41, -0x1, RZ, P3, P6 ;  /* 0xffffffff29297810 */ /* 0x000fe40001fec4ff */
[----:B------:R-:W-:Y:S02]  /*7b00*/  IADD3 RZ, P2, PT, RZ, R51, RZ ;  /* 0x00000033ffff7210 */ /* 0x000fe40007f5e0ff */
[----:B------:R-:W-:Y:S02]  /*7b10*/  LOP3.LUT R48, R48, 0x1, RZ, 0xc0, !PT ;  /* 0x0000000130307812 */ /* 0x000fe400078ec0ff */
[----:B------:R-:W-:Y:S02]  /*7b20*/  IADD3 RZ, P3, PT, RZ, R40, RZ ;  /* 0x00000028ffff7210 */ /* 0x000fe40007f7e0ff */
[----:B------:R-:W-:Y:S02]  /*7b30*/  LOP3.LUT R33, R45, 0x97816a91, RZ, 0xc0, !PT ;  /* 0x97816a912d217812 */ /* 0x000fe400078ec0ff */
[----:B------:R-:W-:-:S02]  /*7b40*/  SHF.R.S32.HI R53, RZ, 0x1f, R46 ;  /* 0x0000001fff357819 */ /* 0x000fc4000001142e */
[----:B------:R-:W-:Y:S02]  /*7b50*/  IADD3.X R37, PT, PT, R48, R37, R37, P3, P2 ;  /* 0x0000002530257210 */ /* 0x000fe40001fe4425 */
[----:B------:R-:W-:Y:S02]  /*7b60*/  IADD3 R33, P2, P3, R22, R33, R19 ;  /* 0x0000002116217210 */ /* 0x000fe40007b5e013 */
[----:B------:R-:W-:Y:S01]  /*7b70*/  IADD3 R44, P5, P4, R44, -0x3c208c16, R53 ;  /* 0xc3df73ea2c2c7810 */ /* 0x000fe20007cbe035 */
[----:B------:R-:W-:Y:S01]  /*7b80*/  IMAD R53, R25, R27, RZ ;  /* 0x0000001b19357224 */ /* 0x000fe200078e02ff */
[----:B------:R-:W-:Y:S02]  /*7b90*/  SHF.R.S32.HI R19, RZ, 0x1f, R46 ;  /* 0x0000001fff137819 */ /* 0x000fe4000001142e */
[----:B------:R-:W-:Y:S02]  /*7ba0*/  SHF.R.U64 R24, R24, 0x1f, R14 ;  /* 0x0000001f18187819 */ /* 0x000fe4000000120e */
[----:B------:R-:W-:-:S02]  /*7bb0*/  LOP3.LUT R46, R45, 0x8181585d, RZ, 0xc0, !PT ;  /* 0x8181585d2d2e7812 */ /* 0x000fc400078ec0ff */
[----:B------:R-:W-:Y:S02]  /*7bc0*/  IADD3.X R15, PT, PT, RZ, RZ, RZ, P2, P3 ;  /* 0x000000ffff0f7210 */ /* 0x000fe400017e64ff */
[----:B------:R-:W-:Y:S02]  /*7bd0*/  LOP3.LUT R47, R47, 0x1, R52, 0xf8, !PT ;  /* 0x000000012f2f7812 */ /* 0x000fe400078ef834 */
[----:B------:R-:W-:Y:S02]  /*7be0*/  SHF.R.S32.HI R14, RZ, 0x1f, R41 ;  /* 0x0000001fff0e7819 */ /* 0x000fe40000011429 */
[----:B------:R-:W-:Y:S02]  /*7bf0*/  IADD3 R22, P6, PT, R36, -0x278302b9, RZ ;  /* 0xd87cfd4724167810 */ /* 0x000fe40007fde0ff */
[----:B------:R-:W-:Y:S02]  /*7c00*/  IADD3.X R19, PT, PT, RZ, -0x1, R19, P5, P4 ;  /* 0xffffffffff137810 */ /* 0x000fe40002fe8413 */
[----:B------:R-:W-:-:S02]  /*7c10*/  IADD3 R36, P4, P5, R15, R46, R13 ;  /* 0x0000002e0f247210 */ /* 0x000fc40007d9e00d */
[----:B------:R-:W-:Y:S02]  /*7c20*/  IADD3 R14, P2, P3, R14, 0x7e7ea7a3, R47 ;  /* 0x7e7ea7a30e0e7810 */ /* 0x000fe40007b5e02f */
[----:B------:R-:W-:Y:S01]  /*7c30*/  SHF.R.S32.HI R46, RZ, 0x1f, R41 ;  /* 0x0000001fff2e7819 */ /* 0x000fe20000011429 */
[----:B------:R-:W-:Y:S01]  /*7c40*/  IMAD.X R41, RZ, RZ, RZ, P6 ;  /* 0x000000ffff297224 */ /* 0x000fe200030e06ff */
[----:B------:R-:W-:Y:S02]  /*7c50*/  SHF.R.S32.HI R48, RZ, 0x1f, R19 ;  /* 0x0000001fff307819 */ /* 0x000fe40000011413 */
[----:B------:R-:W-:Y:S02]  /*7c60*/  IADD3.X R46, PT, PT, R46, -0x1, RZ, P2, P3 ;  /* 0xffffffff2e2e7810 */ /* 0x000fe400017e64ff */
[----:B------:R-:W-:Y:S02]  /*7c70*/  IADD3 R23, P3, P2, R23, -0x6871ca8d, R48 ;  /* 0x978e357317177810 */ /* 0x000fe40007a7e030 */
[----:B------:R-:W-:-:S02]  /*7c80*/  IADD3.X R15, PT, PT, RZ, RZ, RZ, P4, P5 ;  /* 0x000000ffff0f7210 */ /* 0x000fc400027ea4ff */
[----:B------:R-:W-:Y:S02]  /*7c90*/  IADD3 R13, P4, P5, R41, 0x3c208c16, R44 ;  /* 0x3c208c16290d7810 */ /* 0x000fe40007d9e02c */
[----:B------:R-:W-:Y:S02]  /*7ca0*/  LOP3.LUT R48, R29, 0x1, R24, 0xf8, !PT ;  /* 0x000000011d307812 */ /* 0x000fe400078ef818 */
[----:B------:R-:W-:Y:S01]  /*7cb0*/  LOP3.LUT R24, R45, 0xb85045b6, RZ, 0xc0, !PT ;  /* 0xb85045b62d187812 */ /* 0x000fe200078ec0ff */
[----:B------:R-:W-:Y:S01]  /*7cc0*/  IMAD.SHL.U32 R29, R13, 0x2, RZ ;  /* 0x000000020d1d7824 */ /* 0x000fe200078e00ff */
[----:B------:R-:W-:Y:S02]  /*7cd0*/  IADD3.X R44, PT, PT, RZ, RZ, RZ, P4, P5 ;  /* 0x000000ffff2c7210 */ /* 0x000fe400027ea4ff */
[C---:B------:R-:W-:Y:S02]  /*7ce0*/  SHF.R.U64 R50, R22.reuse, 0x1f, R41 ;  /* 0x0000001f16327819 */ /* 0x040fe40000001229 */
[----:B------:R-:W-:Y:S01]  /*7cf0*/  IADD3 R15, P4, P5, R15, R24, R43 ;  /* 0x000000180f0f7210 */ /* 0x000fe20007d9e02b */
[----:B------:R-:W-:Y:S01]  /*7d00*/  IMAD.SHL.U32 R43, R22, 0x2, RZ ;  /* 0x00000002162b7824 */ /* 0x000fe200078e00ff */
[----:B------:R-:W-:-:S02]  /*7d10*/  SHF.R.S32.HI R41, RZ, 0x1f, R46 ;  /* 0x0000001fff297819 */ /* 0x000fc4000001142e */
[----:B------:R-:W-:Y:S02]  /*7d20*/  IADD3.X R24, PT, PT, RZ, RZ, RZ, P4, P5 ;  /* 0x000000ffff187210 */ /* 0x000fe400027ea4ff */
[----:B------:R-:W-:Y:S02]  /*7d30*/  IADD3 R22, P4, P5, R48, 0x47afba4a, R41 ;  /* 0x47afba4a30167810 */ /* 0x000fe40007d9e029 */
[----:B------:R-:W-:Y:S02]  /*7d40*/  SHF.R.S32.HI R46, RZ, 0x1f, R46 ;  /* 0x0000001fff2e7819 */ /* 0x000fe4000001142e */
[----:B------:R-:W-:Y:S02]  /*7d50*/  LOP3.LUT R41, R45, 0xe131a029, RZ, 0xc0, !PT ;  /* 0xe131a0292d297812 */ /* 0x000fe400078ec0ff */
[----:B------:R-:W-:Y:S02]  /*7d60*/  LOP3.LUT R43, R43, 0xfffffffe, RZ, 0xc0, !PT ;  /* 0xfffffffe2b2b7812 */ /* 0x000fe400078ec0ff */
[----:B------:R-:W-:-:S02]  /*7d70*/  IADD3.X R46, PT, PT, RZ, -0x1, R46, P4, P5 ;  /* 0xffffffffff2e7810 */ /* 0x000fc400027ea42e */
[----:B------:R-:W-:Y:S02]  /*7d80*/  SHF.R.S32.HI R48, RZ, 0x1f, R19 ;  /* 0x0000001fff307819 */ /* 0x000fe40000011413 */
[----:B------:R-:W-:Y:S02]  /*7d90*/  IADD3 R24, P5, P6, R24, R41, R18 ;  /* 0x0000002918187210 */ /* 0x000fe40007ebe012 */
[----:B------:R-:W-:Y:S02]  /*7da0*/  IADD3 R18, P4, PT, R43, 0x278302b9, RZ ;  /* 0x278302b92b127810 */ /* 0x000fe40007f9e0ff */
[----:B------:R-:W-:Y:S02]  /*7db0*/  IADD3.X R48, PT, PT, RZ, -0x1, R48, P3, P2 ;  /* 0xffffffffff307810 */ /* 0x000fe40001fe4430 */
[----:B------:R-:W-:Y:S02]  /*7dc0*/  IADD3.X R19, PT, PT, RZ, RZ, RZ, P5, P6 ;  /* 0x000000ffff137210 */ /* 0x000fe40002fec4ff */
[----:B------:R-:W-:-:S02]  /*7dd0*/  LOP3.LUT R45, R45, 0x30644e72, RZ, 0xc0, !PT ;  /* 0x30644e722d2d7812 */ /* 0x000fc400078ec0ff */
[----:B------:R-:W-:Y:S02]  /*7de0*/  IADD3 RZ, P2, P5, R24, RZ, RZ ;  /* 0x000000ff18ff7210 */ /* 0x000fe40007d5e0ff */
[----:B------:R-:W-:Y:S01]  /*7df0*/  SHF.R.U64 R43, R13, 0x1f, R44 ;  /* 0x0000001f0d2b7819 */ /* 0x000fe2000000122c */
[----:B------:R-:W-:Y:S01]  /*7e00*/  IMAD.X R13, RZ, RZ, -0x1, P4 ;  /* 0xffffffffff0d7424 */ /* 0x000fe200020e06ff */
[----:B------:R-:W-:Y:S02]  /*7e10*/  SHF.R.S32.HI R41, RZ, 0x1f, R46 ;  /* 0x0000001fff297819 */ /* 0x000fe4000001142e */
[----:B------:R-:W-:Y:S02]  /*7e20*/  IADD3 R47, P3, P6, R23, 0x6871ca8d, R44 ;  /* 0x6871ca8d172f7810 */ /* 0x000fe40007e7e02c */
[----:B------:R-:W-:Y:S02]  /*7e30*/  SHF.R.S32.HI R49, RZ, 0x1f, R48 ;  /* 0x0000001fff317819 */ /* 0x000fe40000011430 */
[----:B------:R-:W-:Y:S01]  /*7e40*/  IADD3.X R23, PT, PT, R19, R45, R30, P2, P5 ;  /* 0x0000002d13177210 */ /* 0x000fe200017ea41e */
[----:B------:R-:W-:Y:S01]  /*7e50*/  IMAD.SHL.U32 R44, R47, 0x2, RZ ;  /* 0x000000022f2c7824 */ /* 0x000fe200078e00ff */
[----:B------:R-:W-:-:S02]  /*7e60*/  SHF.R.S32.HI R30, RZ, 0x1f, R46 ;  /* 0x0000001fff1e7819 */ /* 0x000fc4000001142e */
[----:B------:R-:W-:Y:S02]  /*7e70*/  IADD3 R19, P2, P5, R40, 0x1ece5fd7, R41 ;  /* 0x1ece5fd728137810 */ /* 0x000fe40007d5e029 */
[----:B------:R-:W-:Y:S02]  /*7e80*/  IADD3.X R46, PT, PT, RZ, RZ, RZ, P3, P6 ;  /* 0x000000ffff2e7210 */ /* 0x000fe40001fec4ff */
[----:B------:R-:W-:Y:S02]  /*7e90*/  LOP3.LUT R29, R29, 0x1, R50, 0xf8, !PT ;  /* 0x000000011d1d7812 */ /* 0x000fe400078ef832 */
[----:B------:R-:W-:Y:S02]  /*7ea0*/  SHF.R.S32.HI R40, RZ, 0x1f, R13 ;  /* 0x0000001fff287819 */ /* 0x000fe4000001140d */
[----:B------:R-:W-:Y:S02]  /*7eb0*/  IADD3 R49, P3, P4, R28, 0x687e956f, R49 ;  /* 0x687e956f1c317810 */ /* 0x000fe40007c7e031 */
[----:B------:R-:W-:-:S02]  /*7ec0*/  SHF.R.S32.HI R28, RZ, 0x1f, R48 ;  /* 0x0000001fff1c7819 */ /* 0x000fc40000011430 */
[----:B------:R-:W-:Y:S02]  /*7ed0*/  IADD3.X R30, PT, PT, RZ, -0x1, R30, P2, P5 ;  /* 0xffffffffff1e7810 */ /* 0x000fe400017ea41e */
[----:B------:R-:W-:Y:S02]  /*7ee0*/  IADD3 R29, P2, P5, R40, -0x3c208c16, R29 ;  /* 0xc3df73ea281d7810 */ /* 0x000fe40007d5e01d */
[----:B------:R-:W-:Y:S02]  /*7ef0*/  IADD3.X R40, PT, PT, RZ, -0x1, R28, P3, P4 ;  /* 0xffffffffff287810 */ /* 0x000fe40001fe841c */
[----:B------:R-:W-:Y:S02]  /*7f00*/  IADD3 R49, P3, P4, R49, -0x687e956f, R46 ;  /* 0x97816a9131317810 */ /* 0x000fe40007c7e02e */
[----:B------:R-:W-:Y:S02]  /*7f10*/  SHF.R.S32.HI R28, RZ, 0x1f, R30 ;  /* 0x0000001fff1c7819 */ /* 0x000fe4000001141e */
[----:B------:R-:W-:Y:S01]  /*7f20*/  IADD3.X R48, PT, PT, RZ, RZ, RZ, P3, P4 ;  /* 0x000000ffff307210 */ /* 0x000fe20001fe84ff */
[----:B------:R-:W-:Y:S01]  /*7f30*/  IMAD.SHL.U32 R51, R49, 0x2, RZ ;  /* 0x0000000231337824 */ /* 0x000fe200078e00ff */
[----:B------:R-:W-:-:S02]  /*7f40*/  IADD3 R28, P3, P4, R37, -0x30644e72, R28 ;  /* 0xcf9bb18e251c7810 */ /* 0x000fc40007c7e01c */
[----:B------:R-:W-:Y:S02]  /*7f50*/  SHF.R.S32.HI R30, RZ, 0x1f, R30 ;  /* 0x0000001fff1e7819 */ /* 0x000fe4000001141e */
[----:B------:R-:W-:Y:S02]  /*7f60*/  SHF.R.S32.HI R37, RZ, 0x1f, R40 ;  /* 0x0000001fff257819 */ /* 0x000fe40000011428 */
[----:B------:R-:W-:Y:S02]  /*7f70*/  SHF.R.S32.HI R41, RZ, 0x1f, R13 ;  /* 0x0000001fff297819 */ /* 0x000fe4000001140d */
[----:B------:R-:W-:Y:S02]  /*7f80*/  IADD3.X R30, PT, PT, RZ, -0x1, R30, P3, P4 ;  /* 0xffffffffff1e7810 */ /* 0x000fe40001fe841e */
[----:B------:R-:W-:Y:S01]  /*7f90*/  IADD3 R37, P3, P4, R8, 0x7e7ea7a3, R37 ;  /* 0x7e7ea7a308257810 */ /* 0x000fe20007c7e025 */
[----:B------:R-:W-:Y:S01]  /*7fa0*/  IMAD R8, R25, R20, RZ ;  /* 0x0000001419087224 */ /* 0x000fe200078e02ff */
[----:B------:R-:W-:-:S02]  /*7fb0*/  IADD3.X R41, PT, PT, R41, -0x1, RZ, P2, P5 ;  /* 0xffffffff29297810 */ /* 0x000fc400017ea4ff */
[----:B------:R-:W-:Y:S02]  /*7fc0*/  LOP3.LUT R13, R30, 0xd87cfd47, RZ, 0xc0, !PT ;  /* 0xd87cfd471e0d7812 */ /* 0x000fe400078ec0ff */
[----:B------:R-:W-:Y:S02]  /*7fd0*/  SHF.R.U64 R49, R49, 0x1f, R48 ;  /* 0x0000001f31317819 */ /* 0x000fe40000001230 */
[----:B------:R-:W-:Y:S01]  /*7fe0*/  SHF.R.S32.HI R50, RZ, 0x1f, R40 ;  /* 0x0000001fff327819 */ /* 0x000fe20000011428 */
[-C--:B------:R-:W-:Y:S01]  /*7ff0*/  IMAD R40, R25, R11.reuse, RZ ;  /* 0x0000000b19287224 */ /* 0x080fe200078e02ff */
[----:B------:R-:W-:Y:S01]  /*8000*/  IADD3 R48, P2, P5, R37, -0x7e7ea7a3, R48 ;  /* 0x8181585d25307810 */ /* 0x000fe20007d5e030 */
[----:B------:R-:W-:Y:S01]  /*8010*/  IMAD R37, R10, R11, R8 ;  /* 0x0000000b0a257224 */ /* 0x000fe200078e0208 */
[----:B------:R-:W-:Y:S01]  /*8020*/  LOP3.LUT R43, R44, 0x1, R43, 0xf8, !PT ;  /* 0x000000012c2b7812 */ /* 0x000fe200078ef82b */
[C---:B------:R-:W-:Y:S01]  /*8030*/  IMAD R53, R40.reuse, 0xc5e1a99, R53 ;  /* 0x0c5e1a9928357824 */ /* 0x040fe200078e0235 */
[----:B------:R-:W-:Y:S01]  /*8040*/  IADD3 R8, P6, PT, R13, R12, RZ ;  /* 0x0000000c0d087210 */ /* 0x000fe20007fde0ff */
[----:B------:R-:W-:Y:S01]  /*8050*/  IMAD.WIDE.U32 R12, R40, -0x1b799c77, RZ ;  /* 0xe4866389280c7825 */ /* 0x000fe200078e00ff */
[----:B------:R-:W-:-:S02]  /*8060*/  SHF.R.U64 R44, R47, 0x1f, R46 ;  /* 0x0000001f2f2c7819 */ /* 0x000fc4000000122e */
[----:B------:R-:W-:Y:S01]  /*8070*/  IADD3.X R50, PT, PT, RZ, -0x1, R50, P3, P4 ;  /* 0xffffffffff327810 */ /* 0x000fe20001fe8432 */
[----:B------:R-:W-:Y:S01]  /*8080*/  IMAD R45, R37, -0x1b799c77, RZ ;  /* 0xe4866389252d7824 */ /* 0x000fe200078e02ff */
[----:B------:R-:W-:Y:S01]  /*8090*/  LOP3.LUT R51, R51, 0x1, R44, 0xf8, !PT ;  /* 0x0000000133337812 */ /* 0x000fe200078ef82c */
[----:B------:R-:W-:Y:S01]  /*80a0*/  IMAD R12, R10, R34, RZ ;  /* 0x000000220a0c7224 */ /* 0x000fe200078e02ff */
[----:B------:R-:W-:Y:S01]  /*80b0*/  LOP3.LUT R37, R30, 0x3c208c16, RZ, 0xc0, !PT ;  /* 0x3c208c161e257812 */ /* 0x000fe200078ec0ff */
[----:B------:R-:W-:Y:S02]  /*80c0*/  IMAD R47, R25, R26, RZ ;  /* 0x0000001a192f7224 */ /* 0x000fe400078e02ff */
[----:B------:R-:W-:Y:S02]  /*80d0*/  IMAD.X R44, RZ, RZ, RZ, P6 ;  /* 0x000000ffff2c7224 */ /* 0x000fe400030e06ff */
[----:B------:R-:W-:Y:S02]  /*80e0*/  IMAD R45, R40, -0x782df87e, R45 ;  /* 0x87d20782282d7824 */ /* 0x000fe400078e022d */
[----:B------:R-:W-:Y:S01]  /*80f0*/  IMAD R12, R31, R21, R12 ;  /* 0x000000151f0c7224 */ /* 0x000fe200078e020c */
[----:B------:R-:W-:Y:S01]  /*8100*/  IADD3 R37, P3, P4, R44, R37, R42 ;  /* 0x000000252c257210 */ /* 0x000fe20007c7e02a */
[----:B------:R-:W-:Y:S01]  /*8110*/  IMAD R47, R40, -0x7ff8138b, R47 ;  /* 0x8007ec75282f7824 */ /* 0x000fe200078e022f */
[----:B------:R-:W-:Y:S01]  /*8120*/  SHF.R.S32.HI R42, RZ, 0x1f, R41 ;  /* 0x0000001fff2a7819 */ /* 0x000fe20000011429 */
[----:B------:R-:W-:Y:S01]  /*8130*/  IMAD.IADD R45, R13, 0x1, R45 ;  /* 0x000000010d2d7824 */ /* 0x000fe200078e022d */
[----:B------:R-:W-:Y:S01]  /*8140*/  IADD3.X R55, PT, PT, RZ, RZ, RZ, P3, P4 ;  /* 0x000000ffff377210 */ /* 0x000fe20001fe84ff */
[----:B------:R-:W-:-:S02]  /*8150*/  IMAD R13, R33, R9, R12 ;  /* 0x00000009210d7224 */ /* 0x000fc400078e020c */
[C---:B------:R-:W-:Y:S02]  /*8160*/  IMAD R44, R10.reuse, R20, R47 ;  /* 0x000000140a2c7224 */ /* 0x040fe400078e022f */
[----:B------:R-:W-:Y:S02]  /*8170*/  IMAD R53, R10, R26, R53 ;  /* 0x0000001a0a357224 */ /* 0x000fe400078e0235 */
[----:B------:R-:W-:Y:S02]  /*8180*/  IMAD R12, R36, R32, R13 ;  /* 0x00000020240c7224 */ /* 0x000fe400078e020d */
[C---:B------:R-:W-:Y:S02]  /*8190*/  IMAD R46, R31.reuse, R11, R44 ;  /* 0x0000000b1f2e7224 */ /* 0x040fe400078e022c */
[C---:B------:R-:W-:Y:S02]  /*81a0*/  IMAD R52, R31.reuse, R20, R53 ;  /* 0x000000141f347224 */ /* 0x040fe400078e0235 */
[----:B------:R-:W-:-:S02]  /*81b0*/  IMAD R44, R31, R34, RZ ;  /* 0x000000221f2c7224 */ /* 0x000fc400078e02ff */
[----:B------:R-:W-:Y:S02]  /*81c0*/  IMAD R13, R15, R27, R12 ;  /* 0x0000001b0f0d7224 */ /* 0x000fe400078e020c */
[C---:B------:R-:W-:Y:S02]  /*81d0*/  IMAD R52, R33.reuse, R11, R52 ;  /* 0x0000000b21347224 */ /* 0x040fe400078e0234 */
[----:B------:R-:W-:Y:S02]  /*81e0*/  IMAD R44, R33, R21, R44 ;  /* 0x00000015212c7224 */ /* 0x000fe400078e022c */
[C---:B------:R-:W-:Y:S02]  /*81f0*/  IMAD R53, R45.reuse, 0x30644e72, RZ ;  /* 0x30644e722d357824 */ /* 0x040fe400078e02ff */
[----:B------:R-:W-:Y:S02]  /*8200*/  IMAD R13, R24, R26, R13 ;  /* 0x0000001a180d7224 */ /* 0x000fe400078e020d */
[----:B------:R-:W-:-:S02]  /*8210*/  IMAD R52, R45, 0x6871ca8d, R52 ;  /* 0x6871ca8d2d347824 */ /* 0x000fc400078e0234 */
[----:B------:R-:W-:Y:S01]  /*8220*/  IMAD R12, R36, R9, R44 ;  /* 0x00000009240c7224 */ /* 0x000fe200078e022c */
[----:B------:R-:W-:Y:S01]  /*8230*/  LOP3.LUT R44, R53, 0xfffffffe, RZ, 0xc0, !PT ;  /* 0xfffffffe352c7812 */ /* 0x000fe200078ec0ff */
[----:B------:R-:W-:Y:S02]  /*8240*/  IMAD R53, R23, R20, R13 ;  /* 0x0000001417357224 */ /* 0x000fe400078e020d */
[----:B------:R-:W-:Y:S02]  /*8250*/  IMAD R57, R52, -0x1b799c77, RZ ;  /* 0xe486638934397824 */ /* 0x000fe400078e02ff */
[----:B------:R-:W-:Y:S01]  /*8260*/  IMAD R46, R45, 0x3c208c16, R46 ;  /* 0x3c208c162d2e7824 */ /* 0x000fe200078e022e */
[----:B------:R-:W-:Y:S01]  /*8270*/  IADD3 R44, P6, PT, R44, R53, RZ ;  /* 0x000000352c2c7210 */ /* 0x000fe20007fde0ff */
[----:B------:R-:W-:Y:S01]  /*8280*/  IMAD R52, R15, R32, R12 ;  /* 0x000000200f347224 */ /* 0x000fe200078e020c */
[----:B------:R-:W-:Y:S01]  /*8290*/  SHF.R.S32.HI R53, RZ, 0x1f, R41 ;  /* 0x0000001fff357819 */ /* 0x000fe20000011429 */
[----:B------:R-:W-:Y:S01]  /*82a0*/  IMAD R47, R33, R34, RZ ;  /* 0x00000022212f7224 */ /* 0x000fe200078e02ff */
[----:B------:R-:W-:Y:S01]  /*82b0*/  LOP3.LUT R41, R30, 0x6871ca8d, RZ, 0xc0, !PT ;  /* 0x6871ca8d1e297812 */ /* 0x000fe200078ec0ff */
[----:B------:R-:W-:Y:S01]  /*82c0*/  IMAD.WIDE.U32 R12, R46, -0x1b799c77, RZ ;  /* 0xe48663892e0c7825 */ /* 0x000fe200078e00ff */
[----:B------:R-:W-:-:S03]  /*82d0*/  IADD3 R12, P3, P4, R42, -0x6871ca8d, R43 ;  /* 0x978e35732a0c7810 */ /* 0x000fc60007c7e02b */
[----:B------:R-:W-:Y:S01]  /*82e0*/  IMAD R52, R24, R27, R52 ;  /* 0x0000001b18347224 */ /* 0x000fe200078e0234 */
[----:B------:R-:W-:Y:S01]  /*82f0*/  IADD3.X R53, PT, PT, R53, -0x1, RZ, P3, P4 ;  /* 0xffffffff35357810 */ /* 0x000fe20001fe84ff */
[----:B------:R-:W-:Y:S01]  /*8300*/  IMAD R57, R46, -0x782df87e, R57 ;  /* 0x87d207822e397824 */ /* 0x000fe200078e0239 */
[----:B------:R-:W-:Y:S01]  /*8310*/  IADD3 R41, P3, P4, R55, R41, R38 ;  /* 0x0000002937297210 */ /* 0x000fe20007c7e026 */
[----:B------:R-:W-:Y:S01]  /*8320*/  IMAD R42, R36, R21, R47 ;  /* 0x00000015242a7224 */ /* 0x000fe200078e022f */
[----:B------:R-:W-:Y:S01]  /*8330*/  IADD3.X R55, PT, PT, RZ, RZ, RZ, P2, P5 ;  /* 0x000000ffff377210 */ /* 0x000fe200017ea4ff */
[----:B------:R-:W-:Y:S02]  /*8340*/  IMAD R52, R23, R26, R52 ;  /* 0x0000001a17347224 */ /* 0x000fe400078e0234 */
[----:B------:R-:W-:Y:S02]  /*8350*/  IMAD.X R43, RZ, RZ, RZ, P6 ;  /* 0x000000ffff2b7224 */ /* 0x000fe400030e06ff */
[----:B------:R-:W-:Y:S01]  /*8360*/  IMAD.IADD R47, R13, 0x1, R57 ;  /* 0x000000010d2f7824 */ /* 0x000fe200078e0239 */
[----:B------:R-:W-:Y:S01]  /*8370*/  SHF.R.S32.HI R57, RZ, 0x1f, R50 ;  /* 0x0000001fff397819 */ /* 0x000fe20000011432 */
[----:B------:R-:W-:Y:S01]  /*8380*/  IMAD R13, R15, R9, R42 ;  /* 0x000000090f0d7224 */ /* 0x000fe200078e022a */
[----:B------:R-:W-:Y:S01]  /*8390*/  IADD3 R43, P6, PT, R43, R52, RZ ;  /* 0x000000342b2b7210 */ /* 0x000fe20007fde0ff */
[----:B------:R-:W-:-:S02]  /*83a0*/  IMAD R54, R47, 0x30644e72, RZ ;  /* 0x30644e722f367824 */ /* 0x000fc400078e02ff */
[----:B------:R-:W-:Y:S02]  /*83b0*/  IMAD R42, R24, R32, R13 ;  /* 0x00000020182a7224 */ /* 0x000fe400078e020d */
[----:B------:R-:W-:Y:S01]  /*83c0*/  IMAD.X R52, RZ, RZ, RZ, P6 ;  /* 0x000000ffff347224 */ /* 0x000fe200030e06ff */
[----:B------:R-:W-:Y:S01]  /*83d0*/  LOP3.LUT R13, R54, 0xfffffffe, RZ, 0xc0, !PT ;  /* 0xfffffffe360d7812 */ /* 0x000fe200078ec0ff */
[----:B------:R-:W-:Y:S01]  /*83e0*/  IMAD R56, R23, R27, R42 ;  /* 0x0000001b17387224 */ /* 0x000fe200078e022a */
[----:B------:R-:W-:Y:S02]  /*83f0*/  SHF.R.S32.HI R54, RZ, 0x1f, R53 ;  /* 0x0000001fff367819 */ /* 0x000fe40000011435 */
[----:B------:R-:W-:Y:S02]  /*8400*/  IADD3.X R42, PT, PT, RZ, RZ, RZ, P0, P1 ;  /* 0x000000ffff2a7210 */ /* 0x000fe400007e24ff */
[----:B------:R-:W-:Y:S01]  /*8410*/  IADD3 R38, P0, P1, R52, R56, R13 ;  /* 0x0000003834267210 */ /* 0x000fe2000791e00d */
[----:B------:R-:W-:Y:S01]  /*8420*/  IMAD.SHL.U32 R52, R48, 0x2, RZ ;  /* 0x0000000230347824 */ /* 0x000fe200078e00ff */
[----:B------:R-:W-:-:S02]  /*8430*/  IADD3 R13, P2, P6, R54, 0x687e956f, R51 ;  /* 0x687e956f360d7810 */ /* 0x000fc40007e5e033 */
[----:B------:R-:W-:Y:S02]  /*8440*/  IADD3.X R54, PT, PT, RZ, RZ, RZ, P3, P4 ;  /* 0x000000ffff367210 */ /* 0x000fe40001fe84ff */
[----:B------:R-:W-:Y:S01]  /*8450*/  IADD3 R56, P3, P4, R0, 0x47afba4a, R57 ;  /* 0x47afba4a00387810 */ /* 0x000fe20007c7e039 */
[----:B------:R-:W-:Y:S01]  /*8460*/  IMAD R57, R25, R34, RZ ;  /* 0x0000002219397224 */ /* 0x000fe200078e02ff */
[----:B------:R-:W-:Y:S02]  /*8470*/  SHF.R.S32.HI R51, RZ, 0x1f, R50 ;  /* 0x0000001fff337819 */ /* 0x000fe40000011432 */
[----:B------:R-:W-:Y:S01]  /*8480*/  LOP3.LUT R0, R52, 0x1, R49, 0xf8, !PT ;  /* 0x0000000134007812 */ /* 0x000fe200078ef831 */
[----:B------:R-:W-:Y:S01]  /*8490*/  IMAD R57, R40, 0x47b01102, R57 ;  /* 0x47b0110228397824 */ /* 0x000fe200078e0239 */
[----:B------:R-:W-:Y:S02]  /*84a0*/  LOP3.LUT R49, R30, 0x97816a91, RZ, 0xc0, !PT ;  /* 0x97816a911e317812 */ /* 0x000fe400078ec0ff */
[----:B------:R-:W-:-:S02]  /*84b0*/  SHF.R.U64 R50, R48, 0x1f, R55 ;  /* 0x0000001f30327819 */ /* 0x000fc40000001237 */
[----:B------:R-:W-:Y:S02]  /*84c0*/  IADD3.X R52, PT, PT, RZ, -0x1, R51, P3, P4 ;  /* 0xffffffffff347810 */ /* 0x000fe40001fe8433 */
[----:B------:R-:W-:Y:S02]  /*84d0*/  IADD3 R48, P4, P5, R56, -0x47afba4a, R55 ;  /* 0xb85045b638307810 */ /* 0x000fe40007d9e037 */
[----:B------:R-:W-:Y:S02]  /*84e0*/  IADD3.X R51, PT, PT, RZ, RZ, RZ, P0, P1 ;  /* 0x000000ffff337210 */ /* 0x000fe400007e24ff */
[----:B------:R-:W-:Y:S01]  /*84f0*/  IADD3 R39, P0, P1, R54, R49, R39 ;  /* 0x0000003136277210 */ /* 0x000fe2000791e027 */
[----:B------:R-:W-:Y:S01]  /*8500*/  IMAD.SHL.U32 R55, R48, 0x2, RZ ;  /* 0x0000000230377824 */ /* 0x000fe200078e00ff */
[----:B------:R-:W-:Y:S02]  /*8510*/  SHF.R.S32.HI R54, RZ, 0x1f, R52 ;  /* 0x0000001fff367819 */ /* 0x000fe40000011434 */
[----:B------:R-:W-:-:S02]  /*8520*/  SHF.R.S32.HI R49, RZ, 0x1f, R53 ;  /* 0x0000001fff317819 */ /* 0x000fc40000011435 */
[----:B------:R-:W-:Y:S02]  /*8530*/  IADD3.X R53, PT, PT, RZ, RZ, RZ, P4, P5 ;  /* 0x000000ffff357210 */ /* 0x000fe400027ea4ff */
[----:B------:R-:W-:Y:S02]  /*8540*/  IADD3 R54, P4, P5, R35, 0x1ece5fd7, R54 ;  /* 0x1ece5fd723367810 */ /* 0x000fe40007d9e036 */
[----:B------:R-:W-:Y:S02]  /*8550*/  IADD3 RZ, P3, PT, RZ, R35, RZ ;  /* 0x00000023ffff7210 */ /* 0x000fe40007f7e0ff */
[----:B------:R-:W-:Y:S01]  /*8560*/  LOP3.LUT R50, R55, 0x1, R50, 0xf8, !PT ;  /* 0x0000000137327812 */ /* 0x000fe200078ef832 */
[----:B------:R-:W-:Y:S01]  /*8570*/  IMAD R55, R25, R21, RZ ;  /* 0x0000001519377224 */ /* 0x000fe200078e02ff */
[----:B------:R-:W-:Y:S02]  /*8580*/  IADD3.X R49, PT, PT, R49, -0x1, RZ, P2, P6 ;  /* 0xffffffff31317810 */ /* 0x000fe400017ec4ff */
[----:B------:R-:W-:Y:S01]  /*8590*/  SHF.R.U64 R48, R48, 0x1f, R53 ;  /* 0x0000001f30307819 */ /* 0x000fe20000001235 */
[----:B------:R-:W-:Y:S01]  /*85a0*/  IMAD R55, R40, 0xdf490f1, R55 ;  /* 0x0df490f128377824 */ /* 0x000fe200078e0237 */
[----:B------:R-:W-:Y:S01]  /*85b0*/  IADD3 R35, P2, P6, R54, -0x1ece5fd7, R53 ;  /* 0xe131a02936237810 */ /* 0x000fe20007e5e035 */
[----:B------:R-:W-:-:S02]  /*85c0*/  IMAD R53, R25, R32, RZ ;  /* 0x0000002019357224 */ /* 0x000fc400078e02ff */
[----:B------:R-:W-:Y:S02]  /*85d0*/  IMAD R25, R25, R9, RZ ;  /* 0x0000000919197224 */ /* 0x000fe400078e02ff */
[----:B------:R-:W-:Y:S02]  /*85e0*/  IMAD R54, R10, R21, R57 ;  /* 0x000000150a367224 */ /* 0x000fe400078e0239 */
[C---:B------:R-:W-:Y:S02]  /*85f0*/  IMAD R53, R40.reuse, 0x681240c5, R53 ;  /* 0x681240c528357824 */ /* 0x040fe400078e0235 */
[----:B------:R-:W-:Y:S02]  /*8600*/  IMAD R25, R40, 0x432eb066, R25 ;  /* 0x432eb06628197824 */ /* 0x000fe400078e0219 */
[-C--:B------:R-:W-:Y:S02]  /*8610*/  IMAD R55, R10, R9.reuse, R55 ;  /* 0x000000090a377224 */ /* 0x080fe400078e0237 */
[----:B------:R-:W-:-:S02]  /*8620*/  IMAD R56, R31, R9, R54 ;  /* 0x000000091f387224 */ /* 0x000fc400078e0236 */
[CC--:B------:R-:W-:Y:S01]  /*8630*/  IMAD R40, R10.reuse, R27.reuse, R53 ;  /* 0x0000001b0a287224 */ /* 0x0c0fe200078e0235 */
[----:B------:R-:W-:Y:S01]  /*8640*/  SHF.R.S32.HI R53, RZ, 0x1f, R49 ;  /* 0x0000001fff357819 */ /* 0x000fe20000011431 */
[-C--:B------:R-:W-:Y:S01]  /*8650*/  IMAD R10, R10, R32.reuse, R25 ;  /* 0x000000200a0a7224 */ /* 0x080fe200078e0219 */
[----:B------:R-:W-:Y:S01]  /*8660*/  IADD3.X R25, PT, PT, RZ, RZ, RZ, P0, P1 ;  /* 0x000000ffff197210 */ /* 0x000fe200007e24ff */
[-C--:B------:R-:W-:Y:S01]  /*8670*/  IMAD R54, R31, R32.reuse, R55 ;  /* 0x000000201f367224 */ /* 0x080fe200078e0237 */
[----:B------:R-:W-:Y:S01]  /*8680*/  IADD3 R0, P0, P1, R53, 0x7e7ea7a3, R0 ;  /* 0x7e7ea7a335007810 */ /* 0x000fe2000791e000 */
[----:B------:R-:W-:Y:S02]  /*8690*/  IMAD R56, R33, R32, R56 ;  /* 0x0000002021387224 */ /* 0x000fe400078e0238 */
[-C--:B------:R-:W-:Y:S02]  /*86a0*/  IMAD R10, R31, R27.reuse, R10 ;  /* 0x0000001b1f0a7224 */ /* 0x080fe400078e020a */
[----:B------:R-:W-:-:S02]  /*86b0*/  IMAD R54, R33, R27, R54 ;  /* 0x0000001b21367224 */ /* 0x000fc400078e0236 */
[----:B------:R-:W-:Y:S02]  /*86c0*/  IMAD R56, R45, -0x1ece5fd7, R56 ;  /* 0xe131a0292d387824 */ /* 0x000fe400078e0238 */
[-C--:B------:R-:W-:Y:S02]  /*86d0*/  IMAD R10, R33, R26.reuse, R10 ;  /* 0x0000001a210a7224 */ /* 0x080fe400078e020a */
[----:B------:R-:W-:Y:S02]  /*86e0*/  IMAD R53, R45, -0x47afba4a, R54 ;  /* 0xb85045b62d357824 */ /* 0x000fe400078e0236 */
[----:B------:R-:W-:Y:S02]  /*86f0*/  IMAD R55, R36, R27, R56 ;  /* 0x0000001b24377224 */ /* 0x000fe400078e0238 */
[----:B------:R-:W-:Y:S02]  /*8700*/  IMAD R40, R31, R26, R40 ;  /* 0x0000001a1f287224 */ /* 0x000fe400078e0228 */
[----:B------:R-:W-:-:S02]  /*8710*/  IMAD R27, R45, -0x7e7ea7a3, R10 ;  /* 0x8181585d2d1b7824 */ /* 0x000fc400078e020a */
[----:B------:R-:W-:Y:S02]  /*8720*/  IMAD R53, R36, R26, R53 ;  /* 0x0000001a24357224 */ /* 0x000fe400078e0235 */
[----:B------:R-:W-:Y:S02]  /*8730*/  IMAD R55, R46, 0x432eb066, R55 ;  /* 0x432eb0662e377824 */ /* 0x000fe400078e0237 */
[-C--:B------:R-:W-:Y:S02]  /*8740*/  IMAD R40, R33, R20.reuse, R40 ;  /* 0x0000001421287224 */ /* 0x080fe400078e0228 */
[----:B------:R-:W-:Y:S02]  /*8750*/  IMAD R27, R36, R20, R27 ;  /* 0x00000014241b7224 */ /* 0x000fe400078e021b */
[----:B------:R-:W-:Y:S02]  /*8760*/  IMAD R53, R46, 0x681240c5, R53 ;  /* 0x681240c52e357824 */ /* 0x000fe400078e0235 */
[----:B------:R-:W-:-:S02]  /*8770*/  IMAD R55, R15, R26, R55 ;  /* 0x0000001a0f377224 */ /* 0x000fc400078e0237 */
[----:B------:R-:W-:Y:S02]  /*8780*/  IMAD R40, R45, -0x687e956f, R40 ;  /* 0x97816a912d287824 */ /* 0x000fe400078e0228 */
[----:B------:R-:W-:Y:S02]  /*8790*/  IMAD R10, R46, 0xc5e1a99, R27 ;  /* 0x0c5e1a992e0a7824 */ /* 0x000fe400078e021b */
[CC--:B------:R-:W-:Y:S02]  /*87a0*/  IMAD R26, R15.reuse, R20.reuse, R53 ;  /* 0x000000140f1a7224 */ /* 0x0c0fe400078e0235 */
[----:B------:R-:W-:Y:S02]  /*87b0*/  IMAD R20, R24, R20, R55 ;  /* 0x0000001418147224 */ /* 0x000fe400078e0237 */
[-C--:B------:R-:W-:Y:S02]  /*87c0*/  IMAD R27, R36, R11.reuse, R40 ;  /* 0x0000000b241b7224 */ /* 0x080fe400078e0228 */
[----:B------:R-:W-:-:S02]  /*87d0*/  IMAD R10, R15, R11, R10 ;  /* 0x0000000b0f0a7224 */ /* 0x000fc400078e020a */
[-C--:B------:R-:W-:Y:S02]  /*87e0*/  IMAD R54, R23, R11.reuse, R20 ;  /* 0x0000000b17367224 */ /* 0x080fe400078e0214 */
[----:B------:R-:W-:Y:S02]  /*87f0*/  IMAD R20, R46, -0x7ff8138b, R27 ;  /* 0x8007ec752e147824 */ /* 0x000fe400078e021b */
[----:B------:R-:W-:Y:S02]  /*8800*/  IMAD R10, R47, 0x6871ca8d, R10 ;  /* 0x6871ca8d2f0a7824 */ /* 0x000fe400078e020a */
[----:B------:R-:W-:Y:S02]  /*8810*/  IMAD R36, R36, R34, RZ ;  /* 0x0000002224247224 */ /* 0x000fe400078e02ff */
[----:B------:R-:W-:Y:S02]  /*8820*/  IMAD R40, R46, 0xdf490f1, RZ ;  /* 0x0df490f12e287824 */ /* 0x000fe400078e02ff */
[----:B------:R-:W-:-:S02]  /*8830*/  IMAD R26, R24, R11, R26 ;  /* 0x0000000b181a7224 */ /* 0x000fc400078e021a */
[----:B------:R-:W-:Y:S02]  /*8840*/  IMAD R46, R46, 0x47b01102, RZ ;  /* 0x47b011022e2e7824 */ /* 0x000fe400078e02ff */
[----:B------:R-:W-:Y:S02]  /*8850*/  IMAD R20, R47, 0x3c208c16, R20 ;  /* 0x3c208c162f147824 */ /* 0x000fe400078e0214 */
[----:B------:R-:W-:Y:S02]  /*8860*/  IMAD R27, R10, -0x1b799c77, RZ ;  /* 0xe48663890a1b7824 */ /* 0x000fe400078e02ff */
[----:B------:R-:W-:Y:S02]  /*8870*/  IMAD R36, R15, R21, R36 ;  /* 0x000000150f247224 */ /* 0x000fe400078e0224 */
[----:B------:R-:W-:Y:S02]  /*8880*/  IMAD R31, R47, -0x47afba4a, R40 ;  /* 0xb85045b62f1f7824 */ /* 0x000fe400078e0228 */
[----:B------:R-:W-:-:S04]  /*8890*/  IMAD.WIDE.U32 R10, R20, -0x1b799c77, RZ ;  /* 0xe4866389140a7825 */ /* 0x000fc800078e00ff */
[----:B------:R-:W-:Y:S02]  /*88a0*/  IMAD R27, R20, -0x782df87e, R27 ;  /* 0x87d20782141b7824 */ /* 0x000fe400078e021b */
[C---:B------:R-:W-:Y:S02]  /*88b0*/  IMAD R33, R47.reuse, -0x1ece5fd7, R46 ;  /* 0xe131a0292f217824 */ /* 0x040fe400078e022e */
[C---:B------:R-:W-:Y:S02]  /*88c0*/  IMAD R45, R47.reuse, -0x687e956f, R26 ;  /* 0x97816a912f2d7824 */ /* 0x040fe400078e021a */
[----:B------:R-:W-:Y:S02]  /*88d0*/  IMAD R47, R47, -0x7e7ea7a3, R54 ;  /* 0x8181585d2f2f7824 */ /* 0x000fe400078e0236 */
[----:B------:R-:W-:Y:S02]  /*88e0*/  IMAD R36, R24, R9, R36 ;  /* 0x0000000918247224 */ /* 0x000fe400078e0224 */
[----:B------:R-:W-:-:S02]  /*88f0*/  IMAD.IADD R27, R11, 0x1, R27 ;  /* 0x000000010b1b7824 */ /* 0x000fc400078e021b */
[C---:B------:R-:W-:Y:S01]  /*8900*/  IMAD R11, R20.reuse, 0x681240c5, R31 ;  /* 0x681240c5140b7824 */ /* 0x040fe200078e021f */
[----:B------:R-:W-:Y:S01]  /*8910*/  SHF.R.S32.HI R31, RZ, 0x1f, R52 ;  /* 0x0000001fff1f7819 */ /* 0x000fe20000011434 */
[C---:B------:R-:W-:Y:S02]  /*8920*/  IMAD R10, R20.reuse, 0xc5e1a99, R47 ;  /* 0x0c5e1a99140a7824 */ /* 0x040fe400078e022f */
[----:B------:R-:W-:Y:S01]  /*8930*/  IMAD R36, R23, R32, R36 ;  /* 0x0000002017247224 */ /* 0x000fe200078e0224 */
[----:B------:R-:W-:Y:S01]  /*8940*/  IADD3.X R31, PT, PT, RZ, -0x1, R31, P4, P5 ;  /* 0xffffffffff1f7810 */ /* 0x000fe200027ea41f */
[----:B------:R-:W-:Y:S02]  /*8950*/  IMAD R26, R20, -0x7ff8138b, R45 ;  /* 0x8007ec75141a7824 */ /* 0x000fe400078e022d */
[----:B------:R-:W-:Y:S01]  /*8960*/  IMAD R10, R27, 0x6871ca8d, R10 ;  /* 0x6871ca8d1b0a7824 */ /* 0x000fe200078e020a */
[----:B------:R-:W-:Y:S01]  /*8970*/  IADD3 R51, P4, PT, R51, R36, RZ ;  /* 0x0000002433337210 */ /* 0x000fe20007f9e0ff */
[----:B------:R-:W-:Y:S01]  /*8980*/  IMAD R26, R27, 0x3c208c16, R26 ;  /* 0x3c208c161b1a7824 */ /* 0x000fe200078e021a */
[----:B------:R-:W-:Y:S01]  /*8990*/  LOP3.LUT R36, R30, 0x8181585d, RZ, 0xc0, !PT ;  /* 0x8181585d1e247812 */ /* 0x000fe200078ec0ff */
[----:B------:R-:W-:Y:S01]  /*89a0*/  IMAD R45, R10, -0x1b799c77, RZ ;  /* 0xe48663890a2d7824 */ /* 0x000fe200078e02ff */
[----:B------:R-:W-:Y:S01]  /*89b0*/  LEA.HI.X.SX32 R31, R31, R42, 0x1, P3 ;  /* 0x0000002a1f1f7211 */ /* 0x000fe200018f0eff */
[----:B------:R-:W-:-:S02]  /*89c0*/  IMAD.IADD R44, R44, 0x1, R11 ;  /* 0x000000012c2c7824 */ /* 0x000fc400078e020b */
[----:B------:R-:W-:-:S04]  /*89d0*/  IMAD.WIDE.U32 R10, R26, -0x1b799c77, RZ ;  /* 0xe48663891a0a7825 */ /* 0x000fc800078e00ff */
[----:B------:R-:W-:Y:S01]  /*89e0*/  IMAD.X R32, RZ, RZ, RZ, P4 ;  /* 0x000000ffff207224 */ /* 0x000fe200020e06ff */
[----:B------:R-:W-:Y:S01]  /*89f0*/  IADD3 R14, P4, P5, R25, R36, R14 ;  /* 0x00000024190e7210 */ /* 0x000fe20007d9e00e */
[C---:B------:R-:W-:Y:S02]  /*8a00*/  IMAD R10, R26.reuse, -0x782df87e, R45 ;  /* 0x87d207821a0a7824 */ /* 0x040fe400078e022d */
[----:B------:R-:W-:Y:S02]  /*8a10*/  IMAD R25, R27, -0x687e956f, R44 ;  /* 0x97816a911b197824 */ /* 0x000fe400078e022c */
[----:B------:R-:W-:Y:S02]  /*8a20*/  IMAD R15, R15, R34, RZ ;  /* 0x000000220f0f7224 */ /* 0x000fe400078e02ff */
[----:B------:R-:W-:Y:S02]  /*8a30*/  IMAD.IADD R10, R11, 0x1, R10 ;  /* 0x000000010b0a7824 */ /* 0x000fe400078e020a */
[----:B------:R-:W-:-:S02]  /*8a40*/  IMAD R11, R26, -0x7ff8138b, R25 ;  /* 0x8007ec751a0b7824 */ /* 0x000fc400078e0219 */
[----:B------:R-:W-:Y:S02]  /*8a50*/  IMAD R40, R20, 0x432eb066, R33 ;  /* 0x432eb06614287824 */ /* 0x000fe400078e0221 */
[----:B------:R-:W-:Y:S01]  /*8a60*/  IMAD R36, R24, R21, R15 ;  /* 0x0000001518247224 */ /* 0x000fe200078e020f */
[----:B------:R-:W-:Y:S01]  /*8a70*/  SHF.R.S32.HI R15, RZ, 0x1f, R49 ;  /* 0x0000001fff0f7819 */ /* 0x000fe20000011431 */
[----:B------:R-:W-:Y:S02]  /*8a80*/  IMAD R11, R10, 0x3c208c16, R11 ;  /* 0x3c208c160a0b7824 */ /* 0x000fe400078e020b */
[----:B------:R-:W-:Y:S01]  /*8a90*/  IMAD R40, R27, -0x7e7ea7a3, R40 ;  /* 0x8181585d1b287824 */ /* 0x000fe200078e0228 */
[----:B------:R-:W-:Y:S01]  /*8aa0*/  IADD3.X R15, PT, PT, R15, -0x1, RZ, P0, P1 ;  /* 0xffffffff0f0f7810 */ /* 0x000fe200007e24ff */
[----:B------:R-:W-:Y:S01]  /*8ab0*/  IMAD R36, R23, R9, R36 ;  /* 0x0000000917247224 */ /* 0x000fe200078e0224 */
[----:B------:R-:W-:Y:S01]  /*8ac0*/  IADD3.X R9, PT, PT, RZ, RZ, RZ, P4, P5 ;  /* 0x000000ffff097210 */ /* 0x000fe200027ea4ff */
[----:B------:R-:W-:Y:S01]  /*8ad0*/  IMAD R25, R27, 0x30644e72, RZ ;  /* 0x30644e721b197824 */ /* 0x000fe200078e02ff */
[----:B------:R-:W-:Y:S01]  /*8ae0*/  IADD3 R33, P5, PT, R11, 0x278302b9, RZ ;  /* 0x278302b90b217810 */ /* 0x000fe20007fbe0ff */
[----:B------:R-:W-:Y:S01]  /*8af0*/  IMAD.IADD R43, R43, 0x1, R40 ;  /* 0x000000012b2b7824 */ /* 0x000fe200078e0228 */
[----:B------:R-:W-:Y:S01]  /*8b00*/  SHF.R.S32.HI R45, RZ, 0x1f, R15 ;  /* 0x0000001fff2d7819 */ /* 0x000fe2000001140f */
[----:B------:R-:W-:Y:S01]  /*8b10*/  IMAD R44, R20, 0xdf490f1, RZ ;  /* 0x0df490f1142c7824 */ /* 0x000fe200078e02ff */
[----:B------:R-:W-:Y:S01]  /*8b20*/  IADD3 R33, P4, PT, R33, -0x278302b9, RZ ;  /* 0xd87cfd4721217810 */ /* 0x000fe20007f9e0ff */
[----:B------:R-:W-:Y:S01]  /*8b30*/  IMAD R43, R26, 0xc5e1a99, R43 ;  /* 0x0c5e1a991a2b7824 */ /* 0x000fe200078e022b */
[----:B------:R-:W-:Y:S01]  /*8b40*/  LOP3.LUT R25, R25, 0xfffffffe, RZ, 0xc0, !PT ;  /* 0xfffffffe19197812 */ /* 0x000fe200078ec0ff */
[----:B------:R-:W-:Y:S01]  /*8b50*/  IMAD.X R40, RZ, RZ, -0x1, P5 ;  /* 0xffffffffff287424 */ /* 0x000fe200028e06ff */
[----:B------:R-:W-:Y:S01]  /*8b60*/  IADD3 R8, P5, PT, R33, -R8, RZ ;  /* 0x8000000821087210 */ /* 0x000fe20007fbe0ff */
[----:B------:R-:W-:Y:S01]  /*8b70*/  IMAD R43, R10, 0x6871ca8d, R43 ;  /* 0x6871ca8d0a2b7824 */ /* 0x000fe200078e022b */
[----:B------:R-:W-:Y:S01]  /*8b80*/  IADD3 R25, P0, P1, R32, R25, R36 ;  /* 0x0000001920197210 */ /* 0x000fe2000791e024 */
[----:B------:R-:W-:Y:S01]  /*8b90*/  IMAD.X R33, RZ, RZ, RZ, P4 ;  /* 0x000000ffff217224 */ /* 0x000fe200020e06ff */
[--C-:B------:R-:W-:Y:S01]  /*8ba0*/  SHF.R.S32.HI R36, RZ, 0x1f, R40.reuse ;  /* 0x0000001fff247819 */ /* 0x100fe20000011428 */
[----:B------:R-:W-:Y:S01]  /*8bb0*/  IMAD.X R32, RZ, RZ, -0x1, P5 ;  /* 0xffffffffff207424 */ /* 0x000fe200028e06ff */
[----:B------:R-:W-:Y:S01]  /*8bc0*/  SHF.R.S32.HI R40, RZ, 0x1f, R40 ;  /* 0x0000001fff287819 */ /* 0x000fe20000011428 */
[----:B------:R-:W-:Y:S01]  /*8bd0*/  IMAD R42, R20, 0x47b01102, RZ ;  /* 0x47b01102142a7824 */ /* 0x000fe200078e02ff */
[----:B------:R-:W-:Y:S01]  /*8be0*/  IADD3 R36, P4, P5, R43, -0x3c208c16, R36 ;  /* 0xc3df73ea2b247810 */ /* 0x000fe20007d9e024 */
[----:B------:R-:W-:Y:S01]  /*8bf0*/  IMAD R43, R27, -0x47afba4a, R44 ;  /* 0xb85045b61b2b7824 */ /* 0x000fe200078e022c */
[----:B------:R-:W-:-:S02]  /*8c00*/  IADD3.X R11, PT, PT, RZ, RZ, RZ, P0, P1 ;  /* 0x000000ffff0b7210 */ /* 0x000fc400007e24ff */
[----:B------:R-:W-:Y:S01]  /*8c10*/  IADD3.X R40, PT, PT, RZ, -0x1, R40, P4, P5 ;  /* 0xffffffffff287810 */ /* 0x000fe200027ea428 */
[----:B------:R-:W-:Y:S01]  /*8c20*/  IMAD R43, R26, 0x681240c5, R43 ;  /* 0x681240c51a2b7824 */ /* 0x000fe200078e022b */
[----:B------:R-:W-:Y:S02]  /*8c30*/  IADD3 R33, P3, P4, R33, 0x3c208c16, R36 ;  /* 0x3c208c1621217810 */ /* 0x000fe40007c7e024 */
[----:B------:R-:W-:Y:S01]  /*8c40*/  SHF.R.S32.HI R20, RZ, 0x1f, R32 ;  /* 0x0000001fff147819 */ /* 0x000fe20000011420 */
[----:B------:R-:W-:Y:S01]  /*8c50*/  IMAD.IADD R43, R38, 0x1, R43 ;  /* 0x00000001262b7824 */ /* 0x000fe200078e022b */
[----:B------:R-:W-:Y:S01]  /*8c60*/  IADD3 R50, P0, P1, R45, 0x47afba4a, R50 ;  /* 0x47afba4a2d327810 */ /* 0x000fe2000791e032 */
[----:B------:R-:W-:Y:S01]  /*8c70*/  IMAD R45, R27, -0x1ece5fd7, R42 ;  /* 0xe131a0291b2d7824 */ /* 0x000fe200078e022a */
[----:B------:R-:W-:Y:S01]  /*8c80*/  IADD3.X R27, PT, PT, RZ, RZ, RZ, P3, P4 ;  /* 0x000000ffff1b7210 */ /* 0x000fe20001fe84ff */
[----:B------:R-:W-:Y:S01]  /*8c90*/  IMAD R43, R10, -0x687e956f, R43 ;  /* 0x97816a910a2b7824 */ /* 0x000fe200078e022b */
[----:B------:R-:W-:Y:S01]  /*8ca0*/  IADD3 R37, P3, P4, R33, R20, -R37 ;  /* 0x0000001421257210 */ /* 0x000fe20007c7e825 */
[----:B------:R-:W-:Y:S01]  /*8cb0*/  IMAD R20, R26, 0x432eb066, R45 ;  /* 0x432eb0661a147824 */ /* 0x000fe200078e022d */
[----:B------:R-:W-:-:S02]  /*8cc0*/  SHF.R.S32.HI R33, RZ, 0x1f, R32 ;  /* 0x0000001fff217819 */ /* 0x000fc40000011420 */
[----:B------:R-:W-:Y:S01]  /*8cd0*/  SHF.R.S32.HI R32, RZ, 0x1f, R40 ;  /* 0x0000001fff207819 */ /* 0x000fe20000011428 */
[----:B------:R-:W-:Y:S01]  /*8ce0*/  IMAD.IADD R51, R51, 0x1, R20 ;  /* 0x0000000133337824 */ /* 0x000fe200078e0214 */
[----:B------:R-:W-:Y:S02]  /*8cf0*/  IADD3 R36, P5, PT, RZ, R35, RZ ;  /* 0x00000023ff247210 */ /* 0x000fe40007fbe0ff */
[----:B------:R-:W-:Y:S02]  /*8d00*/  IADD3.X R38, PT, PT, RZ, RZ, RZ, P2, P6 ;  /* 0x000000ffff267210 */ /* 0x000fe400017ec4ff */
[----:B------:R-:W-:Y:S02]  /*8d10*/  IADD3.X R33, PT, PT, RZ, -0x1, R33, P3, P4 ;  /* 0xffffffffff217810 */ /* 0x000fe40001fe8421 */
[----:B------:R-:W-:Y:S01]  /*8d20*/  IADD3 R32, P3, P4, R43, -0x6871ca8d, R32 ;  /* 0x978e35732b207810 */ /* 0x000fe20007c7e020 */
[----:B------:R-:W-:Y:S01]  /*8d30*/  IMAD.X R20, R31, 0x1, R38, P5 ;  /* 0x000000011f147824 */ /* 0x000fe200028e0626 */
[----:B------:R-:W-:Y:S01]  /*8d40*/  IADD3 RZ, P2, PT, RZ, R36, RZ ;  /* 0x00000024ffff7210 */ /* 0x000fe20007f5e0ff */
[----:B------:R-:W-:Y:S01]  /*8d50*/  IMAD.SHL.U32 R43, R35, 0x2, RZ ;  /* 0x00000002232b7824 */ /* 0x000fe200078e00ff */
[----:B------:R-:W-:-:S02]  /*8d60*/  SHF.R.S32.HI R36, RZ, 0x1f, R40 ;  /* 0x0000001fff247819 */ /* 0x000fc40000011428 */
[----:B------:R-:W-:Y:S02]  /*8d70*/  IADD3 R31, P6, P5, R32, 0x6871ca8d, R27 ;  /* 0x6871ca8d201f7810 */ /* 0x000fe40007dde01b */
[----:B------:R-:W-:Y:S02]  /*8d80*/  SHF.R.S32.HI R32, RZ, 0x1f, R33 ;  /* 0x0000001fff207819 */ /* 0x000fe40000011421 */
[----:B------:R-:W-:Y:S02]  /*8d90*/  IADD3.X R36, PT, PT, RZ, -0x1, R36, P3, P4 ;  /* 0xffffffffff247810 */ /* 0x000fe40001fe8424 */
[----:B------:R-:W-:Y:S01]  /*8da0*/  SHF.L.U64.HI R27, R35, 0x1, R38 ;  /* 0x00000001231b7819 */ /* 0x000fe20000010226 */
[----:B------:R-:W-:Y:S01]  /*8db0*/  IMAD R38, R10, -0x7e7ea7a3, R51 ;  /* 0x8181585d0a267824 */ /* 0x000fe200078e0233 */
[----:B------:R-:W-:Y:S02]  /*8dc0*/  IADD3 R41, P4, P3, R31, R32, -R41 ;  /* 0x000000201f297210 */ /* 0x000fe40007b9e829 */
[----:B------:R-:W-:-:S02]  /*8dd0*/  SHF.R.S32.HI R35, RZ, 0x1f, R36 ;  /* 0x0000001fff237819 */ /* 0x000fc40000011424 */
[----:B------:R-:W-:Y:S02]  /*8de0*/  SHF.R.S32.HI R31, RZ, 0x1f, R33 ;  /* 0x0000001fff1f7819 */ /* 0x000fe40000011421 */
[----:B------:R-:W-:Y:S02]  /*8df0*/  IADD3.X R32, PT, PT, RZ, RZ, RZ, P6, P5 ;  /* 0x000000ffff207210 */ /* 0x000fe400037ea4ff */
[----:B------:R-:W-:Y:S02]  /*8e00*/  IADD3 R33, P6, P5, R38, 0x687e956f, R35 ;  /* 0x687e956f26217810 */ /* 0x000fe40007dde023 */
[----:B------:R-:W-:Y:S02]  /*8e10*/  IADD3.X R31, PT, PT, RZ, -0x1, R31, P4, P3 ;  /* 0xffffffffff1f7810 */ /* 0x000fe400027e641f */
[----:B------:R-:W-:Y:S01]  /*8e20*/  SHF.R.S32.HI R35, RZ, 0x1f, R36 ;  /* 0x0000001fff237819 */ /* 0x000fe20000011424 */
[----:B------:R-:W-:Y:S01]  /*8e30*/  IMAD R36, R24, R34, RZ ;  /* 0x0000002218247224 */ /* 0x000fe200078e02ff */
[----:B------:R-:W-:Y:S01]  /*8e40*/  IADD3 R32, P4, P3, R33, -0x687e956f, R32 ;  /* 0x97816a9121207810 */ /* 0x000fe20007b9e020 */
[----:B------:R-:W-:Y:S01]  /*8e50*/  IMAD R33, R26, 0xdf490f1, R25 ;  /* 0x0df490f11a217824 */ /* 0x000fe200078e0219 */
[----:B------:R-:W-:Y:S01]  /*8e60*/  SHF.R.S32.HI R24, RZ, 0x1f, R31 ;  /* 0x0000001fff187819 */ /* 0x000fe2000001141f */
[C---:B------:R-:W-:Y:S01]  /*8e70*/  IMAD R36, R23.reuse, R21, R36 ;  /* 0x0000001517247224 */ /* 0x040fe200078e0224 */
[----:B------:R-:W-:Y:S01]  /*8e80*/  IADD3.X R25, PT, PT, RZ, -0x1, R35, P6, P5 ;  /* 0xffffffffff197810 */ /* 0x000fe200037ea423 */
[----:B------:R-:W-:Y:S01]  /*8e90*/  IMAD R38, R10, -0x47afba4a, R33 ;  /* 0xb85045b60a267824 */ /* 0x000fe200078e0221 */
[----:B------:R-:W-:Y:S01]  /*8ea0*/  IADD3 R39, P6, P5, R32, R24, -R39 ;  /* 0x0000001820277210 */ /* 0x000fe20007dde827 */
[----:B------:R-:W-:Y:S01]  /*8eb0*/  IMAD R34, R23, R34, RZ ;  /* 0x0000002217227224 */ /* 0x000fe200078e02ff */
[----:B------:R-:W-:-:S02]  /*8ec0*/  SHF.R.S32.HI R32, RZ, 0x1f, R15 ;  /* 0x0000001fff207819 */ /* 0x000fc4000001140f */
[----:B------:R-:W-:Y:S02]  /*8ed0*/  SHF.R.S32.HI R21, RZ, 0x1f, R25 ;  /* 0x0000001fff157819 */ /* 0x000fe40000011419 */
[----:B------:R-:W-:Y:S02]  /*8ee0*/  SHF.R.S32.HI R15, RZ, 0x1f, R31 ;  /* 0x0000001fff0f7819 */ /* 0x000fe4000001141f */
[----:B------:R-:W-:Y:S02]  /*8ef0*/  IADD3.X R24, PT, PT, RZ, RZ, RZ, P4, P3 ;  /* 0x000000ffff187210 */ /* 0x000fe400027e64ff */
[----:B------:R-:W-:Y:S02]  /*8f00*/  IADD3.X R32, PT, PT, R32, -0x1, RZ, P0, P1 ;  /* 0xffffffff20207810 */ /* 0x000fe400007e24ff */
[----:B------:R-:W-:Y:S02]  /*8f10*/  IADD3 R21, P4, P3, R38, 0x7e7ea7a3, R21 ;  /* 0x7e7ea7a326157810 */ /* 0x000fe40007b9e015 */
[----:B------:R-:W-:-:S02]  /*8f20*/  IADD3 R33, P0, PT, R11, R36, RZ ;  /* 0x000000240b217210 */ /* 0x000fc40007f1e0ff */
[----:B------:R-:W-:Y:S02]  /*8f30*/  LOP3.LUT R43, R43, 0xfffffffe, RZ, 0xc0, !PT ;  /* 0xfffffffe2b2b7812 */ /* 0x000fe400078ec0ff */
[----:B------:R-:W-:Y:S01]  /*8f40*/  IADD3.X R15, PT, PT, RZ, -0x1, R15, P6, P5 ;  /* 0xffffffffff0f7810 */ /* 0x000fe200037ea40f */
[----:B------:R-:W-:Y:S01]  /*8f50*/  IMAD R33, R26, 0x47b01102, R33 ;  /* 0x47b011021a217824 */ /* 0x000fe200078e0221 */
[----:B------:R-:W-:Y:S02]  /*8f60*/  SHF.R.S32.HI R31, RZ, 0x1f, R25 ;  /* 0x0000001fff1f7819 */ /* 0x000fe40000011419 */
[----:B------:R-:W-:Y:S01]  /*8f70*/  IADD3 R24, P5, P6, R21, -0x7e7ea7a3, R24 ;  /* 0x8181585d15187810 */ /* 0x000fe20007ebe018 */
[----:B------:R-:W-:Y:S01]  /*8f80*/  IMAD R33, R10, -0x1ece5fd7, R33 ;  /* 0xe131a0290a217824 */ /* 0x000fe200078e0221 */
[----:B------:R-:W-:Y:S02]  /*8f90*/  LOP3.LUT R48, R43, 0x1, R48, 0xf8, !PT ;  /* 0x000000012b307812 */ /* 0x000fe400078ef830 */
[----:B------:R-:W-:-:S02]  /*8fa0*/  SHF.R.S32.HI R11, RZ, 0x1f, R15 ;  /* 0x0000001fff0b7819 */ /* 0x000fc4000001140f */
[----:B------:R-:W-:Y:S02]  /*8fb0*/  IADD3.X R31, PT, PT, RZ, -0x1, R31, P4, P3 ;  /* 0xffffffffff1f7810 */ /* 0x000fe400027e641f */
[----:B------:R-:W-:Y:S02]  /*8fc0*/  IADD3.X R25, PT, PT, RZ, RZ, RZ, P5, P6 ;  /* 0x000000ffff197210 */ /* 0x000fe40002fec4ff */
[----:B------:R-:W-:Y:S02]  /*8fd0*/  SHF.R.S32.HI R21, RZ, 0x1f, R32 ;  /* 0x0000001fff157819 */ /* 0x000fe40000011420 */
[----:B------:R-:W-:Y:S02]  /*8fe0*/  IADD3 RZ, P1, PT, RZ, R48, RZ ;  /* 0x00000030ffff7210 */ /* 0x000fe40007f3e0ff */
[----:B------:R-:W-:Y:S02]  /*8ff0*/  IADD3 R24, P5, P6, R24, R11, -R14 ;  /* 0x0000000b18187210 */ /* 0x000fe40007ebe80e */
[----:B------:R-:W-:-:S02]  /*9000*/  LOP3.LUT R27, R27, 0x1, RZ, 0xc0, !PT ;  /* 0x000000011b1b7812 */ /* 0x000fc400078ec0ff */
[----:B------:R-:W-:Y:S02]  /*9010*/  SHF.R.S32.HI R11, RZ, 0x1f, R15 ;  /* 0x0000001fff0b7819 */ /* 0x000fe4000001140f */
[----:B------:R-:W-:Y:S02]  /*9020*/  SHF.R.S32.HI R14, RZ, 0x1f, R31 ;  /* 0x0000001fff0e7819 */ /* 0x000fe4000001141f */
[----:B------:R-:W-:Y:S02]  /*9030*/  LOP3.LUT R15, R30, 0xb85045b6, RZ, 0xc0, !PT ;  /* 0xb85045b61e0f7812 */ /* 0x000fe400078ec0ff */
[----:B------:R-:W-:Y:S02]  /*9040*/  IADD3 R21, P3, P4, R21, 0x1ece5fd7, R48 ;  /* 0x1ece5fd715157810 */ /* 0x000fe40007c7e030 */
[----:B------:R-:W-:Y:S01]  /*9050*/  IADD3.X R20, PT, PT, R27, R20, R20, P1, P2 ;  /* 0x000000141b147210 */ /* 0x000fe20000fe4414 */
[----:B------:R-:W-:Y:S01]  /*9060*/  IMAD R27, R10, 0x30644e72, RZ ;  /* 0x30644e720a1b7824 */ /* 0x000fe200078e02ff */
[----:B------:R-:W-:-:S02]  /*9070*/  SHF.R.S32.HI R26, RZ, 0x1f, R32 ;  /* 0x0000001fff1a7819 */ /* 0x000fc40000011420 */
[----:B------:R-:W-:Y:S02]  /*9080*/  IADD3.X R11, PT, PT, RZ, -0x1, R11, P5, P6 ;  /* 0xffffffffff0b7810 */ /* 0x000fe40002fec40b */
[----:B------:R-:W-:Y:S02]  /*9090*/  IADD3 R14, P2, P1, R33, 0x47afba4a, R14 ;  /* 0x47afba4a210e7810 */ /* 0x000fe4000795e00e */
[----:B------:R-:W-:Y:S02]  /*90a0*/  IADD3 R10, P5, P6, R9, R15, R22 ;  /* 0x0000000f090a7210 */ /* 0x000fe40007ebe016 */
[----:B------:R-:W-:Y:S02]  /*90b0*/  SHF.R.S32.HI R23, RZ, 0x1f, R31 ;  /* 0x0000001fff177819 */ /* 0x000fe4000001141f */
[----:B------:R-:W-:Y:S02]  /*90c0*/  IADD3.X R9, PT, PT, R26, -0x1, RZ, P3, P4 ;  /* 0xffffffff1a097810 */ /* 0x000fe40001fe84ff */
[----:B------:R-:W-:Y:S01]  /*90d0*/  IADD3 R15, P3, P4, R14, -0x47afba4a, R25 ;  /* 0xb85045b60e0f7810 */ /* 0x000fe20007c7e019 */
[----:B------:R-:W-:Y:S01]  /*90e0*/  IMAD.X R25, RZ, RZ, RZ, P0 ;  /* 0x000000ffff197224 */ /* 0x000fe200000e06ff */
[----:B------:R-:W-:-:S02]  /*90f0*/  SHF.R.S32.HI R22, RZ, 0x1f, R11 ;  /* 0x0000001fff167819 */ /* 0x000fc4000001140b */
[----:B------:R-:W-:Y:S02]  /*9100*/  LOP3.LUT R26, R27, 0xfffffffe, RZ, 0xc0, !PT ;  /* 0xfffffffe1b1a7812 */ /* 0x000fe400078ec0ff */
[----:B------:R-:W-:Y:S02]  /*9110*/  IADD3.X R23, PT, PT, RZ, -0x1, R23, P2, P1 ;  /* 0xffffffffff177810 */ /* 0x000fe400017e2417 */
[----:B------:R-:W-:Y:S02]  /*9120*/  IADD3 R22, P2, P1, R15, R22, -R10 ;  /* 0x000000160f167210 */ /* 0x000fe4000795e80a */
[----:B------:R-:W-:Y:S02]  /*9130*/  IADD3.X R27, PT, PT, RZ, RZ, RZ, P5, P6 ;  /* 0x000000ffff1b7210 */ /* 0x000fe40002fec4ff */
[----:B------:R-:W-:Y:S02]  /*9140*/  LOP3.LUT R32, R30, 0xe131a029, RZ, 0xc0, !PT ;  /* 0xe131a0291e207812 */ /* 0x000fe400078ec0ff */
[----:B------:R-:W-:-:S02]  /*9150*/  SHF.R.S32.HI R10, RZ, 0x1f, R11 ;  /* 0x0000001fff0a7819 */ /* 0x000fc4000001140b */
[----:B------:R-:W-:Y:S02]  /*9160*/  IADD3 R26, P0, P5, R25, R26, R34 ;  /* 0x0000001a191a7210 */ /* 0x000fe40007d1e022 */
[----:B------:R-:W-:Y:S02]  /*9170*/  SHF.R.S32.HI R11, RZ, 0x1f, R23 ;  /* 0x0000001fff0b7819 */ /* 0x000fe40000011417 */
[----:B------:R-:W-:Y:S02]  /*9180*/  IADD3.X R14, PT, PT, RZ, RZ, RZ, P3, P4 ;  /* 0x000000ffff0e7210 */ /* 0x000fe40001fe84ff */
[----:B------:R-:W-:Y:S02]  /*9190*/  IADD3 R19, P3, P4, R27, R32, R19 ;  /* 0x000000201b137210 */ /* 0x000fe40007c7e013 */
[----:B------:R-:W-:Y:S02]  /*91a0*/  IADD3.X R10, PT, PT, RZ, -0x1, R10, P2, P1 ;  /* 0xffffffffff0a7810 */ /* 0x000fe400017e240a */
[----:B------:R-:W-:-:S02]  /*91b0*/  IADD3 R11, P2, P1, R26, 0x1ece5fd7, R11 ;  /* 0x1ece5fd71a0b7810 */ /* 0x000fc4000795e00b */
[----:B------:R-:W-:Y:S02]  /*91c0*/  IADD3.X R25, PT, PT, RZ, RZ, RZ, P3, P4 ;  /* 0x000000ffff197210 */ /* 0x000fe40001fe84ff */
[----:B------:R-:W-:Y:S02]  /*91d0*/  IADD3 R14, P4, P3, R11, -0x1ece5fd7, R14 ;  /* 0xe131a0290b0e7810 */ /* 0x000fe40007b9e00e */
[----:B------:R-:W-:Y:S02]  /*91e0*/  SHF.R.S32.HI R11, RZ, 0x1f, R23 ;  /* 0x0000001fff0b7819 */ /* 0x000fe40000011417 */
[----:B------:R-:W-:Y:S02]  /*91f0*/  SHF.R.S32.HI R23, RZ, 0x1f, R10 ;  /* 0x0000001fff177819 */ /* 0x000fe4000001140a */
[----:B------:R-:W-:Y:S02]  /*9200*/  IADD3.X R11, PT, PT, RZ, -0x1, R11, P2, P1 ;  /* 0xffffffffff0b7810 */ /* 0x000fe400017e240b */
[----:B------:R-:W-:-:S02]  /*9210*/  IADD3.X R15, PT, PT, RZ, RZ, RZ, P0, P5 ;  /* 0x000000ffff0f7210 */ /* 0x000fc400007ea4ff */
[----:B------:R-:W-:Y:S02]  /*9220*/  IADD3 R23, P1, P2, R14, R23, -R19 ;  /* 0x000000170e177210 */ /* 0x000fe40007a3e813 */
[----:B------:R-:W-:Y:S02]  /*9230*/  SHF.R.S32.HI R10, RZ, 0x1f, R10 ;  /* 0x0000001fff0a7819 */ /* 0x000fe4000001140a */
[----:B------:R-:W-:Y:S02]  /*9240*/  IADD3 RZ, P0, P5, R19, RZ, RZ ;  /* 0x000000ff13ff7210 */ /* 0x000fe40007d1e0ff */
[----:B------:R-:W-:Y:S02]  /*9250*/  LOP3.LUT R19, R30, 0x30644e72, RZ, 0xc0, !PT ;  /* 0x30644e721e137812 */ /* 0x000fe400078ec0ff */
[----:B------:R-:W-:Y:S02]  /*9260*/  SHF.R.S32.HI R14, RZ, 0x1f, R11 ;  /* 0x0000001fff0e7819 */ /* 0x000fe4000001140b */
[----:B------:R-:W-:-:S02]  /*9270*/  IADD3.X R11, PT, PT, RZ, RZ, RZ, P4, P3 ;  /* 0x000000ffff0b7210 */ /* 0x000fc400027e64ff */
[----:B------:R-:W-:Y:S02]  /*9280*/  IADD3.X R30, PT, PT, RZ, -0x1, R10, P1, P2 ;  /* 0xffffffffff1e7810 */ /* 0x000fe40000fe440a */
[----:B------:R-:W-:Y:S02]  /*9290*/  IADD3.X R10, PT, PT, R25, R19, R28, P0, P5 ;  /* 0x00000013190a7210 */ /* 0x000fe400007ea41c */
[----:B------:R-:W-:Y:S02]  /*92a0*/  SHF.R.S32.HI R25, RZ, 0x1f, R9 ;  /* 0x0000001fff197819 */ /* 0x000fe40000011409 */
[----:B------:R-:W-:Y:S02]  /*92b0*/  IADD3 R11, PT, PT, R11, R14, R15 ;  /* 0x0000000e0b0b7210 */ /* 0x000fe40007ffe00f */
[----:B------:R-:W-:Y:S02]  /*92c0*/  SHF.R.S32.HI R28, RZ, 0x1f, R30 ;  /* 0x0000001fff1c7819 */ /* 0x000fe4000001141e */
[----:B------:R-:W-:-:S02]  /*92d0*/  IADD3 R25, P0, P1, R25, -0x30644e72, R20 ;  /* 0xcf9bb18e19197810 */ /* 0x000fc4000791e014 */
[----:B------:R-:W-:Y:S02]  /*92e0*/  SHF.R.S32.HI R31, RZ, 0x1f, R9 ;  /* 0x0000001fff1f7819 */ /* 0x000fe40000011409 */
[----:B------:R-:W-:Y:S02]  /*92f0*/  IADD3 R28, P2, P3, R11, R28, -R10 ;  /* 0x0000001c0b1c7210 */ /* 0x000fe40007b5e80a */
[----:B------:R-:W-:Y:S02]  /*9300*/  SHF.R.S32.HI R30, RZ, 0x1f, R30 ;  /* 0x0000001fff1e7819 */ /* 0x000fe4000001141e */
[----:B------:R-:W-:Y:S02]  /*9310*/  IADD3.X R31, PT, PT, R31, -0x1, RZ, P0, P1 ;  /* 0xffffffff1f1f7810 */ /* 0x000fe400007e24ff */
[----:B------:R-:W-:Y:S02]  /*9320*/  IADD3.X R30, PT, PT, RZ, -0x1, R30, P2, P3 ;  /* 0xffffffffff1e7810 */ /* 0x000fe400017e641e */
[----:B------:R-:W-:-:S02]  /*9330*/  LOP3.LUT R19, R31, 0xd87cfd47, RZ, 0xc0, !PT ;  /* 0xd87cfd471f137812 */ /* 0x000fc400078ec0ff */
[C---:B------:R-:W-:Y:S02]  /*9340*/  LOP3.LUT R9, R30.reuse, 0xd87cfd47, RZ, 0xc0, !PT ;  /* 0xd87cfd471e097812 */ /* 0x040fe400078ec0ff */
[----:B------:R-:W-:Y:S02]  /*9350*/  IADD3 R18, P0, PT, R19, R18, RZ ;  /* 0x0000001213127210 */ /* 0x000fe40007f1e0ff */
[----:B------:R-:W-:Y:S02]  /*9360*/  IADD3 R8, P1, PT, R9, R8, RZ ;  /* 0x0000000809087210 */ /* 0x000fe40007f3e0ff */
[C---:B------:R-:W-:Y:S01]  /*9370*/  LOP3.LUT R14, R31.reuse, 0x3c208c16, RZ, 0xc0, !PT ;  /* 0x3c208c161f0e7812 */ /* 0x040fe200078ec0ff */
[----:B------:R-:W-:Y:S01]  /*9380*/  IMAD.X R11, RZ, RZ, RZ, P0 ;  /* 0x000000ffff0b7224 */ /* 0x000fe200000e06ff */
[----:B------:R-:W-:Y:S01]  /*9390*/  LOP3.LUT R10, R30, 0x3c208c16, RZ, 0xc0, !PT ;  /* 0x3c208c161e0a7812 */ /* 0x000fe200078ec0ff */
[----:B------:R-:W-:Y:S01]  /*93a0*/  IMAD.X R9, RZ, RZ, RZ, P1 ;  /* 0x000000ffff097224 */ /* 0x000fe200008e06ff */
[----:B------:R-:W-:-:S02]  /*93b0*/  LOP3.LUT R15, R31, 0x6871ca8d, RZ, 0xc0, !PT ;  /* 0x6871ca8d1f0f7812 */ /* 0x000fc400078ec0ff */
[----:B------:R-:W-:Y:S02]  /*93c0*/  IADD3 R19, P0, P1, R11, R14, R29 ;  /* 0x0000000e0b137210 */ /* 0x000fe4000791e01d */
[----:B------:R-:W-:Y:S02]  /*93d0*/  IADD3 R9, P2, P3, R9, R10, R37 ;  /* 0x0000000a09097210 */ /* 0x000fe40007b5e025 */
[----:B------:R-:W-:Y:S02]  /*93e0*/  IADD3.X R14, PT, PT, RZ, RZ, RZ, P0, P1 ;  /* 0x000000ffff0e7210 */ /* 0x000fe400007e24ff */
[----:B------:R-:W-:Y:S02]  /*93f0*/  LOP3.LUT R10, R30, 0x6871ca8d, RZ, 0xc0, !PT ;  /* 0x6871ca8d1e0a7812 */ /* 0x000fe400078ec0ff */
[----:B------:R-:W-:Y:S02]  /*9400*/  IADD3.X R11, PT, PT, RZ, RZ, RZ, P2, P3 ;  /* 0x000000ffff0b7210 */ /* 0x000fe400017e64ff */
[----:B------:R-:W-:-:S02]  /*9410*/  IADD3 R12, P0, P1, R14, R15, R12 ;  /* 0x0000000f0e0c7210 */ /* 0x000fc4000791e00c */
[----:B------:R-:W-:Y:S02]  /*9420*/  IADD3 R10, P2, P3, R11, R10, R41 ;  /* 0x0000000a0b0a7210 */ /* 0x000fe40007b5e029 */
[----:B------:R-:W-:Y:S02]  /*9430*/  LOP3.LUT R14, R31, 0x97816a91, RZ, 0xc0, !PT ;  /* 0x97816a911f0e7812 */ /* 0x000fe400078ec0ff */
[----:B------:R-:W-:Y:S02]  /*9440*/  IADD3.X R15, PT, PT, RZ, RZ, RZ, P0, P1 ;  /* 0x000000ffff0f7210 */ /* 0x000fe400007e24ff */
[----:B------:R-:W-:Y:S02]  /*9450*/  LOP3.LUT R20, R30, 0x97816a91, RZ, 0xc0, !PT ;  /* 0x97816a911e147812 */ /* 0x000fe400078ec0ff */
[----:B------:R-:W-:Y:S02]  /*9460*/  IADD3.X R11, PT, PT, RZ, RZ, RZ, P2, P3 ;  /* 0x000000ffff0b7210 */ /* 0x000fe400017e64ff */
[----:B------:R-:W-:-:S02]  /*9470*/  IADD3 R13, P0, P1, R15, R14, R13 ;  /* 0x0000000e0f0d7210 */ /* 0x000fc4000791e00d */
[----:B------:R-:W-:Y:S01]  /*9480*/  IADD3 R11, P2, P3, R11, R20, R39 ;  /* 0x000000140b0b7210 */ /* 0x000fe20007b5e027 */
[----:B------:R-:W0:Y:S01]  /*9490*/  LDC.64 R14, c[0x0][0x388] ;  /* 0x0000e200ff0e7b82 */ /* 0x000e220000000a00 */
[----:B------:R-:W-:Y:S02]  /*94a0*/  LOP3.LUT R29, R31, 0x8181585d, RZ, 0xc0, !PT ;  /* 0x8181585d1f1d7812 */ /* 0x000fe400078ec0ff */
[----:B------:R-:W-:Y:S02]  /*94b0*/  IADD3.X R20, PT, PT, RZ, RZ, RZ, P0, P1 ;  /* 0x000000ffff147210 */ /* 0x000fe400007e24ff */
[----:B------:R-:W-:Y:S02]  /*94c0*/  LOP3.LUT R27, R30, 0x8181585d, RZ, 0xc0, !PT ;  /* 0x8181585d1e1b7812 */ /* 0x000fe400078ec0ff */
[----:B------:R-:W-:Y:S02]  /*94d0*/  IADD3.X R26, PT, PT, RZ, RZ, RZ, P2, P3 ;  /* 0x000000ffff1a7210 */ /* 0x000fe400017e64ff */
[----:B------:R-:W-:-:S02]  /*94e0*/  IADD3 R20, P0, P1, R20, R29, R0 ;  /* 0x0000001d14147210 */ /* 0x000fc4000791e000 */
[----:B------:R-:W-:Y:S02]  /*94f0*/  IADD3 R26, P2, P3, R26, R27, R24 ;  /* 0x0000001b1a1a7210 */ /* 0x000fe40007b5e018 */
[C---:B------:R-:W-:Y:S02]  /*9500*/  LOP3.LUT R32, R31.reuse, 0xe131a029, RZ, 0xc0, !PT ;  /* 0xe131a0291f207812 */ /* 0x040fe400078ec0ff */
[----:B------:R-:W-:Y:S02]  /*9510*/  LOP3.LUT R29, R31, 0xb85045b6, RZ, 0xc0, !PT ;  /* 0xb85045b61f1d7812 */ /* 0x000fe400078ec0ff */
[----:B------:R-:W-:Y:S02]  /*9520*/  IADD3.X R0, PT, PT, RZ, RZ, RZ, P0, P1 ;  /* 0x000000ffff007210 */ /* 0x000fe400007e24ff */
[----:B------:R-:W-:Y:S02]  /*9530*/  LOP3.LUT R27, R30, 0xb85045b6, RZ, 0xc0, !PT ;  /* 0xb85045b61e1b7812 */ /* 0x000fe400078ec0ff */
[----:B------:R-:W-:-:S02]  /*9540*/  IADD3.X R24, PT, PT, RZ, RZ, RZ, P2, P3 ;  /* 0x000000ffff187210 */ /* 0x000fc400017e64ff */
[----:B------:R-:W-:Y:S01]  /*9550*/  IADD3 R32, P1, P2, R32, R21, RZ ;  /* 0x0000001520207210 */ /* 0x000fe20007a3e0ff */
[----:B0-----:R-:W-:Y:S01]  /*9560*/  STG.E.64 desc[UR4][R14.64+0x40], R18 ;  /* 0x000040120e007986 */ /* 0x001fe2000c101b04 */
[----:B------:R-:W-:Y:S02]  /*9570*/  IADD3 R21, P4, P5, R0, R29, R50 ;  /* 0x0000001d00157210 */ /* 0x000fe40007d9e032 */
[----:B------:R-:W-:Y:S01]  /*9580*/  LOP3.LUT R0, R30, 0xe131a029, RZ, 0xc0, !PT ;  /* 0xe131a0291e007812 */ /* 0x000fe200078ec0ff */
[----:B------:R-:W-:Y:S01]  /*9590*/  STG.E.64 desc[UR4][R14.64+0x48], R12 ;  /* 0x0000480c0e007986 */ /* 0x000fe2000c101b04 */
[----:B------:R-:W-:Y:S02]  /*95a0*/  IADD3 R27, P3, P0, R24, R27, R22 ;  /* 0x0000001b181b7210 */ /* 0x000fe4000787e016 */
[----:B------:R-:W-:Y:S01]  /*95b0*/  LOP3.LUT R24, R31, 0x30644e72, RZ, 0xc0, !PT ;  /* 0x30644e721f187812 */ /* 0x000fe200078ec0ff */
[----:B------:R-:W-:Y:S01]  /*95c0*/  STG.E.64 desc[UR4][R14.64+0x50], R20 ;  /* 0x000050140e007986 */ /* 0x000fe2000c101b04 */
[----:B------:R-:W-:-:S02]  /*95d0*/  IADD3.X R31, PT, PT, RZ, RZ, RZ, P4, P5 ;  /* 0x000000ffff1f7210 */ /* 0x000fc400027ea4ff */
[----:B------:R-:W-:Y:S01]  /*95e0*/  IADD3 R23, P4, P5, R0, R23, RZ ;  /* 0x0000001700177210 */ /* 0x000fe20007d9e0ff */
[----:B------:R-:W-:Y:S01]  /*95f0*/  STG.E.64 desc[UR4][R14.64], R2 ;  /* 0x000000020e007986 */ /* 0x000fe2000c101b04 */
[----:B------:R-:W-:Y:S02]  /*9600*/  LOP3.LUT R29, R30, 0x30644e72, RZ, 0xc0, !PT ;  /* 0x30644e721e1d7812 */ /* 0x000fe400078ec0ff */
[----:B------:R-:W-:Y:S01]  /*9610*/  IADD3.X R22, PT, PT, RZ, RZ, RZ, P3, P0 ;  /* 0x000000ffff167210 */ /* 0x000fe20001fe04ff */
[----:B------:R-:W-:Y:S01]  /*9620*/  STG.E.64 desc[UR4][R14.64+0x8], R6 ;  /* 0x000008060e007986 */ /* 0x000fe2000c101b04 */
[----:B------:R-:W-:Y:S02]  /*9630*/  IADD3.X R25, PT, PT, RZ, R25, R24, P1, P2 ;  /* 0x00000019ff197210 */ /* 0x000fe40000fe4418 */
[----:B------:R-:W-:Y:S01]  /*9640*/  IADD3 R24, P0, PT, R32, R31, RZ ;  /* 0x0000001f20187210 */ /* 0x000fe20007f1e0ff */
[----:B------:R-:W-:Y:S01]  /*9650*/  STG.E.64 desc[UR4][R14.64+0x10], R16 ;  /* 0x000010100e007986 */ /* 0x000fe2000c101b04 */
[----:B------:R-:W-:-:S02]  /*9660*/  IADD3.X R28, PT, PT, RZ, R28, R29, P4, P5 ;  /* 0x0000001cff1c7210 */ /* 0x000fc400027ea41d */
[----:B------:R-:W-:Y:S01]  /*9670*/  IADD3 R22, P1, PT, R23, R22, RZ ;  /* 0x0000001617167210 */ /* 0x000fe20007f3e0ff */
[----:B------:R-:W-:Y:S01]  /*9680*/  IMAD.X R25, RZ, RZ, R25, P0 ;  /* 0x000000ffff197224 */ /* 0x000fe200000e0619 */
[----:B------:R-:W-:Y:S03]  /*9690*/  STG.E.64 desc[UR4][R14.64+0x18], R4 ;  /* 0x000018040e007986 */ /* 0x000fe6000c101b04 */
[----:B------:R-:W-:Y:S01]  /*96a0*/  IMAD.X R23, RZ, RZ, R28, P1 ;  /* 0x000000ffff177224 */ /* 0x000fe200008e061c */
[----:B------:R-:W-:Y:S04]  /*96b0*/  STG.E.64 desc[UR4][R14.64+0x58], R24 ;  /* 0x000058180e007986 */ /* 0x000fe8000c101b04 */
[----:B------:R-:W-:Y:S04]  /*96c0*/  STG.E.64 desc[UR4][R14.64+0x20], R8 ;  /* 0x000020080e007986 */ /* 0x000fe8000c101b04 */
[----:B------:R-:W-:Y:S04]  /*96d0*/  STG.E.64 desc[UR4][R14.64+0x28], R10 ;  /* 0x0000280a0e007986 */ /* 0x000fe8000c101b04 */
[----:B------:R-:W-:Y:S04]  /*96e0*/  STG.E.64 desc[UR4][R14.64+0x30], R26 ;  /* 0x0000301a0e007986 */ /* 0x000fe8000c101b04 */
[----:B------:R-:W-:Y:S01]  /*96f0*/  STG.E.64 desc[UR4][R14.64+0x38], R22 ;  /* 0x000038160e007986 */ /* 0x000fe2000c101b04 */
[----:B------:R-:W-:Y:S05]  /*9700*/  EXIT ;  /* 0x000000000000794d */ /* 0x000fea0003800000 */
.L_x_13:
        /* <DEDUP_REMOVED lines=15> */
.L_x_21:


//--------------------- .text.ff_montgomery_reduce --------------------------
	.section	.text.ff_montgomery_reduce,"ax",@progbits
	.align	128
        .global         ff_montgomery_reduce
        .type           ff_montgomery_reduce,@function
        .size           ff_montgomery_reduce,(.L_x_22 - ff_montgomery_reduce)
        .other          ff_montgomery_reduce,@"STO_CUDA_ENTRY STV_DEFAULT"
ff_montgomery_reduce:
.text.ff_montgomery_reduce:
[----:B------:R-:W-:Y:S08]  /*0000*/  LDC R1, c[0x0][0x37c] ;  /* 0x0000df00ff017b82 */ /* 0x000ff00000000800 */
[----:B------:R-:W0:Y:S01]  /*0010*/  LDC.64 R16, c[0x0][0x380] ;  /* 0x0000e000ff107b82 */ /* 0x000e220000000a00 */
[----:B------:R-:W0:Y:S02]  /*0020*/  LDCU.64 UR4, c[0x0][0x358] ;  /* 0x00006b00ff0477ac */ /* 0x000e240008000a00 */
[----:B0-----:R-:W2:Y:S04]  /*0030*/  LDG.E.64 R10, desc[UR4][R16.64] ;  /* 0x00000004100a7981 */ /* 0x001ea8000c1e1b00 */
[----:B------:R-:W3:Y:S04]  /*0040*/  LDG.E.64 R18, desc[UR4][R16.64+0x8] ;  /* 0x0000080410127981 */ /* 0x000ee8000c1e1b00 */
[----:B------:R-:W4:Y:S04]  /*0050*/  LDG.E.64 R14, desc[UR4][R16.64+0x10] ;  /* 0x00001004100e7981 */ /* 0x000f28000c1e1b00 */
[----:B------:R-:W5:Y:S04]  /*0060*/  LDG.E.64 R12, desc[UR4][R16.64+0x18] ;  /* 0x00001804100c7981 */ /* 0x000f68000c1e1b00 */
[----:B------:R-:W5:Y:S04]  /*0070*/  LDG.E.64 R8, desc[UR4][R16.64+0x20] ;  /* 0x0000200410087981 */ /* 0x000f68000c1e1b00 */
[----:B------:R-:W5:Y:S04]  /*0080*/  LDG.E.64 R6, desc[UR4][R16.64+0x28] ;  /* 0x0000280410067981 */ /* 0x000f68000c1e1b00 */
[----:B------:R-:W5:Y:S04]  /*0090*/  LDG.E.64 R4, desc[UR4][R16.64+0x30] ;  /* 0x0000300410047981 */ /* 0x000f68000c1e1b00 */
[----:B------:R0:W5:Y:S01]  /*00a0*/  LDG.E.64 R2, desc[UR4][R16.64+0x38] ;  /* 0x0000380410027981 */ /* 0x000162000c1e1b00 */
[----:B--2---:R-:W-:-:S02]  /*00b0*/  IMAD R11, R11, -0x1b799c77, RZ ;  /* 0xe48663890b0b7824 */ /* 0x004fc400078e02ff */
[----:B------:R-:W-:-:S04]  /*00c0*/  IMAD.WIDE.U32 R20, R10, -0x1b799c77, RZ ;  /* 0xe48663890a147825 */ /* 0x000fc800078e00ff */
[C---:B------:R-:W-:Y:S02]  /*00d0*/  IMAD R11, R10.reuse, -0x782df87e, R11 ;  /* 0x87d207820a0b7824 */ /* 0x040fe400078e020b */
[C---:B---3--:R-:W-:Y:S02]  /*00e0*/  IMAD R19, R10.reuse, 0xc5e1a99, R19 ;  /* 0x0c5e1a990a137824 */ /* 0x048fe400078e0213 */
[----:B------:R-:W-:Y:S02]  /*00f0*/  IMAD.IADD R0, R21, 0x1, R11 ;  /* 0x0000000115007824 */ /* 0x000fe400078e020b */
[----:B------:R-:W-:Y:S02]  /*0100*/  IMAD R11, R10, -0x7ff8138b, R18 ;  /* 0x8007ec750a0b7824 */ /* 0x000fe400078e0212 */
[C---:B------:R-:W-:Y:S02]  /*0110*/  IMAD R19, R0.reuse, 0x6871ca8d, R19 ;  /* 0x6871ca8d00137824 */ /* 0x040fe400078e0213 */
[----:B------:R-:W-:-:S02]  /*0120*/  IMAD R11, R0, 0x3c208c16, R11 ;  /* 0x3c208c16000b7824 */ /* 0x000fc400078e020b */
[----:B------:R-:W-:Y:S02]  /*0130*/  IMAD R18, R19, -0x1b799c77, RZ ;  /* 0xe486638913127824 */ /* 0x000fe400078e02ff */
[----:B----4-:R-:W-:Y:S02]  /*0140*/  IMAD R19, R10, 0x432eb066, R15 ;  /* 0x432eb0660a137824 */ /* 0x010fe400078e020f */
[----:B0-----:R-:W-:-:S04]  /*0150*/  IMAD.WIDE.U32 R16, R11, -0x1b799c77, RZ ;  /* 0xe48663890b107825 */ /* 0x001fc800078e00ff */
[----:B------:R-:W-:Y:S02]  /*0160*/  IMAD R16, R11, -0x782df87e, R18 ;  /* 0x87d207820b107824 */ /* 0x000fe400078e0212 */
[C---:B------:R-:W-:Y:S02]  /*0170*/  IMAD R21, R10.reuse, 0x47b01102, RZ ;  /* 0x47b011020a157824 */ /* 0x040fe400078e02ff */
[----:B------:R-:W-:Y:S02]  /*0180*/  IMAD R15, R10, 0x681240c5, R14 ;  /* 0x681240c50a0f7824 */ /* 0x000fe400078e020e */
[C---:B------:R-:W-:Y:S02]  /*0190*/  IMAD R18, R0.reuse, -0x7e7ea7a3, R19 ;  /* 0x8181585d00127824 */ /* 0x040fe400078e0213 */
[----:B------:R-:W-:Y:S02]  /*01a0*/  IMAD.IADD R14, R17, 0x1, R16 ;  /* 0x00000001110e7824 */ /* 0x000fe400078e0210 */
[----:B------:R-:W-:-:S02]  /*01b0*/  IMAD R23, R0, -0x1ece5fd7, R21 ;  /* 0xe131a02900177824 */ /* 0x000fc400078e0215 */
[----:B------:R-:W-:Y:S02]  /*01c0*/  IMAD R16, R0, -0x687e956f, R15 ;  /* 0x97816a9100107824 */ /* 0x000fe400078e020f */
[----:B------:R-:W-:Y:S02]  /*01d0*/  IMAD R21, R11, 0xc5e1a99, R18 ;  /* 0x0c5e1a990b157824 */ /* 0x000fe400078e0212 */
[----:B-----5:R-:W-:Y:S01]  /*01e0*/  IMAD R15, R10, 0xdf490f1, R12 ;  /* 0x0df490f10a0f7824 */ /* 0x020fe200078e020c */
[----:B------:R-:W-:Y:S01]  /*01f0*/  IADD3 R12, PT, PT, R13, R23, RZ ;  /* 0x000000170d0c7210 */ /* 0x000fe20007ffe0ff */
[----:B------:R-:W-:Y:S02]  /*0200*/  IMAD R17, R0, 0x30644e72, RZ ;  /* 0x30644e7200117824 */ /* 0x000fe400078e02ff */
[----:B------:R-:W-:Y:S02]  /*0210*/  IMAD R19, R11, -0x7ff8138b, R16 ;  /* 0x8007ec750b137824 */ /* 0x000fe400078e0210 */
[----:B------:R-:W-:-:S02]  /*0220*/  IMAD R21, R14, 0x6871ca8d, R21 ;  /* 0x6871ca8d0e157824 */ /* 0x000fc400078e0215 */
[----:B------:R-:W-:Y:S01]  /*0230*/  IMAD R0, R0, -0x47afba4a, R15 ;  /* 0xb85045b600007824 */ /* 0x000fe200078e020f */
[----:B------:R-:W-:Y:S01]  /*0240*/  LOP3.LUT R15, R17, 0xfffffffe, RZ, 0xc0, !PT ;  /* 0xfffffffe110f7812 */ /* 0x000fe200078ec0ff */
[----:B------:R-:W-:Y:S02]  /*0250*/  IMAD R10, R14, 0x3c208c16, R19 ;  /* 0x3c208c160e0a7824 */ /* 0x000fe400078e0213 */
[----:B------:R-:W-:Y:S02]  /*0260*/  IMAD R21, R21, -0x1b799c77, RZ ;  /* 0xe486638915157824 */ /* 0x000fe400078e02ff */
[C---:B------:R-:W-:Y:S02]  /*0270*/  IMAD R19, R11.reuse, 0x432eb066, R12 ;  /* 0x432eb0660b137824 */ /* 0x040fe400078e020c */
[----:B------:R-:W-:Y:S01]  /*0280*/  IMAD R17, R11, 0x681240c5, R0 ;  /* 0x681240c50b117824 */ /* 0x000fe200078e0200 */
[----:B------:R-:W-:Y:S01]  /*0290*/  IADD3 R0, P0, PT, R8, R15, RZ ;  /* 0x0000000f08007210 */ /* 0x000fe20007f1e0ff */
[----:B------:R-:W-:-:S04]  /*02a0*/  IMAD.WIDE.U32 R12, R10, -0x1b799c77, RZ ;  /* 0xe48663890a0c7825 */ /* 0x000fc800078e00ff */
[----:B------:R-:W-:Y:S02]  /*02b0*/  IMAD R21, R10, -0x782df87e, R21 ;  /* 0x87d207820a157824 */ /* 0x000fe400078e0215 */
[C---:B------:R-:W-:Y:S02]  /*02c0*/  IMAD R19, R14.reuse, -0x7e7ea7a3, R19 ;  /* 0x8181585d0e137824 */ /* 0x040fe400078e0213 */
[----:B------:R-:W-:Y:S01]  /*02d0*/  IMAD.IADD R8, R13, 0x1, R21 ;  /* 0x000000010d087824 */ /* 0x000fe200078e0215 */
[----:B------:R-:W-:Y:S01]  /*02e0*/  IADD3.X R13, PT, PT, RZ, RZ, RZ, P0, !PT ;  /* 0x000000ffff0d7210 */ /* 0x000fe200007fe4ff */
[----:B------:R-:W-:Y:S02]  /*02f0*/  IMAD R17, R14, -0x687e956f, R17 ;  /* 0x97816a910e117824 */ /* 0x000fe400078e0211 */
[----:B------:R-:W-:Y:S01]  /*0300*/  IMAD R19, R10, 0xc5e1a99, R19 ;  /* 0x0c5e1a990a137824 */ /* 0x000fe200078e0213 */
[----:B------:R-:W-:Y:S01]  /*0310*/  IADD3 R16, P0, PT, R9, R13, RZ ;  /* 0x0000000d09107210 */ /* 0x000fe20007f1e0ff */
[----:B------:R-:W-:-:S02]  /*0320*/  IMAD R15, R11, 0xdf490f1, R0 ;  /* 0x0df490f10b0f7824 */ /* 0x000fc400078e0200 */
[----:B------:R-:W-:Y:S02]  /*0330*/  IMAD R17, R10, -0x7ff8138b, R17 ;  /* 0x8007ec750a117824 */ /* 0x000fe400078e0211 */
[----:B------:R-:W-:Y:S02]  /*0340*/  IMAD R19, R8, 0x6871ca8d, R19 ;  /* 0x6871ca8d08137824 */ /* 0x000fe400078e0213 */
[----:B------:R-:W-:Y:S02]  /*0350*/  IMAD R15, R14, -0x47afba4a, R15 ;  /* 0xb85045b60e0f7824 */ /* 0x000fe400078e020f */
[----:B------:R-:W-:Y:S02]  /*0360*/  IMAD R0, R8, 0x3c208c16, R17 ;  /* 0x3c208c1608007824 */ /* 0x000fe400078e0211 */
[----:B------:R-:W-:Y:S02]  /*0370*/  IMAD R19, R19, -0x1b799c77, RZ ;  /* 0xe486638913137824 */ /* 0x000fe400078e02ff */
[----:B------:R-:W-:-:S02]  /*0380*/  IMAD R15, R10, 0x681240c5, R15 ;  /* 0x681240c50a0f7824 */ /* 0x000fc400078e020f */
[----:B------:R-:W-:-:S04]  /*0390*/  IMAD.WIDE.U32 R12, R0, -0x1b799c77, RZ ;  /* 0xe4866389000c7825 */ /* 0x000fc800078e00ff */
[----:B------:R-:W-:Y:S02]  /*03a0*/  IMAD R9, R0, -0x782df87e, R19 ;  /* 0x87d2078200097824 */ /* 0x000fe400078e0213 */
[----:B------:R-:W-:Y:S02]  /*03b0*/  IMAD R15, R8, -0x687e956f, R15 ;  /* 0x97816a91080f7824 */ /* 0x000fe400078e020f */
[----:B------:R-:W-:Y:S02]  /*03c0*/  IMAD R11, R11, 0x47b01102, R16 ;  /* 0x47b011020b0b7824 */ /* 0x000fe400078e0210 */
[----:B------:R-:W-:Y:S02]  /*03d0*/  IMAD.IADD R9, R13, 0x1, R9 ;  /* 0x000000010d097824 */ /* 0x000fe400078e0209 */
[----:B------:R-:W-:Y:S02]  /*03e0*/  IMAD R12, R0, -0x7ff8138b, R15 ;  /* 0x8007ec75000c7824 */ /* 0x000fe400078e020f */
[----:B------:R-:W-:-:S02]  /*03f0*/  IMAD R11, R14, -0x1ece5fd7, R11 ;  /* 0xe131a0290e0b7824 */ /* 0x000fc400078e020b */
[----:B------:R-:W-:Y:S02]  /*0400*/  IMAD R12, R9, 0x3c208c16, R12 ;  /* 0x3c208c16090c7824 */ /* 0x000fe400078e020c */
[----:B------:R-:W-:Y:S02]  /*0410*/  IMAD R15, R14, 0x30644e72, RZ ;  /* 0x30644e720e0f7824 */ /* 0x000fe400078e02ff */
[----:B------:R-:W-:Y:S01]  /*0420*/  IMAD R11, R10, 0x432eb066, R11 ;  /* 0x432eb0660a0b7824 */ /* 0x000fe200078e020b */
[----:B------:R-:W-:Y:S02]  /*0430*/  IADD3 R13, P1, PT, R12, 0x278302b9, RZ ;  /* 0x278302b90c0d7810 */ /* 0x000fe40007f3e0ff */
[----:B------:R-:W-:Y:S01]  /*0440*/  LOP3.LUT R15, R15, 0xfffffffe, RZ, 0xc0, !PT ;  /* 0xfffffffe0f0f7812 */ /* 0x000fe200078ec0ff */
[----:B------:R-:W-:Y:S01]  /*0450*/  IMAD R11, R8, -0x7e7ea7a3, R11 ;  /* 0x8181585d080b7824 */ /* 0x000fe200078e020b */
[----:B------:R-:W-:-:S03]  /*0460*/  IADD3.X R12, PT, PT, RZ, RZ, RZ, P0, !PT ;  /* 0x000000ffff0c7210 */ /* 0x000fc600007fe4ff */
[----:B------:R-:W-:Y:S01]  /*0470*/  IMAD R14, R0, 0xc5e1a99, R11 ;  /* 0x0c5e1a99000e7824 */ /* 0x000fe200078e020b */
[----:B------:R-:W-:Y:S01]  /*0480*/  IADD3 R15, P2, P3, R15, R12, R6 ;  /* 0x0000000c0f0f7210 */ /* 0x000fe20007b5e006 */
[----:B------:R-:W-:Y:S02]  /*0490*/  IMAD.X R11, RZ, RZ, -0x1, P1 ;  /* 0xffffffffff0b7424 */ /* 0x000fe400008e06ff */
[----:B------:R-:W-:Y:S02]  /*04a0*/  IMAD R19, R9, 0x6871ca8d, R14 ;  /* 0x6871ca8d09137824 */ /* 0x000fe400078e020e */
[----:B------:R-:W-:Y:S01]  /*04b0*/  IMAD R17, R10, 0xdf490f1, R15 ;  /* 0x0df490f10a117824 */ /* 0x000fe200078e020f */
[----:B------:R-:W-:Y:S02]  /*04c0*/  SHF.R.S32.HI R12, RZ, 0x1f, R11 ;  /* 0x0000001fff0c7819 */ /* 0x000fe4000001140b */
[----:B------:R-:W-:Y:S01]  /*04d0*/  IADD3.X R15, PT, PT, RZ, RZ, RZ, P2, P3 ;  /* 0x000000ffff0f7210 */ /* 0x000fe200017e64ff */
[----:B------:R-:W-:Y:S01]  /*04e0*/  IMAD R17, R8, -0x47afba4a, R17 ;  /* 0xb85045b608117824 */ /* 0x000fe200078e0211 */
[----:B------:R-:W-:-:S02]  /*04f0*/  IADD3 R12, P0, P1, R19, -0x3c208c16, R12 ;  /* 0xc3df73ea130c7810 */ /* 0x000fc4000791e00c */
[----:B------:R-:W-:Y:S01]  /*0500*/  SHF.R.S32.HI R11, RZ, 0x1f, R11 ;  /* 0x0000001fff0b7819 */ /* 0x000fe2000001140b */
[----:B------:R-:W-:Y:S01]  /*0510*/  IMAD R6, R0, 0x681240c5, R17 ;  /* 0x681240c500067824 */ /* 0x000fe200078e0211 */
[----:B------:R-:W-:Y:S02]  /*0520*/  IADD3 R15, P2, PT, R7, R15, RZ ;  /* 0x0000000f070f7210 */ /* 0x000fe40007f5e0ff */
[----:B------:R-:W-:Y:S01]  /*0530*/  IADD3.X R11, PT, PT, RZ, -0x1, R11, P0, P1 ;  /* 0xffffffffff0b7810 */ /* 0x000fe200007e240b */
[----:B------:R-:W-:Y:S02]  /*0540*/  IMAD R6, R9, -0x687e956f, R6 ;  /* 0x97816a9109067824 */ /* 0x000fe400078e0206 */
[----:B------:R-:W-:Y:S01]  /*0550*/  IMAD R15, R10, 0x47b01102, R15 ;  /* 0x47b011020a0f7824 */ /* 0x000fe200078e020f */
[--C-:B------:R-:W-:Y:S02]  /*0560*/  SHF.R.S32.HI R7, RZ, 0x1f, R11.reuse ;  /* 0x0000001fff077819 */ /* 0x100fe4000001140b */
[----:B------:R-:W-:Y:S01]  /*0570*/  SHF.R.S32.HI R11, RZ, 0x1f, R11 ;  /* 0x0000001fff0b7819 */ /* 0x000fe2000001140b */
[----:B------:R-:W-:Y:S01]  /*0580*/  IMAD R15, R8, -0x1ece5fd7, R15 ;  /* 0xe131a029080f7824 */ /* 0x000fe200078e020f */
[----:B------:R-:W-:Y:S01]  /*0590*/  IADD3 R7, P0, P1, R6, -0x6871ca8d, R7 ;  /* 0x978e357306077810 */ /* 0x000fe2000791e007 */
[----:B------:R-:W-:-:S02]  /*05a0*/  IMAD R8, R8, 0x30644e72, RZ ;  /* 0x30644e7208087824 */ /* 0x000fc400078e02ff */
[----:B------:R-:W-:Y:S01]  /*05b0*/  IMAD R6, R0, 0x432eb066, R15 ;  /* 0x432eb06600067824 */ /* 0x000fe200078e020f */
[----:B------:R-:W-:Y:S02]  /*05c0*/  IADD3.X R11, PT, PT, RZ, -0x1, R11, P0, P1 ;  /* 0xffffffffff0b7810 */ /* 0x000fe400007e240b */
[----:B------:R-:W-:Y:S01]  /*05d0*/  LOP3.LUT R15, R8, 0xfffffffe, RZ, 0xc0, !PT ;  /* 0xfffffffe080f7812 */ /* 0x000fe200078ec0ff */
[----:B------:R-:W-:Y:S01]  /*05e0*/  IMAD R17, R9, -0x7e7ea7a3, R6 ;  /* 0x8181585d09117824 */ /* 0x000fe200078e0206 */
[----:B------:R-:W-:Y:S02]  /*05f0*/  IADD3.X R8, PT, PT, RZ, RZ, RZ, P2, !PT ;  /* 0x000000ffff087210 */ /* 0x000fe400017fe4ff */
[----:B------:R-:W-:Y:S02]  /*0600*/  SHF.R.S32.HI R6, RZ, 0x1f, R11 ;  /* 0x0000001fff067819 */ /* 0x000fe4000001140b */
[----:B------:R-:W-:Y:S02]  /*0610*/  IADD3 R15, P0, P1, R15, R8, R4 ;  /* 0x000000080f0f7210 */ /* 0x000fe4000791e004 */
[----:B------:R-:W-:-:S02]  /*0620*/  IADD3 R6, P2, P3, R17, 0x687e956f, R6 ;  /* 0x687e956f11067810 */ /* 0x000fc40007b5e006 */
[----:B------:R-:W-:Y:S01]  /*0630*/  SHF.R.S32.HI R11, RZ, 0x1f, R11 ;  /* 0x0000001fff0b7819 */ /* 0x000fe2000001140b */
[C---:B------:R-:W-:Y:S01]  /*0640*/  IMAD R8, R0.reuse, 0xdf490f1, R15 ;  /* 0x0df490f100087824 */ /* 0x040fe200078e020f */
[----:B------:R-:W-:Y:S02]  /*0650*/  IADD3.X R4, PT, PT, RZ, RZ, RZ, P0, P1 ;  /* 0x000000ffff047210 */ /* 0x000fe400007e24ff */
[----:B------:R-:W-:Y:S01]  /*0660*/  IADD3.X R11, PT, PT, RZ, -0x1, R11, P2, P3 ;  /* 0xffffffffff0b7810 */ /* 0x000fe200017e640b */
[----:B------:R-:W-:Y:S01]  /*0670*/  IMAD R15, R9, -0x47afba4a, R8 ;  /* 0xb85045b6090f7824 */ /* 0x000fe200078e0208 */
[----:B------:R-:W-:Y:S01]  /*0680*/  IADD3 R5, P0, PT, R5, R4, RZ ;  /* 0x0000000405057210 */ /* 0x000fe20007f1e0ff */
[----:B------:R-:W-:Y:S01]  /*0690*/  IMAD R4, R9, 0x30644e72, RZ ;  /* 0x30644e7209047824 */ /* 0x000fe200078e02ff */
[--C-:B------:R-:W-:Y:S02]  /*06a0*/  SHF.R.S32.HI R8, RZ, 0x1f, R11.reuse ;  /* 0x0000001fff087819 */ /* 0x100fe4000001140b */
[----:B------:R-:W-:Y:S01]  /*06b0*/  SHF.R.S32.HI R11, RZ, 0x1f, R11 ;  /* 0x0000001fff0b7819 */ /* 0x000fe2000001140b */
[----:B------:R-:W-:Y:S01]  /*06c0*/  IMAD R0, R0, 0x47b01102, R5 ;  /* 0x47b0110200007824 */ /* 0x000fe200078e0205 */
[----:B------:R-:W-:-:S03]  /*06d0*/  IADD3 R8, P1, P2, R15, 0x7e7ea7a3, R8 ;  /* 0x7e7ea7a30f087810 */ /* 0x000fc60007a3e008 */
[----:B------:R-:W-:Y:S01]  /*06e0*/  IMAD R5, R9, -0x1ece5fd7, R0 ;  /* 0xe131a02909057824 */ /* 0x000fe200078e0200 */
[----:B------:R-:W-:-:S04]  /*06f0*/  IADD3.X R11, PT, PT, RZ, -0x1, R11, P1, P2 ;  /* 0xffffffffff0b7810 */ /* 0x000fc80000fe440b */
[--C-:B------:R-:W-:Y:S02]  /*0700*/  SHF.R.S32.HI R0, RZ, 0x1f, R11.reuse ;  /* 0x0000001fff007819 */ /* 0x100fe4000001140b */
[----:B------:R-:W-:Y:S02]  /*0710*/  SHF.R.S32.HI R11, RZ, 0x1f, R11 ;  /* 0x0000001fff0b7819 */ /* 0x000fe4000001140b */
[----:B------:R-:W-:Y:S01]  /*0720*/  IADD3 R9, P1, P2, R5, 0x47afba4a, R0 ;  /* 0x47afba4a05097810 */ /* 0x000fe20007a3e000 */
[----:B------:R-:W-:Y:S01]  /*0730*/  IMAD.X R0, RZ, RZ, RZ, P0 ;  /* 0x000000ffff007224 */ /* 0x000fe200000e06ff */
[----:B------:R-:W-:Y:S02]  /*0740*/  LOP3.LUT R5, R4, 0xfffffffe, RZ, 0xc0, !PT ;  /* 0xfffffffe04057812 */ /* 0x000fe400078ec0ff */
[----:B------:R-:W-:Y:S02]  /*0750*/  IADD3.X R11, PT, PT, RZ, -0x1, R11, P1, P2 ;  /* 0xffffffffff0b7810 */ /* 0x000fe40000fe440b */
[----:B------:R-:W-:-:S02]  /*0760*/  IADD3 R5, P0, P1, R5, R0, R2 ;  /* 0x0000000005057210 */ /* 0x000fc4000791e002 */
[--C-:B------:R-:W-:Y:S02]  /*0770*/  SHF.R.S32.HI R10, RZ, 0x1f, R11.reuse ;  /* 0x0000001fff0a7819 */ /* 0x100fe4000001140b */
[----:B------:R-:W-:Y:S02]  /*0780*/  SHF.R.S32.HI R11, RZ, 0x1f, R11 ;  /* 0x0000001fff0b7819 */ /* 0x000fe4000001140b */
[----:B------:R-:W-:Y:S02]  /*0790*/  IADD3 R10, P2, P3, R5, 0x1ece5fd7, R10 ;  /* 0x1ece5fd7050a7810 */ /* 0x000fe40007b5e00a */
[----:B------:R-:W-:Y:S02]  /*07a0*/  IADD3.X R2, PT, PT, RZ, RZ, RZ, P0, P1 ;  /* 0x000000ffff027210 */ /* 0x000fe400007e24ff */
[----:B------:R-:W-:Y:S02]  /*07b0*/  IADD3.X R11, PT, PT, RZ, -0x1, R11, P2, P3 ;  /* 0xffffffffff0b7810 */ /* 0x000fe400017e640b */
[----:B------:R-:W-:-:S02]  /*07c0*/  IADD3 R3, P0, PT, R3, R2, RZ ;  /* 0x0000000203037210 */ /* 0x000fc40007f1e0ff */
[--C-:B------:R-:W-:Y:S02]  /*07d0*/  SHF.R.S32.HI R0, RZ, 0x1f, R11.reuse ;  /* 0x0000001fff007819 */ /* 0x100fe4000001140b */
[----:B------:R-:W-:Y:S02]  /*07e0*/  SHF.R.S32.HI R11, RZ, 0x1f, R11 ;  /* 0x0000001fff0b7819 */ /* 0x000fe4000001140b */
[----:B------:R-:W-:Y:S02]  /*07f0*/  IADD3 R0, P1, P2, R3, -0x30644e72, R0 ;  /* 0xcf9bb18e03007810 */ /* 0x000fe40007a3e000 */
[----:B------:R-:W-:Y:S02]  /*0800*/  IADD3.X R2, PT, PT, RZ, RZ, RZ, P0, !PT ;  /* 0x000000ffff027210 */ /* 0x000fe400007fe4ff */
[----:B------:R-:W-:-:S04]  /*0810*/  IADD3.X R11, PT, PT, RZ, -0x1, R11, P1, P2 ;  /* 0xffffffffff0b7810 */ /* 0x000fc80000fe440b */
[----:B------:R-:W-:-:S04]  /*0820*/  LEA.HI.SX32 RZ, P0, R11, R2, 0x1 ;  /* 0x000000020bff7211 */ /* 0x000fc80007810aff */
[----:B------:R-:W-:-:S04]  /*0830*/  LEA.HI.X.SX32 R11, R11, RZ, 0x1, P0 ;  /* 0x000000ff0b0b7211 */ /* 0x000fc800000f0eff */
[C---:B------:R-:W-:Y:S02]  /*0840*/  LOP3.LUT R2, R11.reuse, 0xd87cfd47, RZ, 0xc0, !PT ;  /* 0xd87cfd470b027812 */ /* 0x040fe400078ec0ff */
[C---:B------:R-:W-:Y:S02]  /*0850*/  LOP3.LUT R3, R11.reuse, 0x3c208c16, RZ, 0xc0, !PT ;  /* 0x3c208c160b037812 */ /* 0x040fe400078ec0ff */
[----:B------:R-:W-:Y:S02]  /*0860*/  IADD3 R2, P0, PT, R2, R13, RZ ;  /* 0x0000000d02027210 */ /* 0x000fe40007f1e0ff */
[----:B------:R-:W-:-:S03]  /*0870*/  LOP3.LUT R13, R11, 0x8181585d, RZ, 0xc0, !PT ;  /* 0x8181585d0b0d7812 */ /* 0x000fc600078ec0ff */
[----:B------:R-:W-:-:S05]  /*0880*/  IMAD.X R4, RZ, RZ, RZ, P0 ;  /* 0x000000ffff047224 */ /* 0x000fca00000e06ff */
[----:B------:R-:W-:Y:S02]  /*0890*/  IADD3 R3, P0, P1, R4, R3, R12 ;  /* 0x0000000304037210 */ /* 0x000fe4000791e00c */
[----:B------:R-:W-:Y:S02]  /*08a0*/  LOP3.LUT R4, R11, 0x6871ca8d, RZ, 0xc0, !PT ;  /* 0x6871ca8d0b047812 */ /* 0x000fe400078ec0ff */
[----:B------:R-:W-:-:S04]  /*08b0*/  IADD3.X R5, PT, PT, RZ, RZ, RZ, P0, P1 ;  /* 0x000000ffff057210 */ /* 0x000fc800007e24ff */
[----:B------:R-:W-:Y:S02]  /*08c0*/  IADD3 R4, P0, P1, R5, R4, R7 ;  /* 0x0000000405047210 */ /* 0x000fe4000791e007 */
[----:B------:R-:W-:Y:S02]  /*08d0*/  LOP3.LUT R5, R11, 0x97816a91, RZ, 0xc0, !PT ;  /* 0x97816a910b057812 */ /* 0x000fe400078ec0ff */
[----:B------:R-:W-:-:S04]  /*08e0*/  IADD3.X R7, PT, PT, RZ, RZ, RZ, P0, P1 ;  /* 0x000000ffff077210 */ /* 0x000fc800007e24ff */
[----:B------:R-:W-:Y:S02]  /*08f0*/  IADD3 R5, P0, P1, R7, R5, R6 ;  /* 0x0000000507057210 */ /* 0x000fe4000791e006 */
[----:B------:R-:W0:Y:S02]  /*0900*/  LDC.64 R6, c[0x0][0x388] ;  /* 0x0000e200ff067b82 */ /* 0x000e240000000a00 */
[----:B------:R-:W-:-:S04]  /*0910*/  IADD3.X R12, PT, PT, RZ, RZ, RZ, P0, P1 ;  /* 0x000000ffff0c7210 */ /* 0x000fc800007e24ff */
[----:B------:R-:W-:Y:S02]  /*0920*/  IADD3 R8, P0, P1, R12, R13, R8 ;  /* 0x0000000d0c087210 */ /* 0x000fe4000791e008 */
[C---:B------:R-:W-:Y:S02]  /*0930*/  LOP3.LUT R12, R11.reuse, 0xb85045b6, RZ, 0xc0, !PT ;  /* 0xb85045b60b0c7812 */ /* 0x040fe400078ec0ff */
[----:B------:R-:W-:Y:S02]  /*0940*/  IADD3.X R14, PT, PT, RZ, RZ, RZ, P0, P1 ;  /* 0x000000ffff0e7210 */ /* 0x000fe400007e24ff */
[----:B------:R-:W-:Y:S02]  /*0950*/  LOP3.LUT R13, R11, 0xe131a029, RZ, 0xc0, !PT ;  /* 0xe131a0290b0d7812 */ /* 0x000fe400078ec0ff */
[----:B------:R-:W-:Y:S02]  /*0960*/  IADD3 R9, P0, P1, R14, R12, R9 ;  /* 0x0000000c0e097210 */ /* 0x000fe4000791e009 */
[----:B------:R-:W-:-:S02]  /*0970*/  IADD3 R10, P2, P3, R13, R10, RZ ;  /* 0x0000000a0d0a7210 */ /* 0x000fc40007b5e0ff */
[----:B------:R-:W-:Y:S02]  /*0980*/  LOP3.LUT R11, R11, 0x30644e72, RZ, 0xc0, !PT ;  /* 0x30644e720b0b7812 */ /* 0x000fe400078ec0ff */
[----:B------:R-:W-:Y:S02]  /*0990*/  IADD3.X R13, PT, PT, RZ, RZ, RZ, P0, P1 ;  /* 0x000000ffff0d7210 */ /* 0x000fe400007e24ff */
[----:B------:R-:W-:Y:S02]  /*09a0*/  IADD3.X R0, PT, PT, RZ, R0, R11, P2, P3 ;  /* 0x00000000ff007210 */ /* 0x000fe400017e640b */
[----:B------:R-:W-:Y:S01]  /*09b0*/  IADD3 R10, P0, PT, R10, R13, RZ ;  /* 0x0000000d0a0a7210 */ /* 0x000fe20007f1e0ff */
[----:B0-----:R-:W-:Y:S03]  /*09c0*/  STG.E.64 desc[UR4][R6.64], R2 ;  /* 0x0000000206007986 */ /* 0x001fe6000c101b04 */
[----:B------:R-:W-:Y:S01]  /*09d0*/  IADD3.X R11, PT, PT, RZ, R0, RZ, P0, !PT ;  /* 0x00000000ff0b7210 */ /* 0x000fe200007fe4ff */
[----:B------:R-:W-:Y:S04]  /*09e0*/  STG.E.64 desc[UR4][R6.64+0x8], R4 ;  /* 0x0000080406007986 */ /* 0x000fe8000c101b04 */
[----:B------:R-:W-:Y:S04]  /*09f0*/  STG.E.64 desc[UR4][R6.64+0x10], R8 ;  /* 0x0000100806007986 */ /* 0x000fe8000c101b04 */
[----:B------:R-:W-:Y:S01]  /*0a00*/  STG.E.64 desc[UR4][R6.64+0x18], R10 ;  /* 0x0000180a06007986 */ /* 0x000fe2000c101b04 */
[----:B------:R-:W-:Y:S05]  /*0a10*/  EXIT ;  /* 0x000000000000794d */ /* 0x000fea0003800000 */
.L_x_14:
        /* <DEDUP_REMOVED lines=14> */
.L_x_22:


//--------------------- .text.ff_mul              --------------------------
	.section	.text.ff_mul,"ax",@progbits
	.align	128
        .global         ff_mul
        .type           ff_mul,@function
        .size           ff_mul,(.L_x_23 - ff_mul)
        .other          ff_mul,@"STO_CUDA_ENTRY STV_DEFAULT"
ff_mul:
.text.ff_mul:
[----:B------:R-:W-:Y:S08]  /*0000*/  LDC R1, c[0x0][0x37c] ;  /* 0x0000df00ff017b82 */ /* 0x000ff00000000800 */
[----:B------:R-:W0:Y:S01]  /*0010*/  LDC.64 R12, c[0x0][0x388] ;  /* 0x0000e200ff0c7b82 */ /* 0x000e220000000a00 */
[----:B------:R-:W0:Y:S07]  /*0020*/  LDCU.64 UR18, c[0x0][0x358] ;  /* 0x00006b00ff1277ac */ /* 0x000e2e0008000a00 */
[----:B------:R-:W1:Y:S01]  /*0030*/  LDC.64 R10, c[0x0][0x380] ;  /* 0x0000e000ff0a7b82 */ /* 0x000e620000000a00 */
[----:B0-----:R-:W2:Y:S04]  /*0040*/  LDG.E.64 R20, desc[UR18][R12.64+0x18] ;  /* 0x000018120c147981 */ /* 0x001ea8000c1e1b00 */
[----:B------:R-:W3:Y:S04]  /*0050*/  LDG.E.64 R16, desc[UR18][R12.64+0x10] ;  /* 0x000010120c107981 */ /* 0x000ee8000c1e1b00 */
[----:B------:R-:W4:Y:S04]  /*0060*/  LDG.E.64 R14, desc[UR18][R12.64+0x8] ;  /* 0x000008120c0e7981 */ /* 0x000f28000c1e1b00 */
[----:B-1----:R-:W5:Y:S04]  /*0070*/  LDG.E.64 R8, desc[UR18][R10.64] ;  /* 0x000000120a087981 */ /* 0x002f68000c1e1b00 */
[----:B------:R-:W5:Y:S04]  /*0080*/  LDG.E.64 R18, desc[UR18][R10.64+0x10] ;  /* 0x000010120a127981 */ /* 0x000f68000c1e1b00 */
[----:B------:R-:W5:Y:S04]  /*0090*/  LDG.E.64 R4, desc[UR18][R10.64+0x8] ;  /* 0x000008120a047981 */ /* 0x000f68000c1e1b00 */
[----:B------:R-:W5:Y:S04]  /*00a0*/  LDG.E.64 R2, desc[UR18][R12.64] ;  /* 0x000000120c027981 */ /* 0x000f68000c1e1b00 */
[----:B------:R0:W5:Y:S01]  /*00b0*/  LDG.E.64 R6, desc[UR18][R10.64+0x18] ;  /* 0x000018120a067981 */ /* 0x000162000c1e1b00 */
[----:B--2---:R-:W-:-:S02]  /*00c0*/  R2UR UR9, R21 ;  /* 0x00000000150972ca */ /* 0x004fc400000e0000 */
[----:B---3--:R-:W-:Y:S02]  /*00d0*/  R2UR UR7, R17 ;  /* 0x00000000110772ca */ /* 0x008fe400000e0000 */
[----:B------:R-:W-:Y:S02]  /*00e0*/  R2UR UR8, R20 ;  /* 0x00000000140872ca */ /* 0x000fe400000e0000 */
[----:B----4-:R-:W-:Y:S02]  /*00f0*/  R2UR UR5, R15 ;  /* 0x000000000f0572ca */ /* 0x010fe400000e0000 */
[----:B------:R-:W-:-:S05]  /*0100*/  R2UR UR4, R14 ;  /* 0x000000000e0472ca */ /* 0x000fca00000e0000 */
[----:B-----5:R-:W-:Y:S01]  /*0110*/  IMAD R15, R9, UR9, RZ ;  /* 0x00000009090f7c24 */ /* 0x020fe2000f8e02ff */
[----:B------:R-:W-:Y:S02]  /*0120*/  R2UR UR6, R16 ;  /* 0x00000000100672ca */ /* 0x000fe400000e0000 */
[----:B------:R-:W-:Y:S01]  /*0130*/  R2UR UR11, R19 ;  /* 0x00000000130b72ca */ /* 0x000fe200000e0000 */
[----:B------:R-:W-:Y:S02]  /*0140*/  IMAD R15, R5, UR7, R15 ;  /* 0x00000007050f7c24 */ /* 0x000fe4000f8e020f */
[----:B------:R-:W-:Y:S02]  /*0150*/  MOV R17, UR5 ;  /* 0x0000000500117c02 */ /* 0x000fe40008000f00 */
[----:B------:R-:W-:Y:S02]  /*0160*/  IMAD R0, R4, UR8, R15 ;  /* 0x0000000804007c24 */ /* 0x000fe4000f8e020f */
[----:B------:R-:W-:-:S02]  /*0170*/  IMAD R15, R9, R2, RZ ;  /* 0x00000002090f7224 */ /* 0x000fc400078e02ff */
[----:B------:R-:W-:Y:S02]  /*0180*/  IMAD R13, R3, R9, RZ ;  /* 0x00000009030d7224 */ /* 0x000fe400078e02ff */
[----:B------:R-:W-:Y:S02]  /*0190*/  IMAD R15, R8, R3, R15 ;  /* 0x00000003080f7224 */ /* 0x000fe400078e020f */
[----:B------:R-:W-:Y:S02]  /*01a0*/  IMAD R0, R17, UR11, R0 ;  /* 0x0000000b11007c24 */ /* 0x000fe4000f8e0200 */
[----:B0-----:R-:W-:Y:S02]  /*01b0*/  IMAD R10, R2, R8, RZ ;  /* 0x00000008020a7224 */ /* 0x001fe400078e02ff */
[----:B------:R-:W-:Y:S02]  /*01c0*/  IMAD R13, R8, UR4, R13 ;  /* 0x00000004080d7c24 */ /* 0x000fe4000f8e020d */
[----:B------:R-:W-:-:S02]  /*01d0*/  IMAD R11, R9, UR4, RZ ;  /* 0x00000004090b7c24 */ /* 0x000fc4000f8e02ff */
[C---:B------:R-:W-:Y:S02]  /*01e0*/  IMAD R17, R9.reuse, UR5, RZ ;  /* 0x0000000509117c24 */ /* 0x040fe4000f8e02ff */
[C---:B------:R-:W-:Y:S02]  /*01f0*/  IMAD R19, R9.reuse, UR6, RZ ;  /* 0x0000000609137c24 */ /* 0x040fe4000f8e02ff */
[C---:B------:R-:W-:Y:S02]  /*0200*/  IMAD R21, R9.reuse, UR7, RZ ;  /* 0x0000000709157c24 */ /* 0x040fe4000f8e02ff */
[----:B------:R-:W-:Y:S02]  /*0210*/  IMAD R23, R9, UR8, RZ ;  /* 0x0000000809177c24 */ /* 0x000fe4000f8e02ff */
[----:B------:R-:W-:Y:S02]  /*0220*/  IMAD R15, R15, -0x1b799c77, RZ ;  /* 0xe48663890f0f7824 */ /* 0x000fe400078e02ff */
[----:B------:R-:W-:-:S02]  /*0230*/  IMAD R9, R10, -0x7ff8138b, R13 ;  /* 0x8007ec750a097824 */ /* 0x000fc400078e020d */
[C---:B------:R-:W-:Y:S02]  /*0240*/  IMAD R13, R10.reuse, 0xc5e1a99, R11 ;  /* 0x0c5e1a990a0d7824 */ /* 0x040fe400078e020b */
[C---:B------:R-:W-:Y:S02]  /*0250*/  IMAD R17, R10.reuse, 0x681240c5, R17 ;  /* 0x681240c50a117824 */ /* 0x040fe400078e0211 */
[C---:B------:R-:W-:Y:S02]  /*0260*/  IMAD R19, R10.reuse, 0x432eb066, R19 ;  /* 0x432eb0660a137824 */ /* 0x040fe400078e0213 */
[C---:B------:R-:W-:Y:S02]  /*0270*/  IMAD R21, R10.reuse, 0xdf490f1, R21 ;  /* 0x0df490f10a157824 */ /* 0x040fe400078e0215 */
[C---:B------:R-:W-:Y:S02]  /*0280*/  IMAD R23, R10.reuse, 0x47b01102, R23 ;  /* 0x47b011020a177824 */ /* 0x040fe400078e0217 */
[----:B------:R-:W-:-:S02]  /*0290*/  IMAD R15, R10, -0x782df87e, R15 ;  /* 0x87d207820a0f7824 */ /* 0x000fc400078e020f */
[----:B------:R-:W-:-:S04]  /*02a0*/  IMAD.WIDE.U32 R10, R10, -0x1b799c77, RZ ;  /* 0xe48663890a0a7825 */ /* 0x000fc800078e00ff */
[C---:B------:R-:W-:Y:S02]  /*02b0*/  IMAD R13, R8.reuse, UR5, R13 ;  /* 0x00000005080d7c24 */ /* 0x040fe4000f8e020d */
[C---:B------:R-:W-:Y:S02]  /*02c0*/  IMAD R17, R8.reuse, UR6, R17 ;  /* 0x0000000608117c24 */ /* 0x040fe4000f8e0211 */
[C---:B------:R-:W-:Y:S02]  /*02d0*/  IMAD R19, R8.reuse, UR7, R19 ;  /* 0x0000000708137c24 */ /* 0x040fe4000f8e0213 */
[C---:B------:R-:W-:Y:S02]  /*02e0*/  IMAD R21, R8.reuse, UR8, R21 ;  /* 0x0000000808157c24 */ /* 0x040fe4000f8e0215 */
[----:B------:R-:W-:Y:S01]  /*02f0*/  IMAD R23, R8, UR9, R23 ;  /* 0x0000000908177c24 */ /* 0x000fe2000f8e0217 */
[----:B------:R-:W-:Y:S01]  /*0300*/  IADD3 R8, PT, PT, R11, R15, RZ ;  /* 0x0000000f0b087210 */ /* 0x000fe20007ffe0ff */
[----:B------:R-:W-:-:S04]  /*0310*/  IMAD R13, R2, R5, R13 ;  /* 0x00000005020d7224 */ /* 0x000fc800078e020d */
[----:B------:R-:W-:Y:S02]  /*0320*/  IMAD R19, R8, -0x7e7ea7a3, R19 ;  /* 0x8181585d08137824 */ /* 0x000fe400078e0213 */
[-C--:B------:R-:W-:Y:S02]  /*0330*/  IMAD R13, R3, R4.reuse, R13 ;  /* 0x00000004030d7224 */ /* 0x080fe400078e020d */
[----:B------:R-:W-:Y:S02]  /*0340*/  IMAD R9, R2, R4, R9 ;  /* 0x0000000402097224 */ /* 0x000fe400078e0209 */
[C---:B------:R-:W-:Y:S01]  /*0350*/  IMAD R19, R5.reuse, UR4, R19 ;  /* 0x0000000405137c24 */ /* 0x040fe2000f8e0213 */
[----:B------:R-:W-:Y:S01]  /*0360*/  R2UR UR10, R18 ;  /* 0x00000000120a72ca */ /* 0x000fe200000e0000 */
[----:B------:R-:W-:Y:S01]  /*0370*/  IMAD R25, R5, UR8, RZ ;  /* 0x0000000805197c24 */ /* 0x000fe2000f8e02ff */
[----:B------:R-:W-:Y:S01]  /*0380*/  R2UR UR16, R0 ;  /* 0x00000000001072ca */ /* 0x000fe200000e0000 */
[----:B------:R-:W-:-:S02]  /*0390*/  IMAD R13, R8, 0x6871ca8d, R13 ;  /* 0x6871ca8d080d7824 */ /* 0x000fc400078e020d */
[C---:B------:R-:W-:Y:S02]  /*03a0*/  IMAD R23, R8.reuse, -0x1ece5fd7, R23 ;  /* 0xe131a02908177824 */ /* 0x040fe400078e0217 */
[----:B------:R-:W-:Y:S02]  /*03b0*/  IMAD R17, R3, R5, R17 ;  /* 0x0000000503117224 */ /* 0x000fe400078e0211 */
[----:B------:R-:W-:Y:S02]  /*03c0*/  IMAD R0, R8, 0x3c208c16, R9 ;  /* 0x3c208c1608007824 */ /* 0x000fe400078e0209 */
[C---:B------:R-:W-:Y:S02]  /*03d0*/  IMAD R19, R4.reuse, UR5, R19 ;  /* 0x0000000504137c24 */ /* 0x040fe4000f8e0213 */
[----:B------:R-:W-:Y:S02]  /*03e0*/  IMAD R25, R4, UR9, R25 ;  /* 0x0000000904197c24 */ /* 0x000fe4000f8e0219 */
[----:B------:R-:W-:-:S02]  /*03f0*/  IMAD R9, R13, -0x1b799c77, RZ ;  /* 0xe48663890d097824 */ /* 0x000fc400078e02ff */
[C---:B------:R-:W-:Y:S02]  /*0400*/  IMAD R21, R8.reuse, -0x47afba4a, R21 ;  /* 0xb85045b608157824 */ /* 0x040fe400078e0215 */
[----:B------:R-:W-:Y:S02]  /*0410*/  IMAD R23, R5, UR6, R23 ;  /* 0x0000000605177c24 */ /* 0x000fe4000f8e0217 */
[----:B------:R-:W-:Y:S02]  /*0420*/  IMAD R17, R8, -0x687e956f, R17 ;  /* 0x97816a9108117824 */ /* 0x000fe400078e0211 */
[C---:B------:R-:W-:Y:S01]  /*0430*/  IMAD R19, R0.reuse, 0xc5e1a99, R19 ;  /* 0x0c5e1a9900137824 */ /* 0x040fe200078e0213 */
[----:B------:R-:W-:Y:S01]  /*0440*/  R2UR UR14, R25 ;  /* 0x00000000190e72ca */ /* 0x000fe200000e0000 */
[----:B------:R-:W-:-:S04]  /*0450*/  IMAD.WIDE.U32 R12, R0, -0x1b799c77, RZ ;  /* 0xe4866389000c7825 */ /* 0x000fc800078e00ff */
[C---:B------:R-:W-:Y:S02]  /*0460*/  IMAD R9, R0.reuse, -0x782df87e, R9 ;  /* 0x87d2078200097824 */ /* 0x040fe400078e0209 */
[C---:B------:R-:W-:Y:S02]  /*0470*/  IMAD R21, R5.reuse, UR5, R21 ;  /* 0x0000000505157c24 */ /* 0x040fe4000f8e0215 */
[----:B------:R-:W-:Y:S02]  /*0480*/  IMAD R23, R0, 0x432eb066, R23 ;  /* 0x432eb06600177824 */ /* 0x000fe400078e0217 */
[----:B------:R-:W-:Y:S02]  /*0490*/  IMAD R10, R5, UR9, RZ ;  /* 0x00000009050a7c24 */ /* 0x000fe4000f8e02ff */
[----:B------:R-:W-:Y:S02]  /*04a0*/  IMAD R17, R4, UR4, R17 ;  /* 0x0000000404117c24 */ /* 0x000fe4000f8e0211 */
[----:B------:R-:W-:Y:S01]  /*04b0*/  IMAD R19, R2, UR11, R19 ;  /* 0x0000000b02137c24 */ /* 0x000fe2000f8e0213 */
[----:B------:R-:W-:Y:S01]  /*04c0*/  IADD3 R9, PT, PT, R13, R9, RZ ;  /* 0x000000090d097210 */ /* 0x000fe20007ffe0ff */
[C---:B------:R-:W-:Y:S01]  /*04d0*/  IMAD R21, R4.reuse, UR6, R21 ;  /* 0x0000000604157c24 */ /* 0x040fe2000f8e0215 */
[----:B------:R-:W-:Y:S01]  /*04e0*/  R2UR UR13, R7 ;  /* 0x00000000070d72ca */ /* 0x000fe200000e0000 */
[----:B------:R-:W-:Y:S01]  /*04f0*/  IMAD R23, R4, UR7, R23 ;  /* 0x0000000704177c24 */ /* 0x000fe2000f8e0217 */
[----:B------:R-:W-:Y:S01]  /*0500*/  R2UR UR15, R10 ;  /* 0x000000000a0f72ca */ /* 0x000fe200000e0000 */
[----:B------:R-:W-:-:S02]  /*0510*/  IMAD R17, R0, -0x7ff8138b, R17 ;  /* 0x8007ec7500117824 */ /* 0x000fc400078e0211 */
[----:B------:R-:W-:Y:S01]  /*0520*/  IMAD R4, R3, UR10, R19 ;  /* 0x0000000a03047c24 */ /* 0x000fe2000f8e0213 */
[----:B------:R-:W-:Y:S02]  /*0530*/  MOV R10, UR4 ;  /* 0x00000004000a7c02 */ /* 0x000fe40008000f00 */
[----:B------:R-:W-:Y:S01]  /*0540*/  R2UR UR12, R6 ;  /* 0x00000000060c72ca */ /* 0x000fe200000e0000 */
[----:B------:R-:W-:Y:S02]  /*0550*/  IMAD R6, R2, UR10, R17 ;  /* 0x0000000a02067c24 */ /* 0x000fe4000f8e0211 */
[C---:B------:R-:W-:Y:S01]  /*0560*/  IMAD R4, R9.reuse, 0x6871ca8d, R4 ;  /* 0x6871ca8d09047824 */ /* 0x040fe200078e0204 */
[----:B------:R-:W-:Y:S02]  /*0570*/  UIMAD UR14, UR6, UR11, UR14 ;  /* 0x0000000b060e72a4 */ /* 0x000fe4000f8e020e */
[----:B------:R-:W-:Y:S02]  /*0580*/  IMAD R12, R10, UR11, R23 ;  /* 0x0000000b0a0c7c24 */ /* 0x000fe4000f8e0217 */
[----:B------:R-:W-:-:S02]  /*0590*/  IMAD R6, R9, 0x3c208c16, R6 ;  /* 0x3c208c1609067824 */ /* 0x000fc400078e0206 */
[----:B------:R-:W-:Y:S01]  /*05a0*/  IMAD R7, R4, -0x1b799c77, RZ ;  /* 0xe486638904077824 */ /* 0x000fe200078e02ff */
[----:B------:R-:W-:Y:S01]  /*05b0*/  MOV R11, UR5 ;  /* 0x00000005000b7c02 */ /* 0x000fe20008000f00 */
[----:B------:R-:W-:Y:S01]  /*05c0*/  IMAD R21, R0, 0x681240c5, R21 ;  /* 0x681240c500157824 */ /* 0x000fe200078e0215 */
[----:B------:R-:W-:Y:S01]  /*05d0*/  UIMAD UR14, UR7, UR10, UR14 ;  /* 0x0000000a070e72a4 */ /* 0x000fe2000f8e020e */
[----:B------:R-:W-:Y:S01]  /*05e0*/  IMAD R12, R9, -0x7e7ea7a3, R12 ;  /* 0x8181585d090c7824 */ /* 0x000fe200078e020c */
[----:B------:R-:W-:Y:S01]  /*05f0*/  MOV R14, UR4 ;  /* 0x00000004000e7c02 */ /* 0x000fe20008000f00 */
[C---:B------:R-:W-:Y:S01]  /*0600*/  IMAD.WIDE.U32 R4, R6.reuse, -0x1b799c77, RZ ;  /* 0xe486638906047825 */ /* 0x040fe200078e00ff */
[----:B------:R-:W-:Y:S01]  /*0610*/  UIMAD UR16, UR6, UR10, UR16 ;  /* 0x0000000a061072a4 */ /* 0x000fe2000f8e0210 */
[----:B------:R-:W-:Y:S02]  /*0620*/  MOV R15, UR13 ;  /* 0x0000000d000f7c02 */ /* 0x000fe40008000f00 */
[----:B------:R-:W-:Y:S01]  /*0630*/  IMAD R7, R6, -0x782df87e, R7 ;  /* 0x87d2078206077824 */ /* 0x000fe200078e0207 */
[----:B------:R-:W-:Y:S01]  /*0640*/  MOV R13, UR13 ;  /* 0x0000000d000d7c02 */ /* 0x000fe20008000f00 */
[----:B------:R-:W-:-:S02]  /*0650*/  IMAD R21, R3, UR11, R21 ;  /* 0x0000000b03157c24 */ /* 0x000fc4000f8e0215 */
[----:B------:R-:W-:Y:S01]  /*0660*/  IMAD R11, R11, UR10, R12 ;  /* 0x0000000a0b0b7c24 */ /* 0x000fe2000f8e020c */
[----:B------:R-:W-:Y:S01]  /*0670*/  IADD3 R5, PT, PT, R5, R7, RZ ;  /* 0x0000000705057210 */ /* 0x000fe20007ffe0ff */
[----:B------:R-:W-:Y:S01]  /*0680*/  IMAD R10, R10, UR10, R21 ;  /* 0x0000000a0a0a7c24 */ /* 0x000fe2000f8e0215 */
[----:B------:R-:W-:Y:S01]  /*0690*/  MOV R17, UR4 ;  /* 0x0000000400117c02 */ /* 0x000fe20008000f00 */
[----:B------:R-:W-:Y:S02]  /*06a0*/  IMAD R7, R14, R15, UR14 ;  /* 0x0000000e0e077e24 */ /* 0x000fe4000f8e020f */
[----:B------:R-:W-:Y:S02]  /*06b0*/  IMAD R4, R3, R13, UR16 ;  /* 0x0000001003047e24 */ /* 0x000fe4000f8e020d */
[----:B------:R-:W-:Y:S02]  /*06c0*/  IMAD R15, R6, 0xc5e1a99, R11 ;  /* 0x0c5e1a99060f7824 */ /* 0x000fe400078e020b */
[----:B------:R-:W-:-:S02]  /*06d0*/  IMAD R13, R9, -0x687e956f, R10 ;  /* 0x97816a91090d7824 */ /* 0x000fc400078e020a */
[----:B------:R-:W-:Y:S02]  /*06e0*/  IMAD R11, R17, UR12, R4 ;  /* 0x0000000c110b7c24 */ /* 0x000fe4000f8e0204 */
[----:B------:R-:W-:Y:S02]  /*06f0*/  IMAD R15, R2, UR13, R15 ;  /* 0x0000000d020f7c24 */ /* 0x000fe4000f8e020f */
[----:B------:R-:W-:Y:S02]  /*0700*/  IMAD R4, R0, 0xdf490f1, RZ ;  /* 0x0df490f100047824 */ /* 0x000fe400078e02ff */
[----:B------:R-:W-:Y:S02]  /*0710*/  IMAD R13, R6, -0x7ff8138b, R13 ;  /* 0x8007ec75060d7824 */ /* 0x000fe400078e020d */
[----:B------:R-:W-:Y:S02]  /*0720*/  IMAD R8, R8, 0x30644e72, RZ ;  /* 0x30644e7208087824 */ /* 0x000fe400078e02ff */
[----:B------:R-:W-:-:S02]  /*0730*/  IMAD R10, R3, UR12, R15 ;  /* 0x0000000c030a7c24 */ /* 0x000fc4000f8e020f */
[----:B------:R-:W-:Y:S02]  /*0740*/  IMAD R3, R9, -0x47afba4a, R4 ;  /* 0xb85045b609037824 */ /* 0x000fe400078e0204 */
[----:B------:R-:W-:Y:S01]  /*0750*/  IMAD R4, R2, UR12, R13 ;  /* 0x0000000c02047c24 */ /* 0x000fe2000f8e020d */
[----:B------:R-:W-:Y:S01]  /*0760*/  LOP3.LUT R8, R8, 0xfffffffe, RZ, 0xc0, !PT ;  /* 0xfffffffe08087812 */ /* 0x000fe200078ec0ff */
[----:B------:R-:W-:Y:S02]  /*0770*/  IMAD R2, R6, 0x681240c5, R3 ;  /* 0x681240c506027824 */ /* 0x000fe400078e0203 */
[C---:B------:R-:W-:Y:S01]  /*0780*/  IMAD R10, R5.reuse, 0x6871ca8d, R10 ;  /* 0x6871ca8d050a7824 */ /* 0x040fe200078e020a */
[----:B------:R-:W-:Y:S01]  /*0790*/  MOV R12, UR5 ;  /* 0x00000005000c7c02 */ /* 0x000fe20008000f00 */
[C---:B------:R-:W-:Y:S01]  /*07a0*/  IMAD R4, R5.reuse, 0x3c208c16, R4 ;  /* 0x3c208c1605047824 */ /* 0x040fe200078e0204 */
[----:B------:R-:W-:Y:S01]  /*07b0*/  IADD3 R8, P0, PT, R8, R11, RZ ;  /* 0x0000000b08087210 */ /* 0x000fe20007f1e0ff */
[----:B------:R-:W-:-:S02]  /*07c0*/  IMAD R13, R5, -0x687e956f, R2 ;  /* 0x97816a91050d7824 */ /* 0x000fc400078e0202 */
[----:B------:R-:W-:Y:S02]  /*07d0*/  IMAD R11, R10, -0x1b799c77, RZ ;  /* 0xe48663890a0b7824 */ /* 0x000fe400078e02ff */
[----:B------:R-:W-:Y:S02]  /*07e0*/  IMAD R0, R0, 0x47b01102, RZ ;  /* 0x47b0110200007824 */ /* 0x000fe400078e02ff */
[----:B------:R-:W-:-:S04]  /*07f0*/  IMAD.WIDE.U32 R2, R4, -0x1b799c77, RZ ;  /* 0xe486638904027825 */ /* 0x000fc800078e00ff */
[----:B------:R-:W-:Y:S01]  /*0800*/  IMAD R2, R12, UR12, R7 ;  /* 0x0000000c0c027c24 */ /* 0x000fe2000f8e0207 */
[----:B------:R-:W-:Y:S01]  /*0810*/  IADD3 R7, PT, PT, R8, R13, RZ ;  /* 0x0000000d08077210 */ /* 0x000fe20007ffe0ff */
[----:B------:R-:W-:Y:S02]  /*0820*/  IMAD R11, R4, -0x782df87e, R11 ;  /* 0x87d20782040b7824 */ /* 0x000fe400078e020b */
[----:B------:R-:W-:Y:S01]  /*0830*/  IMAD R13, R9, -0x1ece5fd7, R0 ;  /* 0xe131a029090d7824 */ /* 0x000fe200078e0200 */
[----:B------:R-:W-:Y:S02]  /*0840*/  UIMAD UR15, UR7, UR11, UR15 ;  /* 0x0000000b070f72a4 */ /* 0x000fe4000f8e020f */
[----:B------:R-:W-:Y:S01]  /*0850*/  IADD3 R0, PT, PT, R3, R11, RZ ;  /* 0x0000000b03007210 */ /* 0x000fe20007ffe0ff */
[----:B------:R-:W-:Y:S01]  /*0860*/  IMAD R8, R6, 0x432eb066, R13 ;  /* 0x432eb06606087824 */ /* 0x000fe200078e020d */
[----:B------:R-:W-:Y:S01]  /*0870*/  IADD3.X R3, PT, PT, RZ, RZ, RZ, P0, !PT ;  /* 0x000000ffff037210 */ /* 0x000fe200007fe4ff */
[----:B------:R-:W-:Y:S01]  /*0880*/  IMAD R7, R4, -0x7ff8138b, R7 ;  /* 0x8007ec7504077824 */ /* 0x000fe200078e0207 */
[----:B------:R-:W-:Y:S01]  /*0890*/  UIMAD UR15, UR8, UR10, UR15 ;  /* 0x0000000a080f72a4 */ /* 0x000fe2000f8e020f */
[----:B------:R-:W-:Y:S01]  /*08a0*/  IMAD R8, R5, -0x7e7ea7a3, R8 ;  /* 0x8181585d05087824 */ /* 0x000fe200078e0208 */
[----:B------:R-:W-:Y:S01]  /*08b0*/  IADD3 R3, P0, PT, R3, R2, RZ ;  /* 0x0000000203037210 */ /* 0x000fe20007f1e0ff */
[----:B------:R-:W-:Y:S01]  /*08c0*/  IMAD R2, R0, 0x3c208c16, R7 ;  /* 0x3c208c1600027824 */ /* 0x000fe200078e0207 */
[----:B------:R-:W-:Y:S01]  /*08d0*/  UIMAD UR15, UR5, UR13, UR15 ;  /* 0x0000000d050f72a4 */ /* 0x000fe2000f8e020f */
[----:B------:R-:W-:Y:S01]  /*08e0*/  IMAD R7, R9, 0x30644e72, RZ ;  /* 0x30644e7209077824 */ /* 0x000fe200078e02ff */
[----:B------:R-:W-:Y:S01]  /*08f0*/  IADD3 R3, PT, PT, R3, R8, RZ ;  /* 0x0000000803037210 */ /* 0x000fe20007ffe0ff */
[----:B------:R-:W-:Y:S01]  /*0900*/  IMAD R12, R6, 0xdf490f1, RZ ;  /* 0x0df490f1060c7824 */ /* 0x000fe200078e02ff */
[----:B------:R-:W-:Y:S01]  /*0910*/  IADD3 R2, P1, PT, R2, 0x278302b9, RZ ;  /* 0x278302b902027810 */ /* 0x000fe20007f3e0ff */
[----:B------:R-:W-:Y:S01]  /*0920*/  UIMAD UR15, UR6, UR12, UR15 ;  /* 0x0000000c060f72a4 */ /* 0x000fe2000f8e020f */
[----:B------:R-:W-:Y:S01]  /*0930*/  LOP3.LUT R7, R7, 0xfffffffe, RZ, 0xc0, !PT ;  /* 0xfffffffe07077812 */ /* 0x000fe200078ec0ff */
[----:B------:R-:W-:Y:S01]  /*0940*/  IMAD R3, R4, 0xc5e1a99, R3 ;  /* 0x0c5e1a9904037824 */ /* 0x000fe200078e0203 */
[----:B------:R-:W-:Y:S01]  /*0950*/  IADD3.X R10, PT, PT, RZ, -0x1, RZ, P1, !PT ;  /* 0xffffffffff0a7810 */ /* 0x000fe20000ffe4ff */
[----:B------:R-:W-:Y:S01]  /*0960*/  IMAD R9, R5, -0x47afba4a, R12 ;  /* 0xb85045b605097824 */ /* 0x000fe200078e020c */
[----:B------:R-:W-:Y:S01]  /*0970*/  IADD3.X R8, PT, PT, RZ, RZ, RZ, P0, !PT ;  /* 0x000000ffff087210 */ /* 0x000fe200007fe4ff */
[----:B------:R-:W-:Y:S01]  /*0980*/  UIMAD UR4, UR11, UR8, URZ ;  /* 0x000000080b0472a4 */ /* 0x000fe2000f8e02ff */
[----:B------:R-:W-:Y:S01]  /*0990*/  IMAD R12, R0, 0x6871ca8d, R3 ;  /* 0x6871ca8d000c7824 */ /* 0x000fe200078e0203 */
[--C-:B------:R-:W-:Y:S01]  /*09a0*/  SHF.R.S32.HI R3, RZ, 0x1f, R10.reuse ;  /* 0x0000001fff037819 */ /* 0x100fe2000001140a */
[----:B------:R-:W-:Y:S01]  /*09b0*/  IMAD R14, R4, 0x681240c5, R9 ;  /* 0x681240c5040e7824 */ /* 0x000fe200078e0209 */
[----:B------:R-:W-:Y:S01]  /*09c0*/  IADD3 R7, P0, P1, R8, UR15, R7 ;  /* 0x0000000f08077c10 */ /* 0x000fe2000f91e007 */
[----:B------:R-:W-:Y:S01]  /*09d0*/  UIMAD UR4, UR9, UR10, UR4 ;  /* 0x0000000a090472a4 */ /* 0x000fe2000f8e0204 */
[----:B------:R-:W-:Y:S01]  /*09e0*/  IADD3 R3, P2, P3, R12, -0x3c208c16, R3 ;  /* 0xc3df73ea0c037810 */ /* 0x000fe20007b5e003 */
[----:B------:R-:W-:Y:S01]  /*09f0*/  IMAD R8, R6, 0x47b01102, RZ ;  /* 0x47b0110206087824 */ /* 0x000fe200078e02ff */
[----:B------:R-:W-:Y:S01]  /*0a00*/  SHF.R.S32.HI R10, RZ, 0x1f, R10 ;  /* 0x0000001fff0a7819 */ /* 0x000fe2000001140a */
[----:B------:R-:W-:Y:S01]  /*0a10*/  UIMAD UR4, UR6, UR13, UR4 ;  /* 0x0000000d060472a4 */ /* 0x000fe2000f8e0204 */
[----:B------:R-:W-:Y:S01]  /*0a20*/  IADD3 R7, PT, PT, R7, R14, RZ ;  /* 0x0000000e07077210 */ /* 0x000fe20007ffe0ff */
[----:B------:R-:W-:Y:S01]  /*0a30*/  IMAD R11, R5, -0x1ece5fd7, R8 ;  /* 0xe131a029050b7824 */ /* 0x000fe200078e0208 */
[----:B------:R-:W-:Y:S01]  /*0a40*/  IADD3.X R10, PT, PT, RZ, -0x1, R10, P2, P3 ;  /* 0xffffffffff0a7810 */ /* 0x000fe200017e640a */
[----:B------:R-:W-:-:S02]  /*0a50*/  UIMAD UR4, UR7, UR12, UR4 ;  /* 0x0000000c070472a4 */ /* 0x000fc4000f8e0204 */
[----:B------:R-:W-:Y:S01]  /*0a60*/  IMAD R9, R0, -0x687e956f, R7 ;  /* 0x97816a9100097824 */ /* 0x000fe200078e0207 */
[----:B------:R-:W-:Y:S01]  /*0a70*/  IADD3.X R7, PT, PT, RZ, RZ, RZ, P0, P1 ;  /* 0x000000ffff077210 */ /* 0x000fe200007e24ff */
[----:B------:R-:W-:Y:S01]  /*0a80*/  UIMAD UR10, UR9, UR11, URZ ;  /* 0x0000000b090a72a4 */ /* 0x000fe2000f8e02ff */
[----:B------:R-:W-:Y:S01]  /*0a90*/  SHF.R.S32.HI R6, RZ, 0x1f, R10 ;  /* 0x0000001fff067819 */ /* 0x000fe2000001140a */
[----:B------:R-:W-:Y:S01]  /*0aa0*/  IMAD R12, R4, 0x432eb066, R11 ;  /* 0x432eb066040c7824 */ /* 0x000fe200078e020b */
[----:B------:R-:W-:Y:S01]  /*0ab0*/  IADD3 R7, P0, PT, R7, UR4, RZ ;  /* 0x0000000407077c10 */ /* 0x000fe2000ff1e0ff */
[----:B------:R-:W-:Y:S01]  /*0ac0*/  UIMAD UR10, UR7, UR13, UR10 ;  /* 0x0000000d070a72a4 */ /* 0x000fe2000f8e020a */
[----:B------:R-:W-:Y:S01]  /*0ad0*/  IADD3 R6, P1, P2, R9, -0x6871ca8d, R6 ;  /* 0x978e357309067810 */ /* 0x000fe20007a3e006 */
[----:B------:R-:W-:Y:S01]  /*0ae0*/  IMAD R8, R5, 0x30644e72, RZ ;  /* 0x30644e7205087824 */ /* 0x000fe200078e02ff */
[----:B------:R-:W-:Y:S02]  /*0af0*/  SHF.R.S32.HI R10, RZ, 0x1f, R10 ;  /* 0x0000001fff0a7819 */ /* 0x000fe4000001140a */
[----:B------:R-:W-:Y:S01]  /*0b00*/  IADD3 R5, PT, PT, R7, R12, RZ ;  /* 0x0000000c07057210 */ /* 0x000fe20007ffe0ff */
[----:B------:R-:W-:Y:S01]  /*0b10*/  UIMAD UR10, UR8, UR12, UR10 ;  /* 0x0000000c080a72a4 */ /* 0x000fe2000f8e020a */
[----:B------:R-:W-:-:S02]  /*0b20*/  IADD3.X R10, PT, PT, RZ, -0x1, R10, P1, P2 ;  /* 0xffffffffff0a7810 */ /* 0x000fc40000fe440a */
[----:B------:R-:W-:Y:S01]  /*0b30*/  LOP3.LUT R7, R8, 0xfffffffe, RZ, 0xc0, !PT ;  /* 0xfffffffe08077812 */ /* 0x000fe200078ec0ff */
[----:B------:R-:W-:Y:S01]  /*0b40*/  IMAD R9, R0, -0x7e7ea7a3, R5 ;  /* 0x8181585d00097824 */ /* 0x000fe200078e0205 */
[----:B------:R-:W-:Y:S02]  /*0b50*/  IADD3.X R8, PT, PT, RZ, RZ, RZ, P0, !PT ;  /* 0x000000ffff087210 */ /* 0x000fe400007fe4ff */
[----:B------:R-:W-:Y:S02]  /*0b60*/  SHF.R.S32.HI R12, RZ, 0x1f, R10 ;  /* 0x0000001fff0c7819 */ /* 0x000fe4000001140a */
[----:B------:R-:W-:Y:S02]  /*0b70*/  IADD3 R2, P4, PT, R2, -0x278302b9, RZ ;  /* 0xd87cfd4702027810 */ /* 0x000fe40007f9e0ff */
[----:B------:R-:W-:Y:S02]  /*0b80*/  IADD3 R5, P0, P1, R8, UR10, R7 ;  /* 0x0000000a08057c10 */ /* 0x000fe4000f91e007 */
[----:B------:R-:W-:-:S02]  /*0b90*/  IADD3 R12, P2, P3, R9, 0x687e956f, R12 ;  /* 0x687e956f090c7810 */ /* 0x000fc40007b5e00c */
[----:B------:R-:W-:Y:S01]  /*0ba0*/  SHF.R.S32.HI R10, RZ, 0x1f, R10 ;  /* 0x0000001fff0a7819 */ /* 0x000fe2000001140a */
[----:B------:R-:W-:Y:S01]  /*0bb0*/  IMAD R5, R4, 0xdf490f1, R5 ;  /* 0x0df490f104057824 */ /* 0x000fe200078e0205 */
[----:B------:R-:W-:Y:S01]  /*0bc0*/  IADD3.X R8, PT, PT, RZ, RZ, RZ, P4, !PT ;  /* 0x000000ffff087210 */ /* 0x000fe200027fe4ff */
[----:B------:R-:W-:Y:S01]  /*0bd0*/  UIMAD UR4, UR13, UR8, URZ ;  /* 0x000000080d0472a4 */ /* 0x000fe2000f8e02ff */
[----:B------:R-:W-:Y:S02]  /*0be0*/  IADD3.X R10, PT, PT, RZ, -0x1, R10, P2, P3 ;  /* 0xffffffffff0a7810 */ /* 0x000fe400017e640a */
[----:B------:R-:W-:Y:S01]  /*0bf0*/  IADD3 R3, P2, P3, R3, 0x3c208c16, R8 ;  /* 0x3c208c1603037810 */ /* 0x000fe20007b5e008 */
[----:B------:R-:W-:Y:S01]  /*0c00*/  IMAD R8, R0, -0x47afba4a, R5 ;  /* 0xb85045b600087824 */ /* 0x000fe200078e0205 */
[----:B------:R-:W-:Y:S01]  /*0c10*/  SHF.R.S32.HI R11, RZ, 0x1f, R10 ;  /* 0x0000001fff0b7819 */ /* 0x000fe2000001140a */
[----:B------:R-:W-:Y:S01]  /*0c20*/  UIMAD UR4, UR9, UR12, UR4 ;  /* 0x0000000c090472a4 */ /* 0x000fe2000f8e0204 */
[----:B------:R-:W-:Y:S01]  /*0c30*/  IADD3.X R5, PT, PT, RZ, RZ, RZ, P2, P3 ;  /* 0x000000ffff057210 */ /* 0x000fe200017e64ff */
[----:B------:R-:W-:Y:S01]  /*0c40*/  IMAD R9, R4, 0x47b01102, RZ ;  /* 0x47b0110204097824 */ /* 0x000fe200078e02ff */
[----:B------:R-:W-:-:S02]  /*0c50*/  IADD3.X R7, PT, PT, RZ, RZ, RZ, P0, P1 ;  /* 0x000000ffff077210 */ /* 0x000fc400007e24ff */
[----:B------:R-:W-:Y:S02]  /*0c60*/  IADD3 R11, P3, P2, R8, 0x7e7ea7a3, R11 ;  /* 0x7e7ea7a3080b7810 */ /* 0x000fe40007a7e00b */
[----:B------:R-:W-:Y:S01]  /*0c70*/  SHF.R.S32.HI R10, RZ, 0x1f, R10 ;  /* 0x0000001fff0a7819 */ /* 0x000fe2000001140a */
[----:B------:R-:W-:Y:S01]  /*0c80*/  IMAD R9, R0, -0x1ece5fd7, R9 ;  /* 0xe131a02900097824 */ /* 0x000fe200078e0209 */
[----:B------:R-:W-:Y:S02]  /*0c90*/  IADD3 R4, P1, P4, R6, 0x6871ca8d, R5 ;  /* 0x6871ca8d06047810 */ /* 0x000fe40007c3e005 */
[----:B------:R-:W-:Y:S02]  /*0ca0*/  IADD3 R6, P0, PT, R7, UR4, RZ ;  /* 0x0000000407067c10 */ /* 0x000fe4000ff1e0ff */
[----:B------:R-:W-:Y:S02]  /*0cb0*/  IADD3.X R10, PT, PT, RZ, -0x1, R10, P3, P2 ;  /* 0xffffffffff0a7810 */ /* 0x000fe40001fe440a */
[----:B------:R-:W-:-:S02]  /*0cc0*/  IADD3.X R5, PT, PT, RZ, RZ, RZ, P1, P4 ;  /* 0x000000ffff057210 */ /* 0x000fc40000fe84ff */
[----:B------:R-:W-:Y:S02]  /*0cd0*/  IADD3 R6, PT, PT, R6, R9, RZ ;  /* 0x0000000906067210 */ /* 0x000fe40007ffe0ff */
[--C-:B------:R-:W-:Y:S02]  /*0ce0*/  SHF.R.S32.HI R9, RZ, 0x1f, R10.reuse ;  /* 0x0000001fff097819 */ /* 0x100fe4000001140a */
[----:B------:R-:W-:Y:S01]  /*0cf0*/  IADD3 R5, P3, P4, R12, -0x687e956f, R5 ;  /* 0x97816a910c057810 */ /* 0x000fe20007c7e005 */
[----:B------:R-:W-:Y:S01]  /*0d00*/  IMAD R12, R0, 0x30644e72, RZ ;  /* 0x30644e72000c7824 */ /* 0x000fe200078e02ff */
[----:B------:R-:W-:Y:S02]  /*0d10*/  IADD3 R9, P1, P2, R6, 0x47afba4a, R9 ;  /* 0x47afba4a06097810 */ /* 0x000fe40007a3e009 */
[----:B------:R-:W-:Y:S01]  /*0d20*/  SHF.R.S32.HI R10, RZ, 0x1f, R10 ;  /* 0x0000001fff0a7819 */ /* 0x000fe2000001140a */
[----:B------:R-:W-:Y:S01]  /*0d30*/  UIMAD UR8, UR9, UR13, URZ ;  /* 0x0000000d090872a4 */ /* 0x000fe2000f8e02ff */
[----:B------:R-:W-:-:S02]  /*0d40*/  IADD3.X R8, PT, PT, RZ, RZ, RZ, P3, P4 ;  /* 0x000000ffff087210 */ /* 0x000fc40001fe84ff */
[----:B------:R-:W-:Y:S02]  /*0d50*/  LOP3.LUT R12, R12, 0xfffffffe, RZ, 0xc0, !PT ;  /* 0xfffffffe0c0c7812 */ /* 0x000fe400078ec0ff */
[----:B------:R-:W-:Y:S02]  /*0d60*/  IADD3.X R13, PT, PT, RZ, RZ, RZ, P0, !PT ;  /* 0x000000ffff0d7210 */ /* 0x000fe400007fe4ff */
[----:B------:R-:W-:Y:S02]  /*0d70*/  IADD3.X R10, PT, PT, RZ, -0x1, R10, P1, P2 ;  /* 0xffffffffff0a7810 */ /* 0x000fe40000fe440a */
[----:B------:R-:W-:Y:S01]  /*0d80*/  IADD3 R8, P2, P3, R11, -0x7e7ea7a3, R8 ;  /* 0x8181585d0b087810 */ /* 0x000fe20007b5e008 */
[----:B------:R-:W0:Y:S01]  /*0d90*/  LDC.64 R6, c[0x0][0x390] ;  /* 0x0000e400ff067b82 */ /* 0x000e220000000a00 */
[----:B------:R-:W-:Y:S02]  /*0da0*/  IADD3 R12, P0, P1, R13, UR8, R12 ;  /* 0x000000080d0c7c10 */ /* 0x000fe4000f91e00c */
[----:B------:R-:W-:-:S02]  /*0db0*/  SHF.R.S32.HI R11, RZ, 0x1f, R10 ;  /* 0x0000001fff0b7819 */ /* 0x000fc4000001140a */
[----:B------:R-:W-:Y:S02]  /*0dc0*/  IADD3.X R0, PT, PT, RZ, RZ, RZ, P2, P3 ;  /* 0x000000ffff007210 */ /* 0x000fe400017e64ff */
[----:B------:R-:W-:Y:S02]  /*0dd0*/  SHF.R.S32.HI R10, RZ, 0x1f, R10 ;  /* 0x0000001fff0a7819 */ /* 0x000fe4000001140a */
[----:B------:R-:W-:Y:S02]  /*0de0*/  IADD3 R11, P4, P5, R12, 0x1ece5fd7, R11 ;  /* 0x1ece5fd70c0b7810 */ /* 0x000fe40007d9e00b */
[----:B------:R-:W-:Y:S02]  /*0df0*/  IADD3 R9, P2, P3, R9, -0x47afba4a, R0 ;  /* 0xb85045b609097810 */ /* 0x000fe40007b5e000 */
[----:B------:R-:W-:Y:S02]  /*0e00*/  IADD3.X R0, PT, PT, RZ, -0x1, R10, P4, P5 ;  /* 0xffffffffff007810 */ /* 0x000fe400027ea40a */
[----:B------:R-:W-:-:S02]  /*0e10*/  IADD3 RZ, P4, P5, RZ, RZ, R12 ;  /* 0x000000ffffff7210 */ /* 0x000fc40007d9e00c */
[----:B------:R-:W-:Y:S02]  /*0e20*/  IADD3.X R13, PT, PT, RZ, RZ, RZ, P0, P1 ;  /* 0x000000ffff0d7210 */ /* 0x000fe400007e24ff */
[----:B------:R-:W-:Y:S02]  /*0e30*/  IADD3.X R10, PT, PT, RZ, RZ, RZ, P2, P3 ;  /* 0x000000ffff0a7210 */ /* 0x000fe400017e64ff */
[----:B------:R-:W-:Y:S02]  /*0e40*/  SHF.R.S32.HI R0, RZ, 0x1f, R0 ;  /* 0x0000001fff007819 */ /* 0x000fe40000011400 */
[----:B------:R-:W-:Y:S02]  /*0e50*/  IADD3 R10, P0, P1, R11, -0x1ece5fd7, R10 ;  /* 0xe131a0290b0a7810 */ /* 0x000fe4000791e00a */
[----:B------:R-:W-:-:S04]  /*0e60*/  IADD3.X R0, PT, PT, R0, -0x30644e72, R13, P4, P5 ;  /* 0xcf9bb18e00007810 */ /* 0x000fc800027ea40d */
[----:B------:R-:W-:Y:S01]  /*0e70*/  IADD3.X R11, PT, PT, R0, 0x30644e72, RZ, P0, P1 ;  /* 0x30644e72000b7810 */ /* 0x000fe200007e24ff */
[----:B0-----:R-:W-:Y:S04]  /*0e80*/  STG.E.64 desc[UR18][R6.64], R2 ;  /* 0x0000000206007986 */ /* 0x001fe8000c101b12 */
[----:B------:R-:W-:Y:S04]  /*0e90*/  STG.E.64 desc[UR18][R6.64+0x8], R4 ;  /* 0x0000080406007986 */ /* 0x000fe8000c101b12 */
[----:B------:R-:W-:Y:S04]  /*0ea0*/  STG.E.64 desc[UR18][R6.64+0x10], R8 ;  /* 0x0000100806007986 */ /* 0x000fe8000c101b12 */
[----:B------:R-:W-:Y:S01]  /*0eb0*/  STG.E.64 desc[UR18][R6.64+0x18], R10 ;  /* 0x0000180a06007986 */ /* 0x000fe2000c101b12 */
[----:B------:R-:W-:Y:S05]  /*0ec0*/  EXIT ;  /* 0x000000000000794d */ /* 0x000fea0003800000 */
.L_x_15:
        /* <DEDUP_REMOVED lines=11> */
.L_x_23:


//--------------------- .text.ff_square           --------------------------
	.section	.text.ff_square,"ax",@progbits
	.align	128
        .global         ff_square
        .type           ff_square,@function
        .size           ff_square,(.L_x_24 - ff_square)
        .other          ff_square,@"STO_CUDA_ENTRY STV_DEFAULT"
ff_square:
.text.ff_square:
[----:B------:R-:W-:Y:S08]  /*0000*/  LDC R1, c[0x0][0x37c] ;  /* 0x0000df00ff017b82 */ /* 0x000ff00000000800 */
[----:B------:R-:W0:Y:S01]  /*0010*/  LDC.64 R8, c[0x0][0x380] ;  /* 0x0000e000ff087b82 */ /* 0x000e220000000a00 */
[----:B------:R-:W0:Y:S02]  /*0020*/  LDCU.64 UR4, c[0x0][0x358] ;  /* 0x00006b00ff0477ac */ /* 0x000e240008000a00 */
[----:B0-----:R-:W2:Y:S04]  /*0030*/  LDG.E.64 R10, desc[UR4][R8.64] ;  /* 0x00000004080a7981 */ /* 0x001ea8000c1e1b00 */
[----:B------:R-:W3:Y:S04]  /*0040*/  LDG.E.64 R6, desc[UR4][R8.64+0x8] ;  /* 0x0000080408067981 */ /* 0x000ee8000c1e1b00 */
[----:B------:R-:W4:Y:S04]  /*0050*/  LDG.E.64 R4, desc[UR4][R8.64+0x10] ;  /* 0x0000100408047981 */ /* 0x000f28000c1e1b00 */
[----:B------:R0:W5:Y:S01]  /*0060*/  LDG.E.64 R2, desc[UR4][R8.64+0x18] ;  /* 0x0000180408027981 */ /* 0x000162000c1e1b00 */
[----:B--2---:R-:W-:-:S02]  /*0070*/  IMAD R13, R10, R11, RZ ;  /* 0x0000000b0a0d7224 */ /* 0x004fc400078e02ff */
[-C--:B------:R-:W-:Y:S02]  /*0080*/  IMAD R12, R11, R11.reuse, RZ ;  /* 0x0000000b0b0c7224 */ /* 0x080fe400078e02ff */
[----:B---3--:R-:W-:Y:S01]  /*0090*/  IMAD R15, R6, R10, RZ ;  /* 0x0000000a060f7224 */ /* 0x008fe200078e02ff */
[----:B------:R-:W-:Y:S01]  /*00a0*/  SHF.L.U32 R13, R13, 0x1, RZ ;  /* 0x000000010d0d7819 */ /* 0x000fe200000006ff */
[----:B------:R-:W-:Y:S02]  /*00b0*/  IMAD R19, R11, R6, RZ ;  /* 0x000000060b137224 */ /* 0x000fe400078e02ff */
[----:B----4-:R-:W-:Y:S01]  /*00c0*/  IMAD R21, R5, R11, RZ ;  /* 0x0000000b05157224 */ /* 0x010fe200078e02ff */
[----:B------:R-:W-:Y:S01]  /*00d0*/  SHF.L.U32 R17, R15, 0x1, RZ ;  /* 0x000000010f117819 */ /* 0x000fe200000006ff */
[----:B------:R-:W-:Y:S02]  /*00e0*/  IMAD R0, R10, R7, R19 ;  /* 0x000000070a007224 */ /* 0x000fe400078e0213 */
[----:B------:R-:W-:Y:S01]  /*00f0*/  IMAD R13, R13, -0x1b799c77, RZ ;  /* 0xe48663890d0d7824 */ /* 0x000fe200078e02ff */
[----:B------:R-:W-:Y:S01]  /*0100*/  LOP3.LUT R17, R17, 0xfffffffe, RZ, 0xc0, !PT ;  /* 0xfffffffe11117812 */ /* 0x000fe200078ec0ff */
[----:B------:R-:W-:Y:S01]  /*0110*/  IMAD R19, R7, R11, RZ ;  /* 0x0000000b07137224 */ /* 0x000fe200078e02ff */
[----:B------:R-:W-:Y:S01]  /*0120*/  SHF.L.U64.HI R14, R15, 0x1, R0 ;  /* 0x000000010f0e7819 */ /* 0x000fe20000010200 */
[----:B------:R-:W-:Y:S01]  /*0130*/  IMAD R18, R7, R7, RZ ;  /* 0x0000000707127224 */ /* 0x000fe200078e02ff */
[----:B------:R-:W-:Y:S01]  /*0140*/  IADD3 R17, P0, PT, R12, R17, RZ ;  /* 0x000000110c117210 */ /* 0x000fe20007f1e0ff */
[----:B------:R-:W-:-:S02]  /*0150*/  IMAD R12, R10, R10, RZ ;  /* 0x0000000a0a0c7224 */ /* 0x000fc400078e02ff */
[----:B------:R-:W-:Y:S01]  /*0160*/  IMAD R19, R10, R4, R19 ;  /* 0x000000040a137224 */ /* 0x000fe200078e0213 */
[----:B------:R-:W-:Y:S01]  /*0170*/  IADD3.X R15, PT, PT, RZ, RZ, RZ, P0, !PT ;  /* 0x000000ffff0f7210 */ /* 0x000fe200007fe4ff */
[----:B0-----:R-:W-:-:S03]  /*0180*/  IMAD.WIDE.U32 R8, R12, -0x1b799c77, RZ ;  /* 0xe48663890c087825 */ /* 0x001fc600078e00ff */
[----:B------:R-:W-:Y:S01]  /*0190*/  IADD3 R15, P0, PT, R15, R14, RZ ;  /* 0x0000000e0f0f7210 */ /* 0x000fe20007f1e0ff */
[C---:B------:R-:W-:Y:S02]  /*01a0*/  IMAD R13, R12.reuse, -0x782df87e, R13 ;  /* 0x87d207820c0d7824 */ /* 0x040fe400078e020d */
[----:B------:R-:W-:Y:S01]  /*01b0*/  IMAD R8, R12, -0x7ff8138b, R17 ;  /* 0x8007ec750c087824 */ /* 0x000fe200078e0211 */
[----:B------:R-:W-:Y:S01]  /*01c0*/  SHF.L.W.U32.HI R17, R0, 0x1, R19 ;  /* 0x0000000100117819 */ /* 0x000fe20000010e13 */
[----:B------:R-:W-:Y:S01]  /*01d0*/  IMAD R14, R12, 0xc5e1a99, R15 ;  /* 0x0c5e1a990c0e7824 */ /* 0x000fe200078e020f */
[----:B------:R-:W-:Y:S01]  /*01e0*/  IADD3 R13, PT, PT, R9, R13, RZ ;  /* 0x0000000d090d7210 */ /* 0x000fe20007ffe0ff */
[----:B------:R-:W-:Y:S02]  /*01f0*/  IMAD R15, R4, R11, RZ ;  /* 0x0000000b040f7224 */ /* 0x000fe400078e02ff */
[----:B------:R-:W-:Y:S02]  /*0200*/  IMAD R23, R6, R6, R17 ;  /* 0x0000000606177224 */ /* 0x000fe400078e0211 */
[----:B------:R-:W-:-:S02]  /*0210*/  IMAD R14, R13, 0x6871ca8d, R14 ;  /* 0x6871ca8d0d0e7824 */ /* 0x000fc400078e020e */
[----:B------:R-:W-:Y:S02]  /*0220*/  IMAD R9, R13, 0x3c208c16, R8 ;  /* 0x3c208c160d097824 */ /* 0x000fe400078e0208 */
[----:B------:R-:W-:Y:S02]  /*0230*/  IMAD R8, R14, -0x1b799c77, RZ ;  /* 0xe48663890e087824 */ /* 0x000fe400078e02ff */
[----:B------:R-:W-:Y:S02]  /*0240*/  IMAD R0, R10, R5, R15 ;  /* 0x000000050a007224 */ /* 0x000fe400078e020f */
[----:B------:R-:W-:-:S03]  /*0250*/  IMAD.WIDE.U32 R14, R9, -0x1b799c77, RZ ;  /* 0xe4866389090e7825 */ /* 0x000fc600078e00ff */
[----:B------:R-:W-:Y:S01]  /*0260*/  SHF.L.W.U32.HI R17, R19, 0x1, R0 ;  /* 0x0000000113117819 */ /* 0x000fe20000010e00 */
[----:B------:R-:W-:Y:S02]  /*0270*/  IMAD R14, R9, -0x782df87e, R8 ;  /* 0x87d20782090e7824 */ /* 0x000fe400078e0208 */
[----:B------:R-:W-:-:S03]  /*0280*/  IMAD R16, R12, 0x681240c5, R23 ;  /* 0x681240c50c107824 */ /* 0x000fc600078e0217 */
[----:B------:R-:W-:Y:S01]  /*0290*/  IADD3 R8, PT, PT, R15, R14, RZ ;  /* 0x0000000e0f087210 */ /* 0x000fe20007ffe0ff */
[-C--:B-----5:R-:W-:Y:S02]  /*02a0*/  IMAD R15, R10, R2.reuse, R21 ;  /* 0x000000020a0f7224 */ /* 0x0a0fe400078e0215 */
[----:B------:R-:W-:Y:S02]  /*02b0*/  IMAD R14, R6, R7, RZ ;  /* 0x00000007060e7224 */ /* 0x000fe400078e02ff */
[----:B------:R-:W-:Y:S02]  /*02c0*/  IMAD R21, R12, 0x432eb066, R17 ;  /* 0x432eb0660c157824 */ /* 0x000fe400078e0211 */
[----:B------:R-:W-:Y:S01]  /*02d0*/  IMAD R19, R13, -0x687e956f, R16 ;  /* 0x97816a910d137824 */ /* 0x000fe200078e0210 */
[----:B------:R-:W-:Y:S01]  /*02e0*/  IADD3.X R16, PT, PT, RZ, RZ, RZ, P0, !PT ;  /* 0x000000ffff107210 */ /* 0x000fe200007fe4ff */
[----:B------:R-:W-:Y:S01]  /*02f0*/  IMAD R17, R11, R2, RZ ;  /* 0x000000020b117224 */ /* 0x000fe200078e02ff */
[----:B------:R-:W-:Y:S01]  /*0300*/  LEA R14, R14, R21, 0x1 ;  /* 0x000000150e0e7211 */ /* 0x000fe200078e08ff */
[----:B------:R-:W-:Y:S01]  /*0310*/  IMAD R15, R6, R4, R15 ;  /* 0x00000004060f7224 */ /* 0x000fe200078e020f */
[----:B------:R-:W-:Y:S01]  /*0320*/  IADD3 R16, PT, PT, R16, R19, RZ ;  /* 0x0000001310107210 */ /* 0x000fe20007ffe0ff */
[----:B------:R-:W-:-:S02]  /*0330*/  IMAD R19, R10, R3, R17 ;  /* 0x000000030a137224 */ /* 0x000fc400078e0211 */
[----:B------:R-:W-:Y:S01]  /*0340*/  IMAD R14, R13, -0x7e7ea7a3, R14 ;  /* 0x8181585d0d0e7824 */ /* 0x000fe200078e020e */
[----:B------:R-:W-:Y:S01]  /*0350*/  SHF.L.W.U32.HI R17, R0, 0x1, R15 ;  /* 0x0000000100117819 */ /* 0x000fe20000010e0f */
[----:B------:R-:W-:Y:S02]  /*0360*/  IMAD R19, R7, R4, R19 ;  /* 0x0000000407137224 */ /* 0x000fe400078e0213 */
[----:B------:R-:W-:Y:S01]  /*0370*/  IMAD R23, R9, 0xc5e1a99, R14 ;  /* 0x0c5e1a9909177824 */ /* 0x000fe200078e020e */
[----:B------:R-:W-:Y:S01]  /*0380*/  IADD3 R17, P0, PT, R17, R18, RZ ;  /* 0x0000001211117210 */ /* 0x000fe20007f1e0ff */
[----:B------:R-:W-:Y:S02]  /*0390*/  IMAD R11, R3, R11, RZ ;  /* 0x0000000b030b7224 */ /* 0x000fe400078e02ff */
[----:B------:R-:W-:Y:S01]  /*03a0*/  IMAD R21, R9, -0x7ff8138b, R16 ;  /* 0x8007ec7509157824 */ /* 0x000fe200078e0210 */
[----:B------:R-:W-:Y:S01]  /*03b0*/  IADD3.X R16, PT, PT, RZ, RZ, RZ, P0, !PT ;  /* 0x000000ffff107210 */ /* 0x000fe200007fe4ff */
[----:B------:R-:W-:-:S02]  /*03c0*/  IMAD R19, R6, R5, R19 ;  /* 0x0000000506137224 */ /* 0x000fc400078e0213 */
[C---:B------:R-:W-:Y:S02]  /*03d0*/  IMAD R23, R8.reuse, 0x6871ca8d, R23 ;  /* 0x6871ca8d08177824 */ /* 0x040fe400078e0217 */
[----:B------:R-:W-:Y:S01]  /*03e0*/  IMAD R11, R7, R5, R11 ;  /* 0x00000005070b7224 */ /* 0x000fe200078e020b */
[----:B------:R-:W-:Y:S01]  /*03f0*/  SHF.L.W.U32.HI R15, R15, 0x1, R19 ;  /* 0x000000010f0f7819 */ /* 0x000fe20000010e13 */
[----:B------:R-:W-:Y:S02]  /*0400*/  IMAD R0, R8, 0x3c208c16, R21 ;  /* 0x3c208c1608007824 */ /* 0x000fe400078e0215 */
[----:B------:R-:W-:Y:S01]  /*0410*/  IMAD R23, R23, -0x1b799c77, RZ ;  /* 0xe486638917177824 */ /* 0x000fe200078e02ff */
[----:B------:R-:W-:Y:S01]  /*0420*/  IADD3 R16, P0, PT, R15, R16, RZ ;  /* 0x000000100f107210 */ /* 0x000fe20007f1e0ff */
[----:B------:R-:W-:Y:S02]  /*0430*/  IMAD R18, R12, 0x47b01102, RZ ;  /* 0x47b011020c127824 */ /* 0x000fe400078e02ff */
[----:B------:R-:W-:-:S02]  /*0440*/  IMAD R14, R6, R2, R11 ;  /* 0x00000002060e7224 */ /* 0x000fc400078e020b */
[----:B------:R-:W-:-:S03]  /*0450*/  IMAD.WIDE.U32 R10, R0, -0x1b799c77, RZ ;  /* 0xe4866389000a7825 */ /* 0x000fc600078e00ff */
[----:B------:R-:W-:Y:S01]  /*0460*/  SHF.L.W.U32.HI R15, R19, 0x1, R14 ;  /* 0x00000001130f7819 */ /* 0x000fe20000010e0e */
[----:B------:R-:W-:Y:S02]  /*0470*/  IMAD R10, R0, -0x782df87e, R23 ;  /* 0x87d20782000a7824 */ /* 0x000fe400078e0217 */
[----:B------:R-:W-:Y:S02]  /*0480*/  IMAD R21, R13, -0x1ece5fd7, R18 ;  /* 0xe131a0290d157824 */ /* 0x000fe400078e0212 */
[----:B------:R-:W-:Y:S01]  /*0490*/  IMAD R18, R12, 0xdf490f1, R17 ;  /* 0x0df490f10c127824 */ /* 0x000fe200078e0211 */
[----:B------:R-:W-:Y:S01]  /*04a0*/  IADD3 R10, PT, PT, R11, R10, RZ ;  /* 0x0000000a0b0a7210 */ /* 0x000fe20007ffe0ff */
[----:B------:R-:W-:Y:S01]  /*04b0*/  IMAD R11, R7, R2, RZ ;  /* 0x00000002070b7224 */ /* 0x000fe200078e02ff */
[----:B------:R-:W-:Y:S01]  /*04c0*/  IADD3 R12, PT, PT, R16, R21, RZ ;  /* 0x00000015100c7210 */ /* 0x000fe20007ffe0ff */
[----:B------:R-:W-:Y:S01]  /*04d0*/  IMAD R16, R4, R4, R15 ;  /* 0x0000000404107224 */ /* 0x000fe200078e020f */
[----:B------:R-:W-:Y:S01]  /*04e0*/  IADD3.X R15, PT, PT, RZ, RZ, RZ, P0, !PT ;  /* 0x000000ffff0f7210 */ /* 0x000fe200007fe4ff */
[----:B------:R-:W-:-:S02]  /*04f0*/  IMAD R17, R13, 0x30644e72, RZ ;  /* 0x30644e720d117824 */ /* 0x000fc400078e02ff */
[----:B------:R-:W-:Y:S02]  /*0500*/  IMAD R11, R6, R3, R11 ;  /* 0x00000003060b7224 */ /* 0x000fe400078e020b */
[----:B------:R-:W-:Y:S01]  /*0510*/  IMAD R18, R13, -0x47afba4a, R18 ;  /* 0xb85045b60d127824 */ /* 0x000fe200078e0212 */
[----:B------:R-:W-:Y:S01]  /*0520*/  IADD3 R13, PT, PT, R15, R16, RZ ;  /* 0x000000100f0d7210 */ /* 0x000fe20007ffe0ff */
[----:B------:R-:W-:Y:S01]  /*0530*/  IMAD R15, R4, R5, RZ ;  /* 0x00000005040f7224 */ /* 0x000fe200078e02ff */
[----:B------:R-:W-:Y:S01]  /*0540*/  LOP3.LUT R6, R17, 0xfffffffe, RZ, 0xc0, !PT ;  /* 0xfffffffe11067812 */ /* 0x000fe200078ec0ff */
[C---:B------:R-:W-:Y:S01]  /*0550*/  IMAD R19, R9.reuse, 0x432eb066, R12 ;  /* 0x432eb06609137824 */ /* 0x040fe200078e020c */
[----:B------:R-:W-:Y:S01]  /*0560*/  SHF.L.W.U32.HI R14, R14, 0x1, R11 ;  /* 0x000000010e0e7819 */ /* 0x000fe20000010e0b */
[----:B------:R-:W-:Y:S01]  /*0570*/  IMAD R17, R9, 0x681240c5, R18 ;  /* 0x681240c509117824 */ /* 0x000fe200078e0212 */
[----:B------:R-:W-:Y:S01]  /*0580*/  IADD3 R6, P0, PT, R6, R13, RZ ;  /* 0x0000000d06067210 */ /* 0x000fe20007f1e0ff */
[C---:B------:R-:W-:Y:S01]  /*0590*/  IMAD R19, R8.reuse, -0x7e7ea7a3, R19 ;  /* 0x8181585d08137824 */ /* 0x040fe200078e0213 */
[----:B------:R-:W-:Y:S01]  /*05a0*/  LEA R13, R15, R14, 0x1 ;  /* 0x0000000e0f0d7211 */ /* 0x000fe200078e08ff */
[----:B------:R-:W-:Y:S01]  /*05b0*/  IMAD R17, R8, -0x687e956f, R17 ;  /* 0x97816a9108117824 */ /* 0x000fe200078e0211 */
[----:B------:R-:W-:Y:S01]  /*05c0*/  IADD3.X R14, PT, PT, RZ, RZ, RZ, P0, !PT ;  /* 0x000000ffff0e7210 */ /* 0x000fe200007fe4ff */
[----:B------:R-:W-:-:S02]  /*05d0*/  IMAD R19, R0, 0xc5e1a99, R19 ;  /* 0x0c5e1a9900137824 */ /* 0x000fc400078e0213 */
[----:B------:R-:W-:Y:S01]  /*05e0*/  IMAD R17, R0, -0x7ff8138b, R17 ;  /* 0x8007ec7500117824 */ /* 0x000fe200078e0211 */
[----:B------:R-:W-:Y:S01]  /*05f0*/  IADD3 R14, P1, PT, R14, R13, RZ ;  /* 0x0000000d0e0e7210 */ /* 0x000fe20007f3e0ff */
[----:B------:R-:W-:Y:S02]  /*0600*/  IMAD R13, R9, 0xdf490f1, R6 ;  /* 0x0df490f1090d7824 */ /* 0x000fe400078e0206 */
[----:B------:R-:W-:Y:S02]  /*0610*/  IMAD R19, R10, 0x6871ca8d, R19 ;  /* 0x6871ca8d0a137824 */ /* 0x000fe400078e0213 */
[----:B------:R-:W-:Y:S02]  /*0620*/  IMAD R15, R8, -0x47afba4a, R13 ;  /* 0xb85045b6080f7824 */ /* 0x000fe400078e020d */
[----:B------:R-:W-:Y:S02]  /*0630*/  IMAD R6, R10, 0x3c208c16, R17 ;  /* 0x3c208c160a067824 */ /* 0x000fe400078e0211 */
[----:B------:R-:W-:-:S02]  /*0640*/  IMAD R19, R19, -0x1b799c77, RZ ;  /* 0xe486638913137824 */ /* 0x000fc400078e02ff */
[----:B------:R-:W-:Y:S02]  /*0650*/  IMAD R15, R0, 0x681240c5, R15 ;  /* 0x681240c5000f7824 */ /* 0x000fe400078e020f */
[----:B------:R-:W-:Y:S02]  /*0660*/  IMAD R7, R3, R7, RZ ;  /* 0x0000000703077224 */ /* 0x000fe400078e02ff */
[----:B------:R-:W-:-:S04]  /*0670*/  IMAD.WIDE.U32 R12, R6, -0x1b799c77, RZ ;  /* 0xe4866389060c7825 */ /* 0x000fc800078e00ff */
[----:B------:R-:W-:Y:S02]  /*0680*/  IMAD R19, R6, -0x782df87e, R19 ;  /* 0x87d2078206137824 */ /* 0x000fe400078e0213 */
[----:B------:R-:W-:Y:S02]  /*0690*/  IMAD R17, R9, 0x47b01102, R14 ;  /* 0x47b0110209117824 */ /* 0x000fe400078e020e */
[-C--:B------:R-:W-:Y:S02]  /*06a0*/  IMAD R9, R5, R2.reuse, RZ ;  /* 0x0000000205097224 */ /* 0x080fe400078e02ff */
[----:B------:R-:W-:Y:S02]  /*06b0*/  IMAD R15, R10, -0x687e956f, R15 ;  /* 0x97816a910a0f7824 */ /* 0x000fe400078e020f */
[C---:B------:R-:W-:Y:S01]  /*06c0*/  IMAD R12, R4.reuse, R2, R7 ;  /* 0x00000002040c7224 */ /* 0x040fe200078e0207 */
[----:B------:R-:W-:Y:S01]  /*06d0*/  IADD3 R7, PT, PT, R13, R19, RZ ;  /* 0x000000130d077210 */ /* 0x000fe20007ffe0ff */
[----:B------:R-:W-:-:S02]  /*06e0*/  IMAD R9, R4, R3, R9 ;  /* 0x0000000304097224 */ /* 0x000fc400078e0209 */
[----:B------:R-:W-:Y:S01]  /*06f0*/  IMAD R17, R8, -0x1ece5fd7, R17 ;  /* 0xe131a02908117824 */ /* 0x000fe200078e0211 */
[----:B------:R-:W-:Y:S01]  /*0700*/  SHF.L.W.U32.HI R11, R11, 0x1, R12 ;  /* 0x000000010b0b7819 */ /* 0x000fe20000010e0c */
[----:B------:R-:W-:Y:S02]  /*0710*/  IMAD R4, R6, -0x7ff8138b, R15 ;  /* 0x8007ec7506047824 */ /* 0x000fe400078e020f */
[----:B------:R-:W-:Y:S02]  /*0720*/  IMAD R14, R5, R5, RZ ;  /* 0x00000005050e7224 */ /* 0x000fe400078e02ff */
[----:B------:R-:W-:Y:S01]  /*0730*/  IMAD R13, R8, 0x30644e72, RZ ;  /* 0x30644e72080d7824 */ /* 0x000fe200078e02ff */
[----:B------:R-:W-:Y:S01]  /*0740*/  SHF.L.W.U32.HI R8, R12, 0x1, R9 ;  /* 0x000000010c087819 */ /* 0x000fe20000010e09 */
[----:B------:R-:W-:Y:S01]  /*0750*/  IMAD R17, R0, 0x432eb066, R17 ;  /* 0x432eb06600117824 */ /* 0x000fe200078e0211 */
[----:B------:R-:W-:Y:S01]  /*0760*/  IADD3 R11, P0, PT, R14, R11, RZ ;  /* 0x0000000b0e0b7210 */ /* 0x000fe20007f1e0ff */
[----:B------:R-:W-:Y:S01]  /*0770*/  IMAD R4, R7, 0x3c208c16, R4 ;  /* 0x3c208c1607047824 */ /* 0x000fe200078e0204 */
[----:B------:R-:W-:Y:S01]  /*0780*/  LOP3.LUT R13, R13, 0xfffffffe, RZ, 0xc0, !PT ;  /* 0xfffffffe0d0d7812 */ /* 0x000fe200078ec0ff */
[----:B------:R-:W-:Y:S01]  /*0790*/  IMAD R17, R10, -0x7e7ea7a3, R17 ;  /* 0x8181585d0a117824 */ /* 0x000fe200078e0211 */
[----:B------:R-:W-:-:S02]  /*07a0*/  IADD3.X R12, PT, PT, RZ, RZ, RZ, P1, !PT ;  /* 0x000000ffff0c7210 */ /* 0x000fc40000ffe4ff */
[----:B------:R-:W-:Y:S01]  /*07b0*/  IADD3 R4, P3, PT, R4, 0x278302b9, RZ ;  /* 0x278302b904047810 */ /* 0x000fe20007f7e0ff */
[----:B------:R-:W-:Y:S01]  /*07c0*/  IMAD R16, R6, 0xc5e1a99, R17 ;  /* 0x0c5e1a9906107824 */ /* 0x000fe200078e0211 */
[----:B------:R-:W-:Y:S02]  /*07d0*/  IADD3 R13, P1, P2, R12, R13, R11 ;  /* 0x0000000d0c0d7210 */ /* 0x000fe40007a3e00b */
[----:B------:R-:W-:Y:S01]  /*07e0*/  IADD3.X R12, PT, PT, RZ, -0x1, RZ, P3, !PT ;  /* 0xffffffffff0c7810 */ /* 0x000fe20001ffe4ff */
[----:B------:R-:W-:Y:S01]  /*07f0*/  IMAD R16, R7, 0x6871ca8d, R16 ;  /* 0x6871ca8d07107824 */ /* 0x000fe200078e0210 */
[----:B------:R-:W-:Y:S01]  /*0800*/  IADD3.X R15, PT, PT, RZ, RZ, RZ, P0, !PT ;  /* 0x000000ffff0f7210 */ /* 0x000fe200007fe4ff */
[----:B------:R-:W-:Y:S01]  /*0810*/  IMAD R17, R0, 0xdf490f1, R13 ;  /* 0x0df490f100117824 */ /* 0x000fe200078e020d */
[----:B------:R-:W-:Y:S02]  /*0820*/  SHF.R.S32.HI R11, RZ, 0x1f, R12 ;  /* 0x0000001fff0b7819 */ /* 0x000fe4000001140c */
[----:B------:R-:W-:Y:S01]  /*0830*/  IADD3 R15, P0, PT, R8, R15, RZ ;  /* 0x0000000f080f7210 */ /* 0x000fe20007f1e0ff */
[----:B------:R-:W-:Y:S01]  /*0840*/  IMAD R8, R3, R5, RZ ;  /* 0x0000000503087224 */ /* 0x000fe200078e02ff */
[----:B------:R-:W-:Y:S01]  /*0850*/  IADD3.X R14, PT, PT, RZ, RZ, RZ, P1, P2 ;  /* 0x000000ffff0e7210 */ /* 0x000fe20000fe44ff */
[----:B------:R-:W-:Y:S01]  /*0860*/  IMAD R17, R10, -0x47afba4a, R17 ;  /* 0xb85045b60a117824 */ /* 0x000fe200078e0211 */
[----:B------:R-:W-:-:S02]  /*0870*/  IADD3 R5, P2, P3, R16, -0x3c208c16, R11 ;  /* 0xc3df73ea10057810 */ /* 0x000fc40007b5e00b */
[----:B------:R-:W-:Y:S01]  /*0880*/  SHF.R.S32.HI R11, RZ, 0x1f, R12 ;  /* 0x0000001fff0b7819 */ /* 0x000fe2000001140c */
[----:B------:R-:W-:Y:S01]  /*0890*/  IMAD R12, R6, 0x681240c5, R17 ;  /* 0x681240c5060c7824 */ /* 0x000fe200078e0211 */
[----:B------:R-:W-:Y:S02]  /*08a0*/  IADD3 R13, P1, PT, R14, R15, RZ ;  /* 0x0000000f0e0d7210 */ /* 0x000fe40007f3e0ff */
[----:B------:R-:W-:Y:S01]  /*08b0*/  SHF.L.W.U32.HI R9, R9, 0x1, R8 ;  /* 0x0000000109097819 */ /* 0x000fe20000010e08 */
[----:B------:R-:W-:Y:S01]  /*08c0*/  IMAD R17, R7, -0x687e956f, R12 ;  /* 0x97816a9107117824 */ /* 0x000fe200078e020c */
[----:B------:R-:W-:Y:S01]  /*08d0*/  IADD3.X R11, PT, PT, RZ, -0x1, R11, P2, P3 ;  /* 0xffffffffff0b7810 */ /* 0x000fe200017e640b */
[----:B------:R-:W-:Y:S01]  /*08e0*/  IMAD R13, R0, 0x47b01102, R13 ;  /* 0x47b01102000d7824 */ /* 0x000fe200078e020d */
[----:B------:R-:W-:Y:S01]  /*08f0*/  IADD3 R4, P4, PT, R4, -0x278302b9, RZ ;  /* 0xd87cfd4704047810 */ /* 0x000fe20007f9e0ff */
[----:B------:R-:W-:Y:S01]  /*0900*/  IMAD R9, R2, R2, R9 ;  /* 0x0000000202097224 */ /* 0x000fe200078e0209 */
[----:B------:R-:W-:Y:S01]  /*0910*/  SHF.R.S32.HI R0, RZ, 0x1f, R11 ;  /* 0x0000001fff007819 */ /* 0x000fe2000001140b */
[----:B------:R-:W-:-:S02]  /*0920*/  IMAD R12, R10, 0x30644e72, RZ ;  /* 0x30644e720a0c7824 */ /* 0x000fc400078e02ff */
[----:B------:R-:W-:Y:S01]  /*0930*/  IMAD R15, R10, -0x1ece5fd7, R13 ;  /* 0xe131a0290a0f7824 */ /* 0x000fe200078e020d */
[----:B------:R-:W-:Y:S02]  /*0940*/  IADD3 R0, P2, P3, R17, -0x6871ca8d, R0 ;  /* 0x978e357311007810 */ /* 0x000fe40007b5e000 */
[----:B------:R-:W-:Y:S01]  /*0950*/  IADD3.X R13, PT, PT, R9, RZ, RZ, P0, !PT ;  /* 0x000000ff090d7210 */ /* 0x000fe200007fe4ff */
[----:B------:R-:W-:Y:S01]  /*0960*/  IMAD R14, R6, 0x432eb066, R15 ;  /* 0x432eb066060e7824 */ /* 0x000fe200078e020f */
[----:B------:R-:W-:Y:S02]  /*0970*/  SHF.R.S32.HI R10, RZ, 0x1f, R11 ;  /* 0x0000001fff0a7819 */ /* 0x000fe4000001140b */
[----:B------:R-:W-:Y:S01]  /*0980*/  LOP3.LUT R9, R12, 0xfffffffe, RZ, 0xc0, !PT ;  /* 0xfffffffe0c097812 */ /* 0x000fe200078ec0ff */
[----:B------:R-:W-:Y:S01]  /*0990*/  IMAD R14, R7, -0x7e7ea7a3, R14 ;  /* 0x8181585d070e7824 */ /* 0x000fe200078e020e */
[----:B------:R-:W-:Y:S02]  /*09a0*/  IADD3.X R12, PT, PT, RZ, RZ, RZ, P1, !PT ;  /* 0x000000ffff0c7210 */ /* 0x000fe40000ffe4ff */
[----:B------:R-:W-:-:S02]  /*09b0*/  IADD3.X R10, PT, PT, RZ, -0x1, R10, P2, P3 ;  /* 0xffffffffff0a7810 */ /* 0x000fc400017e640a */
[----:B------:R-:W-:Y:S01]  /*09c0*/  IADD3 R11, P1, P0, R9, R12, R13 ;  /* 0x0000000c090b7210 */ /* 0x000fe2000783e00d */
[----:B------:R-:W-:Y:S01]  /*09d0*/  IMAD R13, R2, R3, RZ ;  /* 0x00000003020d7224 */ /* 0x000fe200078e02ff */
[--C-:B------:R-:W-:Y:S02]  /*09e0*/  SHF.R.S32.HI R9, RZ, 0x1f, R10.reuse ;  /* 0x0000001fff097819 */ /* 0x100fe4000001140a */
[----:B------:R-:W-:Y:S02]  /*09f0*/  SHF.L.W.U32.HI R2, R8, 0x1, RZ ;  /* 0x0000000108027819 */ /* 0x000fe40000010eff */
[----:B------:R-:W-:Y:S02]  /*0a00*/  SHF.L.U32 R13, R13, 0x1, RZ ;  /* 0x000000010d0d7819 */ /* 0x000fe400000006ff */
[----:B------:R-:W-:Y:S01]  /*0a10*/  IADD3 R8, P2, P3, R14, 0x687e956f, R9 ;  /* 0x687e956f0e087810 */ /* 0x000fe20007b5e009 */
[----:B------:R-:W-:Y:S01]  /*0a20*/  IMAD R14, R6, 0xdf490f1, R11 ;  /* 0x0df490f1060e7824 */ /* 0x000fe200078e020b */
[----:B------:R-:W-:-:S02]  /*0a30*/  SHF.R.S32.HI R9, RZ, 0x1f, R10 ;  /* 0x0000001fff097819 */ /* 0x000fc4000001140a */
[----:B------:R-:W-:Y:S01]  /*0a40*/  IADD3.X R10, PT, PT, RZ, RZ, RZ, P4, !PT ;  /* 0x000000ffff0a7210 */ /* 0x000fe200027fe4ff */
[----:B------:R-:W-:Y:S01]  /*0a50*/  IMAD R14, R7, -0x47afba4a, R14 ;  /* 0xb85045b6070e7824 */ /* 0x000fe200078e020e */
[----:B------:R-:W-:Y:S02]  /*0a60*/  LOP3.LUT R12, R2, R13, RZ, 0xfc, !PT ;  /* 0x0000000d020c7212 */ /* 0x000fe400078efcff */
[----:B------:R-:W-:Y:S02]  /*0a70*/  IADD3.X R2, PT, PT, RZ, -0x1, R9, P2, P3 ;  /* 0xffffffffff027810 */ /* 0x000fe400017e6409 */
[----:B------:R-:W-:Y:S02]  /*0a80*/  IADD3.X R13, PT, PT, RZ, RZ, RZ, P1, P0 ;  /* 0x000000ffff0d7210 */ /* 0x000fe40000fe04ff */
[----:B------:R-:W-:Y:S02]  /*0a90*/  IADD3 R5, P2, P3, R5, 0x3c208c16, R10 ;  /* 0x3c208c1605057810 */ /* 0x000fe40007b5e00a */
[----:B------:R-:W-:-:S02]  /*0aa0*/  SHF.R.S32.HI R9, RZ, 0x1f, R2 ;  /* 0x0000001fff097819 */ /* 0x000fc40000011402 */
[----:B------:R-:W-:Y:S01]  /*0ab0*/  IADD3 R13, P0, PT, R13, R12, RZ ;  /* 0x0000000c0d0d7210 */ /* 0x000fe20007f1e0ff */
[C---:B------:R-:W-:Y:S01]  /*0ac0*/  IMAD R12, R7.reuse, 0x30644e72, RZ ;  /* 0x30644e72070c7824 */ /* 0x040fe200078e02ff */
[----:B------:R-:W-:Y:S02]  /*0ad0*/  IADD3.X R11, PT, PT, RZ, RZ, RZ, P2, P3 ;  /* 0x000000ffff0b7210 */ /* 0x000fe400017e64ff */
[----:B------:R-:W-:Y:S01]  /*0ae0*/  IADD3 R9, P1, P2, R14, 0x7e7ea7a3, R9 ;  /* 0x7e7ea7a30e097810 */ /* 0x000fe20007a3e009 */
[----:B------:R-:W-:Y:S01]  /*0af0*/  IMAD R6, R6, 0x47b01102, R13 ;  /* 0x47b0110206067824 */ /* 0x000fe200078e020d */
[----:B------:R-:W-:Y:S02]  /*0b00*/  SHF.R.S32.HI R10, RZ, 0x1f, R2 ;  /* 0x0000001fff0a7819 */ /* 0x000fe40000011402 */
[----:B------:R-:W-:Y:S01]  /*0b10*/  IADD3 R2, P3, P4, R0, 0x6871ca8d, R11 ;  /* 0x6871ca8d00027810 */ /* 0x000fe20007c7e00b */
[----:B------:R-:W-:Y:S01]  /*0b20*/  IMAD R6, R7, -0x1ece5fd7, R6 ;  /* 0xe131a02907067824 */ /* 0x000fe200078e0206 */
[----:B------:R-:W-:Y:S01]  /*0b30*/  IADD3.X R10, PT, PT, RZ, -0x1, R10, P1, P2 ;  /* 0xffffffffff0a7810 */ /* 0x000fe20000fe440a */
[----:B------:R-:W-:Y:S01]  /*0b40*/  IMAD R0, R3, R3, RZ ;  /* 0x0000000303007224 */ /* 0x000fe200078e02ff */
[----:B------:R-:W-:-:S02]  /*0b50*/  IADD3.X R11, PT, PT, RZ, RZ, RZ, P3, P4 ;  /* 0x000000ffff0b7210 */ /* 0x000fc40001fe84ff */
[--C-:B------:R-:W-:Y:S02]  /*0b60*/  SHF.R.S32.HI R13, RZ, 0x1f, R10.reuse ;  /* 0x0000001fff0d7819 */ /* 0x100fe4000001140a */
[----:B------:R-:W-:Y:S02]  /*0b70*/  IADD3 R3, P3, P4, R8, -0x687e956f, R11 ;  /* 0x97816a9108037810 */ /* 0x000fe40007c7e00b */
[----:B------:R-:W-:Y:S02]  /*0b80*/  IADD3 R13, P1, P2, R6, 0x47afba4a, R13 ;  /* 0x47afba4a060d7810 */ /* 0x000fe40007a3e00d */
[----:B------:R-:W-:Y:S01]  /*0b90*/  SHF.R.S32.HI R10, RZ, 0x1f, R10 ;  /* 0x0000001fff0a7819 */ /* 0x000fe2000001140a */
[----:B------:R-:W0:Y:S01]  /*0ba0*/  LDC.64 R6, c[0x0][0x388] ;  /* 0x0000e200ff067b82 */ /* 0x000e220000000a00 */
[----:B------:R-:W-:Y:S02]  /*0bb0*/  LOP3.LUT R12, R12, 0xfffffffe, RZ, 0xc0, !PT ;  /* 0xfffffffe0c0c7812 */ /* 0x000fe400078ec0ff */
[----:B------:R-:W-:-:S02]  /*0bc0*/  IADD3.X R8, PT, PT, RZ, RZ, RZ, P3, P4 ;  /* 0x000000ffff087210 */ /* 0x000fc40001fe84ff */
[----:B------:R-:W-:Y:S02]  /*0bd0*/  IADD3.X R11, PT, PT, RZ, RZ, RZ, P0, !PT ;  /* 0x000000ffff0b7210 */ /* 0x000fe400007fe4ff */
[----:B------:R-:W-:Y:S02]  /*0be0*/  IADD3.X R10, PT, PT, RZ, -0x1, R10, P1, P2 ;  /* 0xffffffffff0a7810 */ /* 0x000fe40000fe440a */
[----:B------:R-:W-:Y:S02]  /*0bf0*/  IADD3 R8, P2, P3, R9, -0x7e7ea7a3, R8 ;  /* 0x8181585d09087810 */ /* 0x000fe40007b5e008 */
[----:B------:R-:W-:Y:S02]  /*0c00*/  IADD3 R12, P0, P1, R12, R11, R0 ;  /* 0x0000000b0c0c7210 */ /* 0x000fe4000791e000 */
[----:B------:R-:W-:Y:S02]  /*0c10*/  SHF.R.S32.HI R11, RZ, 0x1f, R10 ;  /* 0x0000001fff0b7819 */ /* 0x000fe4000001140a */
[----:B------:R-:W-:-:S02]  /*0c20*/  IADD3.X R0, PT, PT, RZ, RZ, RZ, P2, P3 ;  /* 0x000000ffff007210 */ /* 0x000fc400017e64ff */
[----:B------:R-:W-:Y:S02]  /*0c30*/  SHF.R.S32.HI R10, RZ, 0x1f, R10 ;  /* 0x0000001fff0a7819 */ /* 0x000fe4000001140a */
[----:B------:R-:W-:Y:S02]  /*0c40*/  IADD3 R11, P4, P5, R12, 0x1ece5fd7, R11 ;  /* 0x1ece5fd70c0b7810 */ /* 0x000fe40007d9e00b */
[----:B------:R-:W-:Y:S02]  /*0c50*/  IADD3 R9, P2, P3, R13, -0x47afba4a, R0 ;  /* 0xb85045b60d097810 */ /* 0x000fe40007b5e000 */
[----:B------:R-:W-:Y:S01]  /*0c60*/  IADD3.X R0, PT, PT, RZ, -0x1, R10, P4, P5 ;  /* 0xffffffffff007810 */ /* 0x000fe200027ea40a */
[----:B0-----:R-:W-:Y:S01]  /*0c70*/  STG.E.64 desc[UR4][R6.64], R4 ;  /* 0x0000000406007986 */ /* 0x001fe2000c101b04 */
[----:B------:R-:W-:Y:S02]  /*0c80*/  IADD3 RZ, P4, P5, RZ, RZ, R12 ;  /* 0x000000ffffff7210 */ /* 0x000fe40007d9e00c */
[----:B------:R-:W-:Y:S01]  /*0c90*/  IADD3.X R13, PT, PT, RZ, RZ, RZ, P0, P1 ;  /* 0x000000ffff0d7210 */ /* 0x000fe200007e24ff */
[----:B------:R-:W-:Y:S01]  /*0ca0*/  STG.E.64 desc[UR4][R6.64+0x8], R2 ;  /* 0x0000080206007986 */ /* 0x000fe2000c101b04 */
[----:B------:R-:W-:-:S02]  /*0cb0*/  IADD3.X R10, PT, PT, RZ, RZ, RZ, P2, P3 ;  /* 0x000000ffff0a7210 */ /* 0x000fc400017e64ff */
[----:B------:R-:W-:Y:S01]  /*0cc0*/  SHF.R.S32.HI R0, RZ, 0x1f, R0 ;  /* 0x0000001fff007819 */ /* 0x000fe20000011400 */
[----:B------:R-:W-:Y:S01]  /*0cd0*/  STG.E.64 desc[UR4][R6.64+0x10], R8 ;  /* 0x0000100806007986 */ /* 0x000fe2000c101b04 */
[----:B------:R-:W-:Y:S02]  /*0ce0*/  IADD3 R10, P0, P1, R11, -0x1ece5fd7, R10 ;  /* 0xe131a0290b0a7810 */ /* 0x000fe4000791e00a */
[----:B------:R-:W-:-:S04]  /*0cf0*/  IADD3.X R0, PT, PT, R0, -0x30644e72, R13, P4, P5 ;  /* 0xcf9bb18e00007810 */ /* 0x000fc800027ea40d */
[----:B------:R-:W-:-:S05]  /*0d00*/  IADD3.X R11, PT, PT, R0, 0x30644e72, RZ, P0, P1 ;  /* 0x30644e72000b7810 */ /* 0x000fca00007e24ff */
[----:B------:R-:W-:Y:S01]  /*0d10*/  STG.E.64 desc[UR4][R6.64+0x18], R10 ;  /* 0x0000180a06007986 */ /* 0x000fe2000c101b04 */
[----:B------:R-:W-:Y:S05]  /*0d20*/  EXIT ;  /* 0x000000000000794d */ /* 0x000fea0003800000 */
.L_x_16:
        /* <DEDUP_REMOVED lines=13> */
.L_x_24:


//--------------------- .text.ff_sub              --------------------------
	.section	.text.ff_sub,"ax",@progbits
	.align	128
        .global         ff_sub
        .type           ff_sub,@function
        .size           ff_sub,(.L_x_25 - ff_sub)
        .other          ff_sub,@"STO_CUDA_ENTRY STV_DEFAULT"
ff_sub:
.text.ff_sub:
[----:B------:R-:W-:Y:S08]  /*0000*/  LDC R1, c[0x0][0x37c] ;  /* 0x0000df00ff017b82 */ /* 0x000ff00000000800 */
[----:B------:R-:W0:Y:S01]  /*0010*/  LDC.64 R14, c[0x0][0x380] ;  /* 0x0000e000ff0e7b82 */ /* 0x000e220000000a00 */
[----:B------:R-:W0:Y:S07]  /*0020*/  LDCU.64 UR4, c[0x0][0x358] ;  /* 0x00006b00ff0477ac */ /* 0x000e2e0008000a00 */
[----:B------:R-:W1:Y:S01]  /*0030*/  LDC.64 R12, c[0x0][0x388] ;  /* 0x0000e200ff0c7b82 */ /* 0x000e620000000a00 */
[----:B0-----:R-:W2:Y:S04]  /*0040*/  LDG.E.64 R4, desc[UR4][R14.64] ;  /* 0x000000040e047981 */ /* 0x001ea8000c1e1b00 */
[----:B-1----:R-:W2:Y:S03]  /*0050*/  LDG.E.64 R6, desc[UR4][R12.64] ;  /* 0x000000040c067981 */ /* 0x002ea6000c1e1b00 */
[----:B------:R-:W0:Y:S01]  /*0060*/  LDC.64 R2, c[0x0][0x390] ;  /* 0x0000e400ff027b82 */ /* 0x000e220000000a00 */
[----:B--2---:R-:W-:-:S05]  /*0070*/  IADD3 R4, P0, PT, R4, -R6, RZ ;  /* 0x8000000604047210 */ /* 0x004fca0007f1e0ff */
[----:B------:R-:W-:-:S05]  /*0080*/  IMAD.X R16, RZ, RZ, -0x1, P0 ;  /* 0xffffffffff107424 */ /* 0x000fca00000e06ff */
[----:B------:R-:W-:-:S04]  /*0090*/  SHF.R.S32.HI R9, RZ, 0x1f, R16 ;  /* 0x0000001fff097819 */ /* 0x000fc80000011410 */
[----:B------:R-:W-:-:S05]  /*00a0*/  IADD3 R5, P0, P1, R9, R5, -R7 ;  /* 0x0000000509057210 */ /* 0x000fca000791e807 */
[----:B0-----:R0:W-:Y:S04]  /*00b0*/  STG.E.64 desc[UR4][R2.64], R4 ;  /* 0x0000000402007986 */ /* 0x0011e8000c101b04 */
[----:B------:R-:W2:Y:S04]  /*00c0*/  LDG.E.64 R6, desc[UR4][R14.64+0x8] ;  /* 0x000008040e067981 */ /* 0x000ea8000c1e1b00 */
[----:B------:R-:W2:Y:S01]  /*00d0*/  LDG.E.64 R8, desc[UR4][R12.64+0x8] ;  /* 0x000008040c087981 */ /* 0x000ea2000c1e1b00 */
[----:B------:R-:W-:-:S04]  /*00e0*/  SHF.R.S32.HI R16, RZ, 0x1f, R16 ;  /* 0x0000001fff107819 */ /* 0x000fc80000011410 */
[----:B------:R-:W-:-:S04]  /*00f0*/  IADD3.X R16, PT, PT, R16, -0x1, RZ, P0, P1 ;  /* 0xffffffff10107810 */ /* 0x000fc800007e24ff */
[--C-:B------:R-:W-:Y:S02]  /*0100*/  SHF.R.S32.HI R11, RZ, 0x1f, R16.reuse ;  /* 0x0000001fff0b7819 */ /* 0x100fe40000011410 */
[----:B------:R-:W-:Y:S02]  /*0110*/  SHF.R.S32.HI R16, RZ, 0x1f, R16 ;  /* 0x0000001fff107819 */ /* 0x000fe40000011410 */
[----:B--2---:R-:W-:-:S04]  /*0120*/  IADD3 R6, P0, P1, R11, R6, -R8 ;  /* 0x000000060b067210 */ /* 0x004fc8000791e808 */
[----:B------:R-:W-:-:S04]  /*0130*/  IADD3.X R16, PT, PT, R16, -0x1, RZ, P0, P1 ;  /* 0xffffffff10107810 */ /* 0x000fc800007e24ff */
[----:B------:R-:W-:-:S04]  /*0140*/  SHF.R.S32.HI R11, RZ, 0x1f, R16 ;  /* 0x0000001fff0b7819 */ /* 0x000fc80000011410 */
[----:B------:R-:W-:-:S05]  /*0150*/  IADD3 R7, P0, P1, R11, R7, -R9 ;  /* 0x000000070b077210 */ /* 0x000fca000791e809 */
[----:B------:R1:W-:Y:S04]  /*0160*/  STG.E.64 desc[UR4][R2.64+0x8], R6 ;  /* 0x0000080602007986 */ /* 0x0003e8000c101b04 */
        /* <DEDUP_REMOVED lines=11> */
[----:B------:R-:W3:Y:S04]  /*0220*/  LDG.E.64 R10, desc[UR4][R14.64+0x18] ;  /* 0x000018040e0a7981 */ /* 0x000ee8000c1e1b00 */
[----:B------:R-:W3:Y:S01]  /*0230*/  LDG.E.64 R12, desc[UR4][R12.64+0x18] ;  /* 0x000018040c0c7981 */ /* 0x000ee2000c1e1b00 */
[----:B------:R-:W-:-:S04]  /*0240*/  SHF.R.S32.HI R16, RZ, 0x1f, R16 ;  /* 0x0000001fff107819 */ /* 0x000fc80000011410 */
[----:B------:R-:W-:-:S04]  /*0250*/  IADD3.X R16, PT, PT, R16, -0x1, RZ, P0, P1 ;  /* 0xffffffff10107810 */ /* 0x000fc800007e24ff */
[--C-:B------:R-:W-:Y:S02]  /*0260*/  SHF.R.S32.HI R17, RZ, 0x1f, R16.reuse ;  /* 0x0000001fff117819 */ /* 0x100fe40000011410 */
[----:B------:R-:W-:Y:S02]  /*0270*/  SHF.R.S32.HI R16, RZ, 0x1f, R16 ;  /* 0x0000001fff107819 */ /* 0x000fe40000011410 */
[----:B---3--:R-:W-:-:S04]  /*0280*/  IADD3 R0, P0, P1, R17, R10, -R12 ;  /* 0x0000000a11007210 */ /* 0x008fc8000791e80c */
[----:B------:R-:W-:-:S04]  /*0290*/  IADD3.X R16, PT, PT, R16, -0x1, RZ, P0, P1 ;  /* 0xffffffff10107810 */ /* 0x000fc800007e24ff */
[--C-:B------:R-:W-:Y:S02]  /*02a0*/  SHF.R.S32.HI R17, RZ, 0x1f, R16.reuse ;  /* 0x0000001fff117819 */ /* 0x100fe40000011410 */
[----:B------:R-:W-:Y:S02]  /*02b0*/  SHF.R.S32.HI R16, RZ, 0x1f, R16 ;  /* 0x0000001fff107819 */ /* 0x000fe40000011410 */
[----:B------:R-:W-:-:S04]  /*02c0*/  IADD3 R10, P0, P1, R17, R11, -R13 ;  /* 0x0000000b110a7210 */ /* 0x000fc8000791e80d */
[----:B------:R-:W-:-:S04]  /*02d0*/  IADD3.X R11, PT, PT, R16, -0x1, RZ, P0, P1 ;  /* 0xffffffff100b7810 */ /* 0x000fc800007e24ff */
[C---:B------:R-:W-:Y:S02]  /*02e0*/  LOP3.LUT R13, R11.reuse, 0xd87cfd47, RZ, 0xc0, !PT ;  /* 0xd87cfd470b0d7812 */ /* 0x040fe400078ec0ff */
[----:B------:R-:W-:Y:S02]  /*02f0*/  LOP3.LUT R15, R11, 0xb85045b6, RZ, 0xc0, !PT ;  /* 0xb85045b60b0f7812 */ /* 0x000fe400078ec0ff */
[----:B0-----:R-:W-:Y:S02]  /*0300*/  IADD3 R4, P0, PT, R13, R4, RZ ;  /* 0x000000040d047210 */ /* 0x001fe40007f1e0ff */
[----:B------:R-:W-:-:S03]  /*0310*/  LOP3.LUT R13, R11, 0x3c208c16, RZ, 0xc0, !PT ;  /* 0x3c208c160b0d7812 */ /* 0x000fc600078ec0ff */
[----:B------:R-:W-:-:S05]  /*0320*/  IMAD.X R12, RZ, RZ, RZ, P0 ;  /* 0x000000ffff0c7224 */ /* 0x000fca00000e06ff */
[----:B------:R-:W-:Y:S02]  /*0330*/  IADD3 R5, P0, P1, R12, R13, R5 ;  /* 0x0000000d0c057210 */ /* 0x000fe4000791e005 */
[C---:B------:R-:W-:Y:S02]  /*0340*/  LOP3.LUT R13, R11.reuse, 0x6871ca8d, RZ, 0xc0, !PT ;  /* 0x6871ca8d0b0d7812 */ /* 0x040fe400078ec0ff */
[----:B------:R-:W-:Y:S01]  /*0350*/  IADD3.X R12, PT, PT, RZ, RZ, RZ, P0, P1 ;  /* 0x000000ffff0c7210 */ /* 0x000fe200007e24ff */
[----:B------:R-:W-:Y:S03]  /*0360*/  STG.E.64 desc[UR4][R2.64], R4 ;  /* 0x0000000402007986 */ /* 0x000fe6000c101b04 */
[----:B-1----:R-:W-:Y:S02]  /*0370*/  IADD3 R6, P0, P1, R12, R13, R6 ;  /* 0x0000000d0c067210 */ /* 0x002fe4000791e006 */
[----:B------:R-:W-:-:S02]  /*0380*/  LOP3.LUT R13, R11, 0x97816a91, RZ, 0xc0, !PT ;  /* 0x97816a910b0d7812 */ /* 0x000fc400078ec0ff */
[----:B------:R-:W-:-:S04]  /*0390*/  IADD3.X R12, PT, PT, RZ, RZ, RZ, P0, P1 ;  /* 0x000000ffff0c7210 */ /* 0x000fc800007e24ff */
[----:B------:R-:W-:Y:S02]  /*03a0*/  IADD3 R7, P0, P1, R12, R13, R7 ;  /* 0x0000000d0c077210 */ /* 0x000fe4000791e007 */
[----:B------:R-:W-:Y:S02]  /*03b0*/  LOP3.LUT R13, R11, 0x8181585d, RZ, 0xc0, !PT ;  /* 0x8181585d0b0d7812 */ /* 0x000fe400078ec0ff */
[----:B------:R-:W-:Y:S01]  /*03c0*/  IADD3.X R12, PT, PT, RZ, RZ, RZ, P0, P1 ;  /* 0x000000ffff0c7210 */ /* 0x000fe200007e24ff */
[----:B------:R-:W-:Y:S03]  /*03d0*/  STG.E.64 desc[UR4][R2.64+0x8], R6 ;  /* 0x0000080602007986 */ /* 0x000fe6000c101b04 */
[----:B--2---:R-:W-:Y:S02]  /*03e0*/  IADD3 R8, P0, P1, R12, R13, R8 ;  /* 0x0000000d0c087210 */ /* 0x004fe4000791e008 */
[----:B------:R-:W-:-:S02]  /*03f0*/  IADD3 R13, P2, PT, RZ, RZ, RZ ;  /* 0x000000ffff0d7210 */ /* 0x000fc40007f5e0ff */
[----:B------:R-:W-:Y:S02]  /*0400*/  IADD3.X R12, PT, PT, RZ, RZ, RZ, P0, P1 ;  /* 0x000000ffff0c7210 */ /* 0x000fe400007e24ff */
[----:B------:R-:W-:Y:S02]  /*0410*/  LOP3.LUT R0, R13, R0, RZ, 0xfc, !PT ;  /* 0x000000000d007212 */ /* 0x000fe400078efcff */
[----:B------:R-:W-:Y:S02]  /*0420*/  IADD3 R9, P0, P1, R12, R15, R9 ;  /* 0x0000000f0c097210 */ /* 0x000fe4000791e009 */
[C---:B------:R-:W-:Y:S02]  /*0430*/  LOP3.LUT R13, R11.reuse, 0xe131a029, RZ, 0xc0, !PT ;  /* 0xe131a0290b0d7812 */ /* 0x040fe400078ec0ff */
[----:B------:R-:W-:Y:S01]  /*0440*/  LOP3.LUT R11, R11, 0x30644e72, RZ, 0xc0, !PT ;  /* 0x30644e720b0b7812 */ /* 0x000fe200078ec0ff */
[----:B------:R-:W-:Y:S01]  /*0450*/  STG.E.64 desc[UR4][R2.64+0x10], R8 ;  /* 0x0000100802007986 */ /* 0x000fe2000c101b04 */
[----:B------:R-:W-:-:S03]  /*0460*/  IADD3.X R12, PT, PT, RZ, RZ, RZ, P0, P1 ;  /* 0x000000ffff0c7210 */ /* 0x000fc600007e24ff */
[----:B------:R-:W-:Y:S01]  /*0470*/  IMAD.X R11, R11, 0x1, R10, P2 ;  /* 0x000000010b0b7824 */ /* 0x000fe200010e060a */
[----:B------:R-:W-:-:S04]  /*0480*/  IADD3 R10, P0, P1, R12, R0, R13 ;  /* 0x000000000c0a7210 */ /* 0x000fc8000791e00d */
[----:B------:R-:W-:-:S05]  /*0490*/  IADD3.X R11, PT, PT, RZ, R11, RZ, P0, P1 ;  /* 0x0000000bff0b7210 */ /* 0x000fca00007e24ff */
[----:B------:R-:W-:Y:S01]  /*04a0*/  STG.E.64 desc[UR4][R2.64+0x18], R10 ;  /* 0x0000180a02007986 */ /* 0x000fe2000c101b04 */
[----:B------:R-:W-:Y:S05]  /*04b0*/  EXIT ;  /* 0x000000000000794d */ /* 0x000fea0003800000 */
.L_x_17:
        /* <DEDUP_REMOVED lines=12> */
.L_x_25:


//--------------------- .text.ff_add              --------------------------
	.section	.text.ff_add,"ax",@progbits
	.align	128
        .global         ff_add
        .type           ff_add,@function
        .size           ff_add,(.L_x_26 - ff_add)
        .other          ff_add,@"STO_CUDA_ENTRY STV_DEFAULT"
ff_add:
.text.ff_add:
[----:B------:R-:W-:Y:S08]  /*0000*/  LDC R1, c[0x0][0x37c] ;  /* 0x0000df00ff017b82 */ /* 0x000ff00000000800 */
[----:B------:R-:W0:Y:S01]  /*0010*/  LDC.64 R16, c[0x0][0x380] ;  /* 0x0000e000ff107b82 */ /* 0x000e220000000a00 */
[----:B------:R-:W0:Y:S07]  /*0020*/  LDCU.64 UR4, c[0x0][0x358] ;  /* 0x00006b00ff0477ac */ /* 0x000e2e0008000a00 */
[----:B------:R-:W1:Y:S01]  /*0030*/  LDC.64 R14, c[0x0][0x388] ;  /* 0x0000e200ff0e7b82 */ /* 0x000e620000000a00 */
[----:B0-----:R-:W2:Y:S04]  /*0040*/  LDG.E.64 R4, desc[UR4][R16.64] ;  /* 0x0000000410047981 */ /* 0x001ea8000c1e1b00 */
[----:B-1----:R-:W2:Y:S03]  /*0050*/  LDG.E.64 R6, desc[UR4][R14.64] ;  /* 0x000000040e067981 */ /* 0x002ea6000c1e1b00 */
[----:B------:R-:W0:Y:S01]  /*0060*/  LDC.64 R2, c[0x0][0x390] ;  /* 0x0000e400ff027b82 */ /* 0x000e220000000a00 */
[----:B--2---:R-:W-:-:S05]  /*0070*/  IADD3 R4, P0, PT, R4, R6, RZ ;  /* 0x0000000604047210 */ /* 0x004fca0007f1e0ff */
[----:B------:R-:W-:-:S05]  /*0080*/  IMAD.X R9, RZ, RZ, RZ, P0 ;  /* 0x000000ffff097224 */ /* 0x000fca00000e06ff */
[----:B------:R-:W-:-:S05]  /*0090*/  IADD3 R5, P0, P1, R9, R7, R5 ;  /* 0x0000000709057210 */ /* 0x000fca000791e005 */
[----:B0-----:R0:W-:Y:S04]  /*00a0*/  STG.E.64 desc[UR4][R2.64], R4 ;  /* 0x0000000402007986 */ /* 0x0011e8000c101b04 */
[----:B------:R-:W2:Y:S04]  /*00b0*/  LDG.E.64 R6, desc[UR4][R16.64+0x8] ;  /* 0x0000080410067981 */ /* 0x000ea8000c1e1b00 */
[----:B------:R-:W2:Y:S01]  /*00c0*/  LDG.E.64 R8, desc[UR4][R14.64+0x8] ;  /* 0x000008040e087981 */ /* 0x000ea2000c1e1b00 */
[----:B------:R-:W-:-:S04]  /*00d0*/  IADD3.X R11, PT, PT, RZ, RZ, RZ, P0, P1 ;  /* 0x000000ffff0b7210 */ /* 0x000fc800007e24ff */
[----:B--2---:R-:W-:-:S04]  /*00e0*/  IADD3 R6, P0, P1, R11, R8, R6 ;  /* 0x000000080b067210 */ /* 0x004fc8000791e006 */
[----:B------:R-:W-:-:S04]  /*00f0*/  IADD3.X R11, PT, PT, RZ, RZ, RZ, P0, P1 ;  /* 0x000000ffff0b7210 */ /* 0x000fc800007e24ff */
[----:B------:R-:W-:-:S05]  /*0100*/  IADD3 R7, P0, P1, R11, R9, R7 ;  /* 0x000000090b077210 */ /* 0x000fca000791e007 */
[----:B------:R1:W-:Y:S04]  /*0110*/  STG.E.64 desc[UR4][R2.64+0x8], R6 ;  /* 0x0000080602007986 */ /* 0x0003e8000c101b04 */
[----:B------:R-:W2:Y:S04]  /*0120*/  LDG.E.64 R8, desc[UR4][R16.64+0x10] ;  /* 0x0000100410087981 */ /* 0x000ea8000c1e1b00 */
[----:B------:R-:W2:Y:S01]  /*0130*/  LDG.E.64 R10, desc[UR4][R14.64+0x10] ;  /* 0x000010040e0a7981 */ /* 0x000ea2000c1e1b00 */
[----:B------:R-:W-:Y:S02]  /*0140*/  IADD3.X R13, PT, PT, RZ, RZ, RZ, P0, P1 ;  /* 0x000000ffff0d7210 */ /* 0x000fe400007e24ff */
[----:B0-----:R-:W-:-:S05]  /*0150*/  IADD3 R4, P2, PT, R4, 0x278302b9, RZ ;  /* 0x278302b904047810 */ /* 0x001fca0007f5e0ff */
[----:B------:R-:W-:-:S05]  /*0160*/  IMAD.X R0, RZ, RZ, -0x1, P2 ;  /* 0xffffffffff007424 */ /* 0x000fca00010e06ff */
[--C-:B------:R-:W-:Y:S02]  /*0170*/  SHF.R.S32.HI R19, RZ, 0x1f, R0.reuse ;  /* 0x0000001fff137819 */ /* 0x100fe40000011400 */
[----:B------:R-:W-:Y:S02]  /*0180*/  SHF.R.S32.HI R0, RZ, 0x1f, R0 ;  /* 0x0000001fff007819 */ /* 0x000fe40000011400 */
[----:B------:R-:W-:-:S04]  /*0190*/  IADD3 R5, P2, P3, R5, -0x3c208c16, R19 ;  /* 0xc3df73ea05057810 */ /* 0x000fc80007b5e013 */
[----:B------:R-:W-:-:S04]  /*01a0*/  IADD3.X R0, PT, PT, RZ, -0x1, R0, P2, P3 ;  /* 0xffffffffff007810 */ /* 0x000fc800017e6400 */
[--C-:B------:R-:W-:Y:S02]  /*01b0*/  SHF.R.S32.HI R19, RZ, 0x1f, R0.reuse ;  /* 0x0000001fff137819 */ /* 0x100fe40000011400 */
[----:B------:R-:W-:Y:S02]  /*01c0*/  SHF.R.S32.HI R0, RZ, 0x1f, R0 ;  /* 0x0000001fff007819 */ /* 0x000fe40000011400 */
[----:B--2---:R-:W-:-:S04]  /*01d0*/  IADD3 R8, P0, P1, R13, R10, R8 ;  /* 0x0000000a0d087210 */ /* 0x004fc8000791e008 */
[----:B------:R-:W-:-:S04]  /*01e0*/  IADD3.X R13, PT, PT, RZ, RZ, RZ, P0, P1 ;  /* 0x000000ffff0d7210 */ /* 0x000fc800007e24ff */
[----:B------:R-:W-:-:S05]  /*01f0*/  IADD3 R9, P1, P0, R13, R11, R9 ;  /* 0x0000000b0d097210 */ /* 0x000fca000783e009 */
[----:B------:R0:W-:Y:S04]  /*0200*/  STG.E.64 desc[UR4][R2.64+0x10], R8 ;  /* 0x0000100802007986 */ /* 0x0001e8000c101b04 */
[----:B------:R-:W2:Y:S04]  /*0210*/  LDG.E.64 R10, desc[UR4][R16.64+0x18] ;  /* 0x00001804100a7981 */ /* 0x000ea8000c1e1b00 */
[----:B------:R3:W2:Y:S01]  /*0220*/  LDG.E.64 R12, desc[UR4][R14.64+0x18] ;  /* 0x000018040e0c7981 */ /* 0x0006a2000c1e1b00 */
[----:B-1----:R-:W-:-:S04]  /*0230*/  IADD3 R6, P2, P3, R6, -0x6871ca8d, R19 ;  /* 0x978e357306067810 */ /* 0x002fc80007b5e013 */
[----:B------:R-:W-:-:S04]  /*0240*/  IADD3.X R0, PT, PT, RZ, -0x1, R0, P2, P3 ;  /* 0xffffffffff007810 */ /* 0x000fc800017e6400 */
[--C-:B---3--:R-:W-:Y:S02]  /*0250*/  SHF.R.S32.HI R15, RZ, 0x1f, R0.reuse ;  /* 0x0000001fff0f7819 */ /* 0x108fe40000011400 */
[----:B------:R-:W-:Y:S02]  /*0260*/  SHF.R.S32.HI R14, RZ, 0x1f, R0 ;  /* 0x0000001fff0e7819 */ /* 0x000fe40000011400 */
[----:B------:R-:W-:-:S04]  /*0270*/  IADD3 R7, P2, P3, R7, 0x687e956f, R15 ;  /* 0x687e956f07077810 */ /* 0x000fc80007b5e00f */
[----:B------:R-:W-:-:S04]  /*0280*/  IADD3.X R14, PT, PT, RZ, -0x1, R14, P2, P3 ;  /* 0xffffffffff0e7810 */ /* 0x000fc800017e640e */
[--C-:B------:R-:W-:Y:S02]  /*0290*/  SHF.R.S32.HI R15, RZ, 0x1f, R14.reuse ;  /* 0x0000001fff0f7819 */ /* 0x100fe4000001140e */
[----:B------:R-:W-:Y:S02]  /*02a0*/  SHF.R.S32.HI R14, RZ, 0x1f, R14 ;  /* 0x0000001fff0e7819 */ /* 0x000fe4000001140e */
[----:B0-----:R-:W-:-:S04]  /*02b0*/  IADD3 R8, P2, P3, R8, 0x7e7ea7a3, R15 ;  /* 0x7e7ea7a308087810 */ /* 0x001fc80007b5e00f */
[----:B------:R-:W-:-:S04]  /*02c0*/  IADD3.X R14, PT, PT, RZ, -0x1, R14, P2, P3 ;  /* 0xffffffffff0e7810 */ /* 0x000fc800017e640e */
[--C-:B------:R-:W-:Y:S02]  /*02d0*/  SHF.R.S32.HI R15, RZ, 0x1f, R14.reuse ;  /* 0x0000001fff0f7819 */ /* 0x100fe4000001140e */
[----:B------:R-:W-:Y:S02]  /*02e0*/  SHF.R.S32.HI R14, RZ, 0x1f, R14 ;  /* 0x0000001fff0e7819 */ /* 0x000fe4000001140e */
[----:B------:R-:W-:Y:S02]  /*02f0*/  IADD3 R0, P2, P3, R9, 0x47afba4a, R15 ;  /* 0x47afba4a09007810 */ /* 0x000fe40007b5e00f */
[----:B------:R-:W-:Y:S02]  /*0300*/  IADD3.X R15, PT, PT, RZ, RZ, RZ, P1, P0 ;  /* 0x000000ffff0f7210 */ /* 0x000fe40000fe04ff */
[----:B------:R-:W-:-:S04]  /*0310*/  IADD3.X R14, PT, PT, RZ, -0x1, R14, P2, P3 ;  /* 0xffffffffff0e7810 */ /* 0x000fc800017e640e */
[--C-:B------:R-:W-:Y:S02]  /*0320*/  SHF.R.S32.HI R9, RZ, 0x1f, R14.reuse ;  /* 0x0000001fff097819 */ /* 0x100fe4000001140e */
[----:B------:R-:W-:Y:S02]  /*0330*/  SHF.R.S32.HI R14, RZ, 0x1f, R14 ;  /* 0x0000001fff0e7819 */ /* 0x000fe4000001140e */
[-C--:B--2---:R-:W-:Y:S02]  /*0340*/  IADD3 R10, P2, P1, RZ, R12.reuse, R10 ;  /* 0x0000000cff0a7210 */ /* 0x084fe4000795e00a */
[----:B------:R-:W-:Y:S02]  /*0350*/  IADD3 RZ, P3, PT, RZ, R12, RZ ;  /* 0x0000000cffff7210 */ /* 0x000fe40007f7e0ff */
[----:B------:R-:W-:-:S03]  /*0360*/  IADD3 R10, P0, PT, R10, R15, RZ ;  /* 0x0000000f0a0a7210 */ /* 0x000fc60007f1e0ff */
[----:B------:R-:W-:Y:S01]  /*0370*/  IMAD.X R12, R11, 0x1, R13, P3 ;  /* 0x000000010b0c7824 */ /* 0x000fe200018e060d */
[----:B------:R-:W-:-:S04]  /*0380*/  IADD3 R11, P3, P4, R10, 0x1ece5fd7, R9 ;  /* 0x1ece5fd70a0b7810 */ /* 0x000fc80007c7e009 */
[----:B------:R-:W-:Y:S02]  /*0390*/  IADD3.X R9, PT, PT, R12, RZ, RZ, P2, P1 ;  /* 0x000000ff0c097210 */ /* 0x000fe400017e24ff */
[----:B------:R-:W-:-:S03]  /*03a0*/  IADD3.X R14, PT, PT, RZ, -0x1, R14, P3, P4 ;  /* 0xffffffffff0e7810 */ /* 0x000fc60001fe840e */
[----:B------:R-:W-:Y:S01]  /*03b0*/  IMAD.X R9, RZ, RZ, R9, P0 ;  /* 0x000000ffff097224 */ /* 0x000fe200000e0609 */
[--C-:B------:R-:W-:Y:S02]  /*03c0*/  SHF.R.S32.HI R10, RZ, 0x1f, R14.reuse ;  /* 0x0000001fff0a7819 */ /* 0x100fe4000001140e */
[----:B------:R-:W-:Y:S02]  /*03d0*/  SHF.R.S32.HI R14, RZ, 0x1f, R14 ;  /* 0x0000001fff0e7819 */ /* 0x000fe4000001140e */
[----:B------:R-:W-:-:S04]  /*03e0*/  IADD3 R10, P0, P1, R9, -0x30644e72, R10 ;  /* 0xcf9bb18e090a7810 */ /* 0x000fc8000791e00a */
[----:B------:R-:W-:-:S04]  /*03f0*/  IADD3.X R14, PT, PT, RZ, -0x1, R14, P0, P1 ;  /* 0xffffffffff0e7810 */ /* 0x000fc800007e240e */
[C---:B------:R-:W-:Y:S02]  /*0400*/  LOP3.LUT R9, R14.reuse, 0xd87cfd47, RZ, 0xc0, !PT ;  /* 0xd87cfd470e097812 */ /* 0x040fe400078ec0ff */
[----:B------:R-:W-:Y:S02]  /*0410*/  LOP3.LUT R12, R14, 0x3c208c16, RZ, 0xc0, !PT ;  /* 0x3c208c160e0c7812 */ /* 0x000fe400078ec0ff */
[----:B------:R-:W-:-:S05]  /*0420*/  IADD3 R4, P0, PT, R9, R4, RZ ;  /* 0x0000000409047210 */ /* 0x000fca0007f1e0ff */
[----:B------:R-:W-:-:S05]  /*0430*/  IMAD.X R9, RZ, RZ, RZ, P0 ;  /* 0x000000ffff097224 */ /* 0x000fca00000e06ff */
[----:B------:R-:W-:Y:S02]  /*0440*/  IADD3 R5, P0, P1, R9, R12, R5 ;  /* 0x0000000c09057210 */ /* 0x000fe4000791e005 */
[----:B------:R-:W-:Y:S02]  /*0450*/  LOP3.LUT R9, R14, 0x6871ca8d, RZ, 0xc0, !PT ;  /* 0x6871ca8d0e097812 */ /* 0x000fe400078ec0ff */
[----:B------:R-:W-:Y:S01]  /*0460*/  IADD3.X R12, PT, PT, RZ, RZ, RZ, P0, P1 ;  /* 0x000000ffff0c7210 */ /* 0x000fe200007e24ff */
[----:B------:R-:W-:Y:S03]  /*0470*/  STG.E.64 desc[UR4][R2.64], R4 ;  /* 0x0000000402007986 */ /* 0x000fe6000c101b04 */
[----:B------:R-:W-:Y:S02]  /*0480*/  IADD3 R6, P0, P1, R12, R9, R6 ;  /* 0x000000090c067210 */ /* 0x000fe4000791e006 */
[----:B------:R-:W-:-:S02]  /*0490*/  LOP3.LUT R12, R14, 0x97816a91, RZ, 0xc0, !PT ;  /* 0x97816a910e0c7812 */ /* 0x000fc400078ec0ff */
[----:B------:R-:W-:-:S04]  /*04a0*/  IADD3.X R9, PT, PT, RZ, RZ, RZ, P0, P1 ;  /* 0x000000ffff097210 */ /* 0x000fc800007e24ff */
[----:B------:R-:W-:Y:S02]  /*04b0*/  IADD3 R7, P0, P1, R9, R12, R7 ;  /* 0x0000000c09077210 */ /* 0x000fe4000791e007 */
[----:B------:R-:W-:Y:S02]  /*04c0*/  LOP3.LUT R9, R14, 0x8181585d, RZ, 0xc0, !PT ;  /* 0x8181585d0e097812 */ /* 0x000fe400078ec0ff */
[----:B------:R-:W-:Y:S01]  /*04d0*/  IADD3.X R12, PT, PT, RZ, RZ, RZ, P0, P1 ;  /* 0x000000ffff0c7210 */ /* 0x000fe200007e24ff */
[----:B------:R-:W-:Y:S03]  /*04e0*/  STG.E.64 desc[UR4][R2.64+0x8], R6 ;  /* 0x0000080602007986 */ /* 0x000fe6000c101b04 */
[----:B------:R-:W-:Y:S02]  /*04f0*/  IADD3 R8, P0, P1, R12, R9, R8 ;  /* 0x000000090c087210 */ /* 0x000fe4000791e008 */
[----:B------:R-:W-:-:S02]  /*0500*/  LOP3.LUT R9, R14, 0xb85045b6, RZ, 0xc0, !PT ;  /* 0xb85045b60e097812 */ /* 0x000fc400078ec0ff */
[----:B------:R-:W-:Y:S02]  /*0510*/  IADD3.X R13, PT, PT, RZ, RZ, RZ, P0, P1 ;  /* 0x000000ffff0d7210 */ /* 0x000fe400007e24ff */
[C---:B------:R-:W-:Y:S02]  /*0520*/  LOP3.LUT R12, R14.reuse, 0xe131a029, RZ, 0xc0, !PT ;  /* 0xe131a0290e0c7812 */ /* 0x040fe400078ec0ff */
[----:B------:R-:W-:Y:S02]  /*0530*/  IADD3 R9, P0, P1, R13, R9, R0 ;  /* 0x000000090d097210 */ /* 0x000fe4000791e000 */
[----:B------:R-:W-:Y:S02]  /*0540*/  LOP3.LUT R13, R14, 0x30644e72, RZ, 0xc0, !PT ;  /* 0x30644e720e0d7812 */ /* 0x000fe400078ec0ff */
[----:B------:R-:W-:Y:S01]  /*0550*/  IADD3 R11, P2, P3, R12, R11, RZ ;  /* 0x0000000b0c0b7210 */ /* 0x000fe20007b5e0ff */
[----:B------:R-:W-:Y:S01]  /*0560*/  STG.E.64 desc[UR4][R2.64+0x10], R8 ;  /* 0x0000100802007986 */ /* 0x000fe2000c101b04 */
[----:B------:R-:W-:-:S02]  /*0570*/  IADD3.X R12, PT, PT, RZ, RZ, RZ, P0, P1 ;  /* 0x000000ffff0c7210 */ /* 0x000fc400007e24ff */
[----:B------:R-:W-:Y:S02]  /*0580*/  IADD3.X R0, PT, PT, RZ, R10, R13, P2, P3 ;  /* 0x0000000aff007210 */ /* 0x000fe400017e640d */
[----:B------:R-:W-:-:S05]  /*0590*/  IADD3 R10, P0, PT, R11, R12, RZ ;  /* 0x0000000c0b0a7210 */ /* 0x000fca0007f1e0ff */
[----:B------:R-:W-:-:S05]  /*05a0*/  IMAD.X R11, RZ, RZ, R0, P0 ;  /* 0x000000ffff0b7224 */ /* 0x000fca00000e0600 */
[----:B------:R-:W-:Y:S01]  /*05b0*/  STG.E.64 desc[UR4][R2.64+0x18], R10 ;  /* 0x0000180a02007986 */ /* 0x000fe2000c101b04 */
[----:B------:R-:W-:Y:S05]  /*05c0*/  EXIT ;  /* 0x000000000000794d */ /* 0x000fea0003800000 */
.L_x_18:
        /* <DEDUP_REMOVED lines=11> */
.L_x_26:


//--------------------- .nv.global.init           --------------------------
	.section	.nv.global.init,"aw",@progbits
	.align	8
.nv.global.init:
	.type		_ZN34_INTERNAL_560bd4e1_4_k_cu_5736f21c5bn2562g16G1_B_3E,@object
	.size		_ZN34_INTERNAL_560bd4e1_4_k_cu_5736f21c5bn2562g16G1_B_3E,(_ZN34_INTERNAL_560bd4e1_4_k_cu_5736f21c2ff7MODULUSE - _ZN34_INTERNAL_560bd4e1_4_k_cu_5736f21c5bn2562g16G1_B_3E)
_ZN34_INTERNAL_560bd4e1_4_k_cu_5736f21c5bn2562g16G1_B_3E:
        /*0000*/ 	.byte	0x09, 0x00, 0x00, 0x00, 0x00, 0x00, 0x00, 0x00, 0x00, 0x00, 0x00, 0x00, 0x00, 0x00, 0x00, 0x00
        /*0010*/ 	.byte	0x00, 0x00, 0x00, 0x00, 0x00, 0x00, 0x00, 0x00, 0x00, 0x00, 0x00, 0x00, 0x00, 0x00, 0x00, 0x00
	.type		_ZN34_INTERNAL_560bd4e1_4_k_cu_5736f21c2ff7MODULUSE,@object
	.size		_ZN34_INTERNAL_560bd4e1_4_k_cu_5736f21c2ff7MODULUSE,(_ZN34_INTERNAL_560bd4e1_4_k_cu_5736f21c5bn2562g14G1_BE - _ZN34_INTERNAL_560bd4e1_4_k_cu_5736f21c2ff7MODULUSE)
_ZN34_INTERNAL_560bd4e1_4_k_cu_5736f21c2ff7MODULUSE:
        /*0020*/ 	.byte	0x47, 0xfd, 0x7c, 0xd8, 0x16, 0x8c, 0x20, 0x3c, 0x8d, 0xca, 0x71, 0x68, 0x91, 0x6a, 0x81, 0x97
        /*0030*/ 	.byte	0x5d, 0x58, 0x81, 0x81, 0xb6, 0x45, 0x50, 0xb8, 0x29, 0xa0, 0x31, 0xe1, 0x72, 0x4e, 0x64, 0x30
	.type		_ZN34_INTERNAL_560bd4e1_4_k_cu_5736f21c5bn2562g14G1_BE,@object
	.size		_ZN34_INTERNAL_560bd4e1_4_k_cu_5736f21c5bn2562g14G1_BE,(.L_1 - _ZN34_INTERNAL_560bd4e1_4_k_cu_5736f21c5bn2562g14G1_BE)
_ZN34_INTERNAL_560bd4e1_4_k_cu_5736f21c5bn2562g14G1_BE:
        /*0040*/ 	.byte	0x03, 0x00, 0x00, 0x00, 0x00, 0x00, 0x00, 0x00, 0x00, 0x00, 0x00, 0x00, 0x00, 0x00, 0x00, 0x00
        /*0050*/ 	.byte	0x00, 0x00, 0x00, 0x00, 0x00, 0x00, 0x00, 0x00, 0x00, 0x00, 0x00, 0x00, 0x00, 0x00, 0x00, 0x00
.L_1:


//--------------------- .nv.shared.reserved.0     --------------------------
	.section	.nv.shared.reserved.0,"aw",@nobits
	.weak		__nv_reservedSMEM_offset_0_alias
	.size		__nv_reservedSMEM_offset_0_alias, 0, 64
	.other		__nv_reservedSMEM_offset_0_alias,@"STO_CUDA_RESERVED_SHARED STV_DEFAULT"
__nv_reservedSMEM_offset_0_alias:
	.zero		0
	.zero		64


//--------------------- .nv.constant0.pippenger_make_buckets --------------------------
	.section	.nv.constant0.pippenger_make_buckets,"a",@progbits
	.sectionflags	@""
	.align	4
.nv.constant0.pippenger_make_buckets:
	.zero		928


//--------------------- .nv.constant0.g1_add      --------------------------
	.section	.nv.constant0.g1_add,"a",@progbits
	.sectionflags	@""
	.align	4
.nv.constant0.g1_add:
	.zero		920


//--------------------- .nv.constant0.g1_dbl      --------------------------
	.section	.nv.constant0.g1_dbl,"a",@progbits
	.sectionflags	@""
	.align	4
.nv.constant0.g1_dbl:
	.zero		912


//--------------------- .nv.constant0.ff_montgomery_reduce --------------------------
	.section	.nv.constant0.ff_montgomery_reduce,"a",@progbits
	.sectionflags	@""
	.align	4
.nv.constant0.ff_montgomery_reduce:
	.zero		912


//--------------------- .nv.constant0.ff_mul      --------------------------
	.section	.nv.constant0.ff_mul,"a",@progbits
	.sectionflags	@""
	.align	4
.nv.constant0.ff_mul:
	.zero		920


//--------------------- .nv.constant0.ff_square   --------------------------
	.section	.nv.constant0.ff_square,"a",@progbits
	.sectionflags	@""
	.align	4
.nv.constant0.ff_square:
	.zero		912


//--------------------- .nv.constant0.ff_sub      --------------------------
	.section	.nv.constant0.ff_sub,"a",@progbits
	.sectionflags	@""
	.align	4
.nv.constant0.ff_sub:
	.zero		920


//--------------------- .nv.constant0.ff_add      --------------------------
	.section	.nv.constant0.ff_add,"a",@progbits
	.sectionflags	@""
	.align	4
.nv.constant0.ff_add:
	.zero		920


//--------------------- SYMBOLS --------------------------

	.type		.nv.reservedSmem.offset0,@object
	.size		.nv.reservedSmem.offset0,0x4
